def attn_fwd(
    Q,
    K,
    V,
    Out,
    Lse,
    sm_scale,
    stride_qz,
    stride_qh,
    stride_qm,
    stride_qk,
    stride_kz,
    stride_kh,
    stride_kn,
    stride_kk,
    stride_vz,
    stride_vh,
    stride_vn,
    stride_vk,
    stride_oz,
    stride_oh,
    stride_om,
    stride_ok,
    seqlen_q,
    seqlen_k,
    BLOCK_M: tl.constexpr,
    BLOCK_N: tl.constexpr,
    HEAD_DIM: tl.constexpr,
    CAUSAL: tl.constexpr,
):
    start_m = tl.program_id(0)
    off_hz = tl.program_id(1)
    q_off = off_hz * stride_qh
    k_off = off_hz * stride_kh
    v_off = off_hz * stride_vh
    offs_m = start_m * BLOCK_M + tl.arange(0, BLOCK_M)
    offs_d = tl.arange(0, HEAD_DIM)
    offs_n = tl.arange(0, BLOCK_N)
    q_ptrs = Q + q_off + offs_m[:, None] * stride_qm + offs_d[None, :] * stride_qk
    k_ptrs = K + k_off + offs_d[:, None] * stride_kk + offs_n[None, :] * stride_kn
    v_ptrs = V + v_off + offs_n[:, None] * stride_vn + offs_d[None, :] * stride_vk
    m_i = tl.full([BLOCK_M], float("-inf"), dtype=tl.float32)
    l_i = tl.zeros([BLOCK_M], dtype=tl.float32) + 1.0
    acc = tl.zeros([BLOCK_M, HEAD_DIM], dtype=tl.float32)
    q = tl.load(q_ptrs)
    acc, l_i, m_i = _attn_fwd_inner(
        acc,
        l_i,
        m_i,
        q,
        k_ptrs,
        v_ptrs,
        sm_scale,
        stride_kn,
        stride_vn,
        start_m,
        seqlen_k,
        BLOCK_M,
        BLOCK_N,
        HEAD_DIM,
        CAUSAL,
    )
    acc = acc / l_i[:, None]
    lse = m_i + tl.math.log2(l_i) / 1.4426950408889634
    o_ptrs = (
        Out
        + off_hz * stride_oh
        + offs_m[:, None] * stride_om
        + offs_d[None, :] * stride_ok
    )
    tl.store(o_ptrs, acc.to(Out.dtype.element_ty))
    tl.store(Lse + off_hz * seqlen_q + offs_m, lse)

# config = {"BLOCK_M": 32, "BLOCK_N": 128, "HEAD_DIM": 512, "arch": "sm_80", "causal": false, "dtype": "bf16", "num_stages": 3, "num_warps": 8}
# arch = sm_80


// ===== COMPILED SASS (sm_80) =====

	.target	sm_80

	.elftype	@"ET_EXEC"


//--------------------- .note.nv.tkinfo           --------------------------
	.section	.note.nv.tkinfo,"",@"SHT_NOTE"
	.sectionflags	@"SHF_NOTE_NV_TKINFO"
	.tkinfo
        /*0018*/ 	.word	0x00000002
        /*0030*/ 	.string	""
        /*0030*/ 	.string	"ptxas"
        /*0030*/ 	.string	"Cuda compilation tools, release 13.0, V13.0.88"
        /*0030*/ 	.string	"Build cuda_13.0.r13.0/compiler.36424714_0"
        /*0030*/ 	.string	"-v  -suppress-debug-info  -lineinfo  -arch sm_80 "



//--------------------- .note.nv.cuinfo           --------------------------
	.section	.note.nv.cuinfo,"",@"SHT_NOTE"
	.sectionflags	@"SHF_NOTE_NV_CUINFO"
        /*0018*/ 	.short	0x0002
        /*001a*/ 	.short	0x0050
        /*001c*/ 	.short	0x0082
	.zero		2


//--------------------- .nv.info                  --------------------------
	.section	.nv.info,"",@"SHT_CUDA_INFO"
	.align	4


	//----- nvinfo : EIATTR_REGCOUNT
	.align		4
        /*0000*/ 	.byte	0x04, 0x2f
        /*0002*/ 	.short	(.L_2 - .L_1)
	.align		4
.L_1:
        /*0004*/ 	.word	index@(attn_fwd)
        /*0008*/ 	.word	0x00000020


	//----- nvinfo : EIATTR_FRAME_SIZE
	.align		4
.L_2:
        /*000c*/ 	.byte	0x04, 0x11
        /*000e*/ 	.short	(.L_4 - .L_3)
	.align		4
.L_3:
        /*0010*/ 	.word	index@(attn_fwd)
        /*0014*/ 	.word	0x00002708


	//----- nvinfo : EIATTR_MIN_STACK_SIZE
	.align		4
.L_4:
        /*0018*/ 	.byte	0x04, 0x12
        /*001a*/ 	.short	(.L_6 - .L_5)
	.align		4
.L_5:
        /*001c*/ 	.word	index@(attn_fwd)
        /*0020*/ 	.word	0x00002708
.L_6:


//--------------------- .nv.info.attn_fwd         --------------------------
	.section	.nv.info.attn_fwd,"",@"SHT_CUDA_INFO"
	.sectionflags	@""
	.align	4


	//----- nvinfo : EIATTR_CUDA_API_VERSION
	.align		4
        /*0000*/ 	.byte	0x04, 0x37
        /*0002*/ 	.short	(.L_8 - .L_7)
.L_7:
        /*0004*/ 	.word	0x00000082


	//----- nvinfo : EIATTR_SW2861232_WAR
	.align		4
.L_8:
        /*0008*/ 	.byte	0x01, 0x35
	.zero		2


	//----- nvinfo : EIATTR_PARAM_CBANK
	.align		4
        /*000c*/ 	.byte	0x04, 0x0a
        /*000e*/ 	.short	(.L_10 - .L_9)
	.align		4
.L_9:
        /*0010*/ 	.word	index@(.nv.constant0.attn_fwd)
        /*0014*/ 	.short	0x0160
        /*0016*/ 	.short	0x0088


	//----- nvinfo : EIATTR_CBANK_PARAM_SIZE
	.align		4
.L_10:
        /*0018*/ 	.byte	0x03, 0x19
        /*001a*/ 	.short	0x0088


	//----- nvinfo : EIATTR_KPARAM_INFO
	.align		4
        /*001c*/ 	.byte	0x04, 0x17
        /*001e*/ 	.short	(.L_12 - .L_11)
.L_11:
        /*0020*/ 	.word	0x00000000
        /*0024*/ 	.short	0x0019
        /*0026*/ 	.short	0x0080
        /*0028*/ 	.byte	0x00, 0xf4, 0x21, 0x00


	//----- nvinfo : EIATTR_KPARAM_INFO
	.align		4
.L_12:
        /*002c*/ 	.byte	0x04, 0x17
        /*002e*/ 	.short	(.L_14 - .L_13)
.L_13:
        /*0030*/ 	.word	0x00000000
        /*0034*/ 	.short	0x0018
        /*0036*/ 	.short	0x0078
        /*0038*/ 	.byte	0x00, 0xf4, 0x21, 0x00


	//----- nvinfo : EIATTR_KPARAM_INFO
	.align		4
.L_14:
        /*003c*/ 	.byte	0x04, 0x17
        /*003e*/ 	.short	(.L_16 - .L_15)
.L_15:
        /*0040*/ 	.word	0x00000000
        /*0044*/ 	.short	0x0017
        /*0046*/ 	.short	0x0070
        /*0048*/ 	.byte	0x00, 0xf0, 0x11, 0x00


	//----- nvinfo : EIATTR_KPARAM_INFO
	.align		4
.L_16:
        /*004c*/ 	.byte	0x04, 0x17
        /*004e*/ 	.short	(.L_18 - .L_17)
.L_17:
        /*0050*/ 	.word	0x00000000
        /*0054*/ 	.short	0x0016
        /*0056*/ 	.short	0x006c
        /*0058*/ 	.byte	0x00, 0xf0, 0x11, 0x00


	//----- nvinfo : EIATTR_KPARAM_INFO
	.align		4
.L_18:
        /*005c*/ 	.byte	0x04, 0x17
        /*005e*/ 	.short	(.L_20 - .L_19)
.L_19:
        /*0060*/ 	.word	0x00000000
        /*0064*/ 	.short	0x0015
        /*0066*/ 	.short	0x0068
        /*0068*/ 	.byte	0x00, 0xf0, 0x11, 0x00


	//----- nvinfo : EIATTR_KPARAM_INFO
	.align		4
.L_20:
        /*006c*/ 	.byte	0x04, 0x17
        /*006e*/ 	.short	(.L_22 - .L_21)
.L_21:
        /*0070*/ 	.word	0x00000000
        /*0074*/ 	.short	0x0014
        /*0076*/ 	.short	0x0064
        /*0078*/ 	.byte	0x00, 0xf0, 0x11, 0x00


	//----- nvinfo : EIATTR_KPARAM_INFO
	.align		4
.L_22:
        /*007c*/ 	.byte	0x04, 0x17
        /*007e*/ 	.short	(.L_24 - .L_23)
.L_23:
        /*0080*/ 	.word	0x00000000
        /*0084*/ 	.short	0x0013
        /*0086*/ 	.short	0x0060
        /*0088*/ 	.byte	0x00, 0xf0, 0x11, 0x00


	//----- nvinfo : EIATTR_KPARAM_INFO
	.align		4
.L_24:
        /*008c*/ 	.byte	0x04, 0x17
        /*008e*/ 	.short	(.L_26 - .L_25)
.L_25:
        /*0090*/ 	.word	0x00000000
        /*0094*/ 	.short	0x0012
        /*0096*/ 	.short	0x005c
        /*0098*/ 	.byte	0x00, 0xf0, 0x11, 0x00


	//----- nvinfo : EIATTR_KPARAM_INFO
	.align		4
.L_26:
        /*009c*/ 	.byte	0x04, 0x17
        /*009e*/ 	.short	(.L_28 - .L_27)
.L_27:
        /*00a0*/ 	.word	0x00000000
        /*00a4*/ 	.short	0x0011
        /*00a6*/ 	.short	0x0058
        /*00a8*/ 	.byte	0x00, 0xf0, 0x11, 0x00


	//----- nvinfo : EIATTR_KPARAM_INFO
	.align		4
.L_28:
        /*00ac*/ 	.byte	0x04, 0x17
        /*00ae*/ 	.short	(.L_30 - .L_29)
.L_29:
        /*00b0*/ 	.word	0x00000000
        /*00b4*/ 	.short	0x0010
        /*00b6*/ 	.short	0x0054
        /*00b8*/ 	.byte	0x00, 0xf0, 0x11, 0x00


	//----- nvinfo : EIATTR_KPARAM_INFO
	.align		4
.L_30:
        /*00bc*/ 	.byte	0x04, 0x17
        /*00be*/ 	.short	(.L_32 - .L_31)
.L_31:
        /*00c0*/ 	.word	0x00000000
        /*00c4*/ 	.short	0x000f
        /*00c6*/ 	.short	0x0050
        /*00c8*/ 	.byte	0x00, 0xf0, 0x11, 0x00


	//----- nvinfo : EIATTR_KPARAM_INFO
	.align		4
.L_32:
        /*00cc*/ 	.byte	0x04, 0x17
        /*00ce*/ 	.short	(.L_34 - .L_33)
.L_33:
        /*00d0*/ 	.word	0x00000000
        /*00d4*/ 	.short	0x000e
        /*00d6*/ 	.short	0x004c
        /*00d8*/ 	.byte	0x00, 0xf0, 0x11, 0x00


	//----- nvinfo : EIATTR_KPARAM_INFO
	.align		4
.L_34:
        /*00dc*/ 	.byte	0x04, 0x17
        /*00de*/ 	.short	(.L_36 - .L_35)
.L_35:
        /*00e0*/ 	.word	0x00000000
        /*00e4*/ 	.short	0x000d
        /*00e6*/ 	.short	0x0048
        /*00e8*/ 	.byte	0x00, 0xf0, 0x11, 0x00


	//----- nvinfo : EIATTR_KPARAM_INFO
	.align		4
.L_36:
        /*00ec*/ 	.byte	0x04, 0x17
        /*00ee*/ 	.short	(.L_38 - .L_37)
.L_37:
        /*00f0*/ 	.word	0x00000000
        /*00f4*/ 	.short	0x000c
        /*00f6*/ 	.short	0x0044
        /*00f8*/ 	.byte	0x00, 0xf0, 0x11, 0x00


	//----- nvinfo : EIATTR_KPARAM_INFO
	.align		4
.L_38:
        /*00fc*/ 	.byte	0x04, 0x17
        /*00fe*/ 	.short	(.L_40 - .L_39)
.L_39:
        /*0100*/ 	.word	0x00000000
        /*0104*/ 	.short	0x000b
        /*0106*/ 	.short	0x0040
        /*0108*/ 	.byte	0x00, 0xf0, 0x11, 0x00


	//----- nvinfo : EIATTR_KPARAM_INFO
	.align		4
.L_40:
        /*010c*/ 	.byte	0x04, 0x17
        /*010e*/ 	.short	(.L_42 - .L_41)
.L_41:
        /*0110*/ 	.word	0x00000000
        /*0114*/ 	.short	0x000a
        /*0116*/ 	.short	0x003c
        /*0118*/ 	.byte	0x00, 0xf0, 0x11, 0x00


	//----- nvinfo : EIATTR_KPARAM_INFO
	.align		4
.L_42:
        /*011c*/ 	.byte	0x04, 0x17
        /*011e*/ 	.short	(.L_44 - .L_43)
.L_43:
        /*0120*/ 	.word	0x00000000
        /*0124*/ 	.short	0x0009
        /*0126*/ 	.short	0x0038
        /*0128*/ 	.byte	0x00, 0xf0, 0x11, 0x00


	//----- nvinfo : EIATTR_KPARAM_INFO
	.align		4
.L_44:
        /*012c*/ 	.byte	0x04, 0x17
        /*012e*/ 	.short	(.L_46 - .L_45)
.L_45:
        /*0130*/ 	.word	0x00000000
        /*0134*/ 	.short	0x0008
        /*0136*/ 	.short	0x0034
        /*0138*/ 	.byte	0x00, 0xf0, 0x11, 0x00


	//----- nvinfo : EIATTR_KPARAM_INFO
	.align		4
.L_46:
        /*013c*/ 	.byte	0x04, 0x17
        /*013e*/ 	.short	(.L_48 - .L_47)
.L_47:
        /*0140*/ 	.word	0x00000000
        /*0144*/ 	.short	0x0007
        /*0146*/ 	.short	0x0030
        /*0148*/ 	.byte	0x00, 0xf0, 0x11, 0x00


	//----- nvinfo : EIATTR_KPARAM_INFO
	.align		4
.L_48:
        /*014c*/ 	.byte	0x04, 0x17
        /*014e*/ 	.short	(.L_50 - .L_49)
.L_49:
        /*0150*/ 	.word	0x00000000
        /*0154*/ 	.short	0x0006
        /*0156*/ 	.short	0x002c
        /*0158*/ 	.byte	0x00, 0xf0, 0x11, 0x00


	//----- nvinfo : EIATTR_KPARAM_INFO
	.align		4
.L_50:
        /*015c*/ 	.byte	0x04, 0x17
        /*015e*/ 	.short	(.L_52 - .L_51)
.L_51:
        /*0160*/ 	.word	0x00000000
        /*0164*/ 	.short	0x0005
        /*0166*/ 	.short	0x0028
        /*0168*/ 	.byte	0x00, 0xf0, 0x11, 0x00


	//----- nvinfo : EIATTR_KPARAM_INFO
	.align		4
.L_52:
        /*016c*/ 	.byte	0x04, 0x17
        /*016e*/ 	.short	(.L_54 - .L_53)
.L_53:
        /*0170*/ 	.word	0x00000000
        /*0174*/ 	.short	0x0004
        /*0176*/ 	.short	0x0020
        /*0178*/ 	.byte	0x00, 0xf4, 0x21, 0x00


	//----- nvinfo : EIATTR_KPARAM_INFO
	.align		4
.L_54:
        /*017c*/ 	.byte	0x04, 0x17
        /*017e*/ 	.short	(.L_56 - .L_55)
.L_55:
        /*0180*/ 	.word	0x00000000
        /*0184*/ 	.short	0x0003
        /*0186*/ 	.short	0x0018
        /*0188*/ 	.byte	0x00, 0xf4, 0x21, 0x00


	//----- nvinfo : EIATTR_KPARAM_INFO
	.align		4
.L_56:
        /*018c*/ 	.byte	0x04, 0x17
        /*018e*/ 	.short	(.L_58 - .L_57)
.L_57:
        /*0190*/ 	.word	0x00000000
        /*0194*/ 	.short	0x0002
        /*0196*/ 	.short	0x0010
        /*0198*/ 	.byte	0x00, 0xf4, 0x21, 0x00


	//----- nvinfo : EIATTR_KPARAM_INFO
	.align		4
.L_58:
        /*019c*/ 	.byte	0x04, 0x17
        /*019e*/ 	.short	(.L_60 - .L_59)
.L_59:
        /*01a0*/ 	.word	0x00000000
        /*01a4*/ 	.short	0x0001
        /*01a6*/ 	.short	0x0008
        /*01a8*/ 	.byte	0x00, 0xf4, 0x21, 0x00


	//----- nvinfo : EIATTR_KPARAM_INFO
	.align		4
.L_60:
        /*01ac*/ 	.byte	0x04, 0x17
        /*01ae*/ 	.short	(.L_62 - .L_61)
.L_61:
        /*01b0*/ 	.word	0x00000000
        /*01b4*/ 	.short	0x0000
        /*01b6*/ 	.short	0x0000
        /*01b8*/ 	.byte	0x00, 0xf4, 0x21, 0x00


	//----- nvinfo : EIATTR_MAXREG_COUNT
	.align		4
.L_62:
        /*01bc*/ 	.byte	0x03, 0x1b
        /*01be*/ 	.short	0x00ff


	//----- nvinfo : EIATTR_NUM_BARRIERS
	.align		4
        /*01c0*/ 	.byte	0x02, 0x4c
        /*01c2*/ 	.byte	0x01
	.zero		1


	//----- nvinfo : EIATTR_ANNOTATIONS
	.align		4
        /*01c4*/ 	.byte	0x04, 0x55
        /*01c6*/ 	.short	(.L_64 - .L_63)


	//   ....[0]....
.L_63:
        /*01c8*/ 	.word	0x00000001
        /*01cc*/ 	.byte	0x90, 0x04, 0x00, 0x00, 0x01, 0x00, 0x00, 0x00, 0xa0, 0x04, 0x00, 0x00, 0x01, 0x00, 0x00, 0x00
        /* <DEDUP_REMOVED lines=2697> */
        /*aa6c*/ 	.byte	0xa0, 0xc9, 0x02, 0x00, 0x01, 0x00, 0x00, 0x00, 0xf0, 0xca, 0x02, 0x00


	//----- nvinfo : EIATTR_MERCURY_ISA_VERSION
	.align		4
.L_64:
        /*aa78*/ 	.byte	0x03, 0x5f
        /*aa7a*/ 	.short	0x0000


	//----- nvinfo : EIATTR_COOP_GROUP_MASK_REGIDS
	.align		4
        /*aa7c*/ 	.byte	0x04, 0x29
        /*aa7e*/ 	.short	(.L_66 - .L_65)


	//   ....[0]....
.L_65:
        /*aa80*/ 	.word	0xffffffff


	//   ....[1]....
        /*aa84*/ 	.word	0xffffffff


	//   ....[2]....
        /*aa88*/ 	.word	0xffffffff


	//   ....[3]....
        /*aa8c*/ 	.word	0xffffffff


	//   ....[4]....
        /*aa90*/ 	.word	0xffffffff


	//   ....[5]....
        /*aa94*/ 	.word	0xffffffff


	//   ....[6]....
        /*aa98*/ 	.word	0xffffffff


	//   ....[7]....
        /*aa9c*/ 	.word	0xffffffff


	//   ....[8]....
        /*aaa0*/ 	.word	0xffffffff


	//   ....[9]....
        /*aaa4*/ 	.word	0xffffffff


	//   ....[10]....
        /*aaa8*/ 	.word	0xffffffff


	//   ....[11]....
        /*aaac*/ 	.word	0xffffffff


	//   ....[12]....
        /*aab0*/ 	.word	0xffffffff


	//   ....[13]....
        /*aab4*/ 	.word	0xffffffff


	//   ....[14]....
        /*aab8*/ 	.word	0xffffffff


	//   ....[15]....
        /*aabc*/ 	.word	0xffffffff


	//   ....[16]....
        /*aac0*/ 	.word	0xffffffff


	//   ....[17]....
        /*aac4*/ 	.word	0xffffffff


	//   ....[18]....
        /*aac8*/ 	.word	0xffffffff


	//   ....[19]....
        /*aacc*/ 	.word	0xffffffff


	//   ....[20]....
        /*aad0*/ 	.word	0xffffffff


	//   ....[21]....
        /*aad4*/ 	.word	0xffffffff


	//----- nvinfo : EIATTR_COOP_GROUP_INSTR_OFFSETS
	.align		4
.L_66:
        /*aad8*/ 	.byte	0x04, 0x28
        /*aada*/ 	.short	(.L_68 - .L_67)


	//   ....[0]....
.L_67:
        /*aadc*/ 	.word	0x00017f40


	//   ....[1]....
        /*aae0*/ 	.word	0x00017f60


	//   ....[2]....
        /*aae4*/ 	.word	0x00017f90


	//   ....[3]....
        /*aae8*/ 	.word	0x00017fc0


	//   ....[4]....
        /*aaec*/ 	.word	0x00017fd0


	//   ....[5]....
        /*aaf0*/ 	.word	0x00017fe0


	//   ....[6]....
        /*aaf4*/ 	.word	0x00018010


	//   ....[7]....
        /*aaf8*/ 	.word	0x00018020


	//   ....[8]....
        /*aafc*/ 	.word	0x000180e0


	//   ....[9]....
        /*ab00*/ 	.word	0x00018100


	//   ....[10]....
        /*ab04*/ 	.word	0x00018120


	//   ....[11]....
        /*ab08*/ 	.word	0x000186f0


	//   ....[12]....
        /*ab0c*/ 	.word	0x00018720


	//   ....[13]....
        /*ab10*/ 	.word	0x00018790


	//   ....[14]....
        /*ab14*/ 	.word	0x000187f0


	//   ....[15]....
        /*ab18*/ 	.word	0x00018800


	//   ....[16]....
        /*ab1c*/ 	.word	0x00018820


	//   ....[17]....
        /*ab20*/ 	.word	0x00018830


	//   ....[18]....
        /*ab24*/ 	.word	0x00018850


	//   ....[19]....
        /*ab28*/ 	.word	0x00018900


	//   ....[20]....
        /*ab2c*/ 	.word	0x00018920


	//   ....[21]....
        /*ab30*/ 	.word	0x00018940


	//----- nvinfo : EIATTR_EXIT_INSTR_OFFSETS
	.align		4
.L_68:
        /*ab34*/ 	.byte	0x04, 0x1c
        /*ab36*/ 	.short	(.L_70 - .L_69)


	//   ....[0]....
.L_69:
        /*ab38*/ 	.word	0x0002cae0


	//   ....[1]....
        /*ab3c*/ 	.word	0x0002cbe0


	//----- nvinfo : EIATTR_REQNTID
	.align		4
.L_70:
        /*ab40*/ 	.byte	0x04, 0x10
        /*ab42*/ 	.short	(.L_72 - .L_71)
.L_71:
        /*ab44*/ 	.word	0x00000100
        /*ab48*/ 	.word	0x00000001
        /*ab4c*/ 	.word	0x00000001
.L_72:


//--------------------- .nv.callgraph             --------------------------
	.section	.nv.callgraph,"",@"SHT_CUDA_CALLGRAPH"
	.align	4
	.sectionentsize	8
	.align		4
        /*0000*/ 	.word	0x00000000
	.align		4
        /*0004*/ 	.word	0xffffffff
	.align		4
        /*0008*/ 	.word	0x00000000
	.align		4
        /*000c*/ 	.word	0xfffffffe
	.align		4
        /*0010*/ 	.word	0x00000000
	.align		4
        /*0014*/ 	.word	0xfffffffd
	.align		4
        /*0018*/ 	.word	0x00000000
	.align		4
        /*001c*/ 	.word	0xfffffffc


//--------------------- .nv.rel.action            --------------------------
	.section	.nv.rel.action,"",@"SHT_CUDA_RELOCINFO"
	.align	8
	.sectionentsize	8
        /*0000*/ 	.byte	0x73, 0x00, 0x00, 0x00, 0x00, 0x00, 0x00, 0x00, 0x00, 0x00, 0x00, 0x11, 0x25, 0x00, 0x05, 0x36


//--------------------- .nv.constant4             --------------------------
	.section	.nv.constant4,"a",@progbits
	.align	8
	.align		8
.nv.constant4:
        /*0000*/ 	.dword	_$_str


//--------------------- .nv.constant0.attn_fwd    --------------------------
	.section	.nv.constant0.attn_fwd,"a",@progbits
	.sectionflags	@""
	.align	4
.nv.constant0.attn_fwd:
	.zero		488


//--------------------- .text.attn_fwd            --------------------------
	.section	.text.attn_fwd,"ax",@progbits
	.sectioninfo	@"SHI_REGISTERS=32"
	.align	128
        .global         attn_fwd
        .type           attn_fwd,@function
        .size           attn_fwd,(.L_x_3 - attn_fwd)
        .other          attn_fwd,@"STO_CUDA_ENTRY STV_DEFAULT"
attn_fwd:
.text.attn_fwd:
[----:B------:R-:W-:Y:S02]  /*0000*/  MOV R1, c[0x0][0x28] ;  /* 0x00000a0000017a02 */ /* 0x000fe40000000f00 */
[----:B------:R-:W0:Y:S01]  /*0010*/  S2R R3, SR_TID.X ;  /* 0x0000000000037919 */ /* 0x000e220000002100 */
[----:B------:R-:W-:Y:S01]  /*0020*/  MOV R20, c[0x0][0x198] ;  /* 0x0000660000147a02 */ /* 0x000fe20000000f00 */
[----:B------:R-:W-:Y:S01]  /*0030*/  ULDC.64 UR4, c[0x0][0x118] ;  /* 0x0000460000047ab9 */ /* 0x000fe20000000a00 */
[----:B------:R-:W-:Y:S01]  /*0040*/  IADD3 R1, R1, -0x2708, RZ ;  /* 0xffffd8f801017810 */ /* 0x000fe20007ffe0ff */
[----:B------:R-:W1:Y:S04]  /*0050*/  S2R R0, SR_CTAID.X ;  /* 0x0000000000007919 */ /* 0x000e680000002500 */
[----:B------:R-:W2:Y:S01]  /*0060*/  S2R R4, SR_CTAID.Y ;  /* 0x0000000000047919 */ /* 0x000ea20000002600 */
[----:B0-----:R-:W-:Y:S02]  /*0070*/  LOP3.LUT R2, R3, 0x1f, RZ, 0xc0, !PT ;  /* 0x0000001f03027812 */ /* 0x001fe400078ec0ff */
[----:B------:R-:W-:-:S03]  /*0080*/  SHF.R.U32.HI R3, RZ, 0x5, R3 ;  /* 0x00000005ff037819 */ /* 0x000fc60000011603 */
[----:B-1----:R-:W-:Y:S02]  /*0090*/  IMAD R2, R0, 0x20, R2 ;  /* 0x0000002000027824 */ /* 0x002fe400078e0202 */
[----:B--2---:R-:W-:Y:S01]  /*00a0*/  IMAD R0, R4, c[0x0][0x190], RZ ;  /* 0x0000640004007a24 */ /* 0x004fe200078e02ff */
[----:B------:R-:W-:Y:S01]  /*00b0*/  SGXT.U32 R4, R3, 0x3 ;  /* 0x000000030304781a */ /* 0x000fe20000000000 */
[----:B------:R-:W-:Y:S02]  /*00c0*/  IMAD R2, R2, c[0x0][0x194], RZ ;  /* 0x0000650002027a24 */ /* 0x000fe400078e02ff */
[----:B------:R-:W-:Y:S02]  /*00d0*/  IMAD.SHL.U32 R18, R0, 0x2, RZ ;  /* 0x0000000200127824 */ /* 0x000fe400078e00ff */
[----:B------:R-:W-:Y:S01]  /*00e0*/  IMAD R5, R4, c[0x0][0x198], RZ ;  /* 0x0000660004057a24 */ /* 0x000fe200078e02ff */
[----:B------:R-:W-:Y:S01]  /*00f0*/  SHF.L.U32 R3, R2, 0x1, RZ ;  /* 0x0000000102037819 */ /* 0x000fe200000006ff */
[----:B------:R-:W-:-:S03]  /*0100*/  IMAD.HI R19, R0, 0x2, RZ ;  /* 0x0000000200137827 */ /* 0x000fc600078e02ff */
[----:B------:R-:W-:Y:S01]  /*0110*/  IADD3 R18, P0, P1, R3, c[0x0][0x160], R18 ;  /* 0x0000580003127a10 */ /* 0x000fe2000791e012 */
[----:B------:R-:W-:-:S04]  /*0120*/  IMAD.HI R2, R2, 0x2, RZ ;  /* 0x0000000202027827 */ /* 0x000fc800078e02ff */
[----:B------:R-:W-:Y:S01]  /*0130*/  IMAD R3, R20, 0x8, R5 ;  /* 0x0000000814037824 */ /* 0x000fe200078e0205 */
[----:B------:R-:W-:Y:S02]  /*0140*/  IADD3.X R19, R2, c[0x0][0x164], R19, P0, P1 ;  /* 0x0000590002137a10 */ /* 0x000fe400007e2413 */
[-C--:B------:R-:W-:Y:S02]  /*0150*/  LEA R4, P0, R5, R18.reuse, 0x1 ;  /* 0x0000001205047211 */ /* 0x080fe400078008ff */
[C---:B------:R-:W-:Y:S02]  /*0160*/  LEA R7, R20.reuse, R3, 0x3 ;  /* 0x0000000314077211 */ /* 0x040fe400078e18ff */
[-C--:B------:R-:W-:Y:S02]  /*0170*/  LEA R12, P1, R3, R18.reuse, 0x1 ;  /* 0x00000012030c7211 */ /* 0x080fe400078208ff */
[----:B------:R-:W-:Y:S01]  /*0180*/  LEA.HI.X.SX32 R5, R5, R19, 0x1, P0 ;  /* 0x0000001305057211 */ /* 0x000fe200000f0eff */
[----:B------:R-:W-:Y:S01]  /*0190*/  IMAD R9, R20, 0x8, R7 ;  /* 0x0000000814097824 */ /* 0x000fe200078e0207 */
[----:B------:R-:W-:-:S02]  /*01a0*/  LEA R10, P0, R7, R18, 0x1 ;  /* 0x00000012070a7211 */ /* 0x000fc400078008ff */
[-C--:B------:R-:W-:Y:S01]  /*01b0*/  LEA.HI.X.SX32 R13, R3, R19.reuse, 0x1, P1 ;  /* 0x00000013030d7211 */ /* 0x080fe200008f0eff */
[----:B------:R0:W2:Y:S01]  /*01c0*/  LDG.E.U16 R24, [R4.64] ;  /* 0x0000000404187981 */ /* 0x0000a2000c1e1500 */
[----:B------:R-:W-:Y:S02]  /*01d0*/  LEA.HI.X.SX32 R11, R7, R19, 0x1, P0 ;  /* 0x00000013070b7211 */ /* 0x000fe400000f0eff */
[----:B------:R-:W-:Y:S01]  /*01e0*/  LEA R8, P0, R9, R18, 0x1 ;  /* 0x0000001209087211 */ /* 0x000fe200078008ff */
[----:B------:R1:W3:Y:S01]  /*01f0*/  LDG.E.U16 R23, [R12.64] ;  /* 0x000000040c177981 */ /* 0x0002e2000c1e1500 */
[----:B------:R-:W-:-:S03]  /*0200*/  LEA R3, R20, R9, 0x3 ;  /* 0x0000000914037211 */ /* 0x000fc600078e18ff */
[----:B------:R4:W5:Y:S01]  /*0210*/  LDG.E.U16 R16, [R10.64] ;  /* 0x000000040a107981 */ /* 0x000962000c1e1500 */
[----:B------:R-:W-:Y:S01]  /*0220*/  LEA.HI.X.SX32 R9, R9, R19, 0x1, P0 ;  /* 0x0000001309097211 */ /* 0x000fe200000f0eff */
[----:B------:R-:W-:Y:S01]  /*0230*/  IMAD R7, R20, 0x8, R3 ;  /* 0x0000000814077824 */ /* 0x000fe200078e0203 */
[----:B------:R-:W-:-:S03]  /*0240*/  LEA R2, P0, R3, R18, 0x1 ;  /* 0x0000001203027211 */ /* 0x000fc600078008ff */
[----:B------:R1:W5:Y:S01]  /*0250*/  LDG.E.U16 R0, [R8.64] ;  /* 0x0000000408007981 */ /* 0x000362000c1e1500 */
[----:B------:R-:W-:Y:S02]  /*0260*/  LEA.HI.X.SX32 R3, R3, R19, 0x1, P0 ;  /* 0x0000001303037211 */ /* 0x000fe400000f0eff */
[----:B0-----:R-:W-:-:S03]  /*0270*/  LEA R4, P0, R7, R18, 0x1 ;  /* 0x0000001207047211 */ /* 0x001fc600078008ff */
[----:B------:R0:W5:Y:S01]  /*0280*/  LDG.E.U16 R22, [R2.64] ;  /* 0x0000000402167981 */ /* 0x000162000c1e1500 */
[----:B------:R-:W-:-:S05]  /*0290*/  LEA.HI.X.SX32 R5, R7, R19, 0x1, P0 ;  /* 0x0000001307057211 */ /* 0x000fca00000f0eff */
[----:B------:R0:W5:Y:S01]  /*02a0*/  LDG.E.U16 R14, [R4.64] ;  /* 0x00000004040e7981 */ /* 0x000162000c1e1500 */
[----:B------:R-:W-:-:S05]  /*02b0*/  LEA R15, R20, R7, 0x3 ;  /* 0x00000007140f7211 */ /* 0x000fca00078e18ff */
[----:B------:R-:W-:Y:S01]  /*02c0*/  IMAD R17, R20, 0x8, R15 ;  /* 0x0000000814117824 */ /* 0x000fe200078e020f */
[----:B------:R-:W-:-:S04]  /*02d0*/  LEA R6, P1, R15, R18, 0x1 ;  /* 0x000000120f067211 */ /* 0x000fc800078208ff */
[C---:B----4-:R-:W-:Y:S02]  /*02e0*/  LEA R11, R20.reuse, R17, 0x3 ;  /* 0x00000011140b7211 */ /* 0x050fe400078e18ff */
[-C--:B0-----:R-:W-:Y:S02]  /*02f0*/  LEA R2, P0, R17, R18.reuse, 0x1 ;  /* 0x0000001211027211 */ /* 0x081fe400078008ff */
[-C--:B------:R-:W-:Y:S01]  /*0300*/  LEA.HI.X.SX32 R7, R15, R19.reuse, 0x1, P1 ;  /* 0x000000130f077211 */ /* 0x080fe200008f0eff */
[C---:B-1----:R-:W-:Y:S01]  /*0310*/  IMAD R9, R20.reuse, 0x8, R11 ;  /* 0x0000000814097824 */ /* 0x042fe200078e020b */
[----:B------:R-:W-:Y:S02]  /*0320*/  LEA.HI.X.SX32 R3, R17, R19, 0x1, P0 ;  /* 0x0000001311037211 */ /* 0x000fe400000f0eff */
[----:B------:R-:W-:Y:S01]  /*0330*/  LEA R4, P0, R11, R18, 0x1 ;  /* 0x000000120b047211 */ /* 0x000fe200078008ff */
[----:B------:R0:W4:Y:S01]  /*0340*/  LDG.E.U16 R21, [R6.64] ;  /* 0x0000000406157981 */ /* 0x000122000c1e1500 */
[----:B------:R-:W-:-:S03]  /*0350*/  LEA R13, R20, R9, 0x3 ;  /* 0x00000009140d7211 */ /* 0x000fc600078e18ff */
[----:B------:R1:W4:Y:S01]  /*0360*/  LDG.E.U16 R12, [R2.64] ;  /* 0x00000004020c7981 */ /* 0x000322000c1e1500 */
[----:B------:R-:W-:Y:S01]  /*0370*/  LEA.HI.X.SX32 R5, R11, R19, 0x1, P0 ;  /* 0x000000130b057211 */ /* 0x000fe200000f0eff */
[----:B------:R-:W-:Y:S01]  /*0380*/  IMAD R11, R20, 0x8, R13 ;  /* 0x00000008140b7824 */ /* 0x000fe200078e020d */
[----:B0-----:R-:W-:-:S03]  /*0390*/  LEA R6, P1, R13, R18, 0x1 ;  /* 0x000000120d067211 */ /* 0x001fc600078208ff */
[----:B------:R0:W4:Y:S01]  /*03a0*/  LDG.E.U16 R17, [R4.64] ;  /* 0x0000000404117981 */ /* 0x000122000c1e1500 */
[-C--:B-1----:R-:W-:Y:S02]  /*03b0*/  LEA R2, P0, R9, R18.reuse, 0x1 ;  /* 0x0000001209027211 */ /* 0x082fe400078008ff */
[-C--:B------:R-:W-:Y:S02]  /*03c0*/  LEA.HI.X.SX32 R7, R13, R19.reuse, 0x1, P1 ;  /* 0x000000130d077211 */ /* 0x080fe400008f0eff */
[----:B------:R-:W-:Y:S02]  /*03d0*/  LEA.HI.X.SX32 R3, R9, R19, 0x1, P0 ;  /* 0x0000001309037211 */ /* 0x000fe400000f0eff */
[C---:B------:R-:W-:Y:S02]  /*03e0*/  LEA R9, R20.reuse, R11, 0x3 ;  /* 0x0000000b14097211 */ /* 0x040fe400078e18ff */
[CC--:B0-----:R-:W-:Y:S01]  /*03f0*/  LEA R4, P0, R11.reuse, R18.reuse, 0x1 ;  /* 0x000000120b047211 */ /* 0x0c1fe200078008ff */
[----:B------:R0:W4:Y:S03]  /*0400*/  LDG.E.U16 R10, [R2.64] ;  /* 0x00000004020a7981 */ /* 0x000126000c1e1500 */
[----:B------:R-:W-:Y:S01]  /*0410*/  LEA.HI.X.SX32 R5, R11, R19, 0x1, P0 ;  /* 0x000000130b057211 */ /* 0x000fe200000f0eff */
[----:B------:R-:W-:Y:S01]  /*0420*/  IMAD R8, R20, 0x8, R9 ;  /* 0x0000000814087824 */ /* 0x000fe200078e0209 */
[----:B0-----:R-:W-:-:S04]  /*0430*/  LEA R2, P0, R9, R18, 0x1 ;  /* 0x0000001209027211 */ /* 0x001fc800078008ff */
[----:B------:R-:W-:Y:S02]  /*0440*/  LEA.HI.X.SX32 R3, R9, R19, 0x1, P0 ;  /* 0x0000001309037211 */ /* 0x000fe400000f0eff */
[----:B------:R0:W4:Y:S04]  /*0450*/  LDG.E.U16 R9, [R4.64] ;  /* 0x0000000404097981 */ /* 0x000128000c1e1500 */
[----:B------:R1:W4:Y:S01]  /*0460*/  LDG.E.U16 R15, [R2.64] ;  /* 0x00000004020f7981 */ /* 0x000322000c1e1500 */
[----:B0-----:R-:W-:-:S04]  /*0470*/  LEA R4, P0, R8, R18, 0x1 ;  /* 0x0000001208047211 */ /* 0x001fc800078008ff */
[----:B------:R-:W-:Y:S01]  /*0480*/  LEA.HI.X.SX32 R5, R8, R19, 0x1, P0 ;  /* 0x0000001308057211 */ /* 0x000fe200000f0eff */
[----:B--2---:R-:W-:Y:S04]  /*0490*/  STL [R1+0xa4], R24 ;  /* 0x0000a41801007387 */ /* 0x004fe80000100800 */
[----:B---3--:R-:W-:Y:S04]  /*04a0*/  STL [R1+0xa0], R23 ;  /* 0x0000a01701007387 */ /* 0x008fe80000100800 */
[----:B-----5:R0:W-:Y:S04]  /*04b0*/  STL [R1+0x9c], R16 ;  /* 0x00009c1001007387 */ /* 0x0201e80000100800 */
[----:B0-----:R0:W2:Y:S04]  /*04c0*/  LDG.E.U16 R16, [R6.64] ;  /* 0x0000000406107981 */ /* 0x0010a8000c1e1500 */
[----:B------:R3:W-:Y:S01]  /*04d0*/  STL [R1+0x98], R0 ;  /* 0x0000980001007387 */ /* 0x0007e20000100800 */
[----:B0-----:R-:W-:-:S04]  /*04e0*/  LEA R7, R20, R8, 0x3 ;  /* 0x0000000814077211 */ /* 0x001fc800078e18ff */
[CC--:B------:R-:W-:Y:S01]  /*04f0*/  LEA R6, P1, R7.reuse, R18.reuse, 0x1 ;  /* 0x0000001207067211 */ /* 0x0c0fe200078208ff */
[----:B---3--:R-:W-:Y:S01]  /*0500*/  IMAD R0, R20, 0x8, R7 ;  /* 0x0000000814007824 */ /* 0x008fe200078e0207 */
[----:B------:R-:W-:Y:S02]  /*0510*/  STL [R1+0x94], R22 ;  /* 0x0000941601007387 */ /* 0x000fe40000100800 */
[----:B------:R-:W-:Y:S02]  /*0520*/  LEA.HI.X.SX32 R7, R7, R19, 0x1, P1 ;  /* 0x0000001307077211 */ /* 0x000fe400008f0eff */
[----:B------:R0:W-:Y:S04]  /*0530*/  STL [R1+0x90], R14 ;  /* 0x0000900e01007387 */ /* 0x0001e80000100800 */
[----:B------:R3:W5:Y:S04]  /*0540*/  LDG.E.U16 R13, [R6.64] ;  /* 0x00000004060d7981 */ /* 0x000768000c1e1500 */
[----:B0-----:R0:W5:Y:S01]  /*0550*/  LDG.E.U16 R14, [R4.64] ;  /* 0x00000004040e7981 */ /* 0x001162000c1e1500 */
[----:B-1----:R-:W-:-:S02]  /*0560*/  LEA R2, P0, R0, R18, 0x1 ;  /* 0x0000001200027211 */ /* 0x002fc400078008ff */
[----:B------:R-:W-:Y:S02]  /*0570*/  LEA R8, R20, R0, 0x3 ;  /* 0x0000000014087211 */ /* 0x000fe400078e18ff */
[----:B------:R-:W-:Y:S01]  /*0580*/  LEA.HI.X.SX32 R3, R0, R19, 0x1, P0 ;  /* 0x0000001300037211 */ /* 0x000fe200000f0eff */
[----:B----4-:R-:W-:Y:S02]  /*0590*/  STL [R1+0x8c], R21 ;  /* 0x00008c1501007387 */ /* 0x010fe40000100800 */
[----:B------:R-:W-:Y:S01]  /*05a0*/  IMAD R0, R20, 0x8, R8 ;  /* 0x0000000814007824 */ /* 0x000fe200078e0208 */
[----:B0-----:R-:W-:Y:S01]  /*05b0*/  LEA R4, P0, R8, R18, 0x1 ;  /* 0x0000001208047211 */ /* 0x001fe200078008ff */
[----:B------:R0:W-:Y:S03]  /*05c0*/  STL [R1+0x88], R12 ;  /* 0x0000880c01007387 */ /* 0x0001e60000100800 */
[----:B---3--:R-:W-:-:S02]  /*05d0*/  LEA R7, R20, R0, 0x3 ;  /* 0x0000000014077211 */ /* 0x008fc400078e18ff */
[-C--:B------:R-:W-:Y:S01]  /*05e0*/  LEA.HI.X.SX32 R5, R8, R19.reuse, 0x1, P0 ;  /* 0x0000001308057211 */ /* 0x080fe200000f0eff */
[----:B0-----:R0:W3:Y:S01]  /*05f0*/  LDG.E.U16 R12, [R2.64] ;  /* 0x00000004020c7981 */ /* 0x0010e2000c1e1500 */
[CC--:B------:R-:W-:Y:S01]  /*0600*/  LEA R6, P1, R7.reuse, R18.reuse, 0x1 ;  /* 0x0000001207067211 */ /* 0x0c0fe200078208ff */
[----:B------:R-:W-:Y:S02]  /*0610*/  IMAD R8, R20, 0x8, R7 ;  /* 0x0000000814087824 */ /* 0x000fe400078e0207 */
[----:B------:R1:W4:Y:S01]  /*0620*/  LDG.E.U16 R11, [R4.64] ;  /* 0x00000004040b7981 */ /* 0x000322000c1e1500 */
[-C--:B------:R-:W-:Y:S02]  /*0630*/  LEA.HI.X.SX32 R7, R7, R19.reuse, 0x1, P1 ;  /* 0x0000001307077211 */ /* 0x080fe400008f0eff */
[C---:B0-----:R-:W-:Y:S01]  /*0640*/  LEA R2, P0, R0.reuse, R18, 0x1 ;  /* 0x0000001200027211 */ /* 0x041fe200078008ff */
[----:B------:R-:W-:Y:S03]  /*0650*/  STL [R1+0x84], R17 ;  /* 0x0000841101007387 */ /* 0x000fe60000100800 */
[----:B------:R-:W-:-:S02]  /*0660*/  LEA.HI.X.SX32 R3, R0, R19, 0x1, P0 ;  /* 0x0000001300037211 */ /* 0x000fc400000f0eff */
[----:B-1----:R-:W-:Y:S01]  /*0670*/  LEA R4, P0, R8, R18, 0x1 ;  /* 0x0000001208047211 */ /* 0x002fe200078008ff */
[----:B------:R0:W-:Y:S01]  /*0680*/  STL [R1+0x80], R10 ;  /* 0x0000800a01007387 */ /* 0x0001e20000100800 */
[----:B------:R-:W-:Y:S02]  /*0690*/  LEA R0, R20, R8, 0x3 ;  /* 0x0000000814007211 */ /* 0x000fe400078e18ff */
[----:B------:R-:W-:-:S03]  /*06a0*/  LEA.HI.X.SX32 R5, R8, R19, 0x1, P0 ;  /* 0x0000001308057211 */ /* 0x000fc600000f0eff */
[----:B------:R-:W-:Y:S01]  /*06b0*/  IMAD R8, R20, 0x8, R0 ;  /* 0x0000000814087824 */ /* 0x000fe200078e0200 */
[----:B0-----:R0:W4:Y:S02]  /*06c0*/  LDG.E.U16 R10, [R2.64] ;  /* 0x00000004020a7981 */ /* 0x001124000c1e1500 */
[----:B0-----:R-:W-:-:S04]  /*06d0*/  LEA R2, P0, R0, R18, 0x1 ;  /* 0x0000001200027211 */ /* 0x001fc800078008ff */
[----:B------:R-:W-:Y:S01]  /*06e0*/  LEA.HI.X.SX32 R3, R0, R19, 0x1, P0 ;  /* 0x0000001300037211 */ /* 0x000fe200000f0eff */
[----:B--2---:R0:W-:Y:S04]  /*06f0*/  STL [R1+0x7c], R16 ;  /* 0x00007c1001007387 */ /* 0x0041e80000100800 */
[----:B------:R1:W-:Y:S04]  /*0700*/  STL [R1+0x78], R9 ;  /* 0x0000780901007387 */ /* 0x0003e80000100800 */
[----:B0-----:R0:W2:Y:S04]  /*0710*/  LDG.E.U16 R16, [R6.64] ;  /* 0x0000000406107981 */ /* 0x0010a8000c1e1500 */
[----:B-1----:R1:W2:Y:S04]  /*0720*/  LDG.E.U16 R9, [R4.64] ;  /* 0x0000000404097981 */ /* 0x0022a8000c1e1500 */
[----:B------:R5:W-:Y:S01]  /*0730*/  STL [R1+0x74], R15 ;  /* 0x0000740f01007387 */ /* 0x000be20000100800 */
[----:B0-----:R-:W-:-:S02]  /*0740*/  LEA R7, R20, R8, 0x3 ;  /* 0x0000000814077211 */ /* 0x001fc400078e18ff */
[-C--:B-1----:R-:W-:Y:S02]  /*0750*/  LEA R4, P0, R8, R18.reuse, 0x1 ;  /* 0x0000001208047211 */ /* 0x082fe400078008ff */
[CC--:B------:R-:W-:Y:S01]  /*0760*/  LEA R6, P1, R7.reuse, R18.reuse, 0x1 ;  /* 0x0000001207067211 */ /* 0x0c0fe200078208ff */
[----:B-----5:R0:W5:Y:S01]  /*0770*/  LDG.E.U16 R15, [R2.64] ;  /* 0x00000004020f7981 */ /* 0x020162000c1e1500 */
[----:B------:R-:W-:Y:S01]  /*0780*/  IMAD R0, R20, 0x8, R7 ;  /* 0x0000000814007824 */ /* 0x000fe200078e0207 */
[-C--:B------:R-:W-:Y:S02]  /*0790*/  LEA.HI.X.SX32 R5, R8, R19.reuse, 0x1, P0 ;  /* 0x0000001308057211 */ /* 0x080fe400000f0eff */
[----:B------:R-:W-:Y:S01]  /*07a0*/  LEA.HI.X.SX32 R7, R7, R19, 0x1, P1 ;  /* 0x0000001307077211 */ /* 0x000fe200008f0eff */
[----:B------:R1:W-:Y:S04]  /*07b0*/  STL [R1+0x70], R14 ;  /* 0x0000700e01007387 */ /* 0x0003e80000100800 */
[----:B------:R0:W-:Y:S04]  /*07c0*/  STL [R1+0x6c], R13 ;  /* 0x00006c0d01007387 */ /* 0x0001e80000100800 */
[----:B-1----:R1:W5:Y:S04]  /*07d0*/  LDG.E.U16 R14, [R4.64] ;  /* 0x00000004040e7981 */ /* 0x002368000c1e1500 */
[----:B0-----:R0:W5:Y:S01]  /*07e0*/  LDG.E.U16 R13, [R6.64] ;  /* 0x00000004060d7981 */ /* 0x001162000c1e1500 */
[----:B------:R-:W-:-:S02]  /*07f0*/  LEA R2, P0, R0, R18, 0x1 ;  /* 0x0000001200027211 */ /* 0x000fc400078008ff */
[----:B------:R-:W-:Y:S02]  /*0800*/  LEA R8, R20, R0, 0x3 ;  /* 0x0000000014087211 */ /* 0x000fe400078e18ff */
[-C--:B------:R-:W-:Y:S02]  /*0810*/  LEA.HI.X.SX32 R3, R0, R19.reuse, 0x1, P0 ;  /* 0x0000001300037211 */ /* 0x080fe400000f0eff */
[----:B-1----:R-:W-:Y:S01]  /*0820*/  LEA R4, P0, R8, R18, 0x1 ;  /* 0x0000001208047211 */ /* 0x002fe200078008ff */
[----:B------:R-:W-:Y:S01]  /*0830*/  IMAD R0, R20, 0x8, R8 ;  /* 0x0000000814007824 */ /* 0x000fe200078e0208 */
[----:B---3--:R1:W-:Y:S02]  /*0840*/  STL [R1+0x68], R12 ;  /* 0x0000680c01007387 */ /* 0x0083e40000100800 */
[----:B------:R-:W-:Y:S02]  /*0850*/  LEA.HI.X.SX32 R5, R8, R19, 0x1, P0 ;  /* 0x0000001308057211 */ /* 0x000fe400000f0eff */
[C---:B0-----:R-:W-:Y:S01]  /*0860*/  LEA R7, R20.reuse, R0, 0x3 ;  /* 0x0000000014077211 */ /* 0x041fe200078e18ff */
[----:B----4-:R0:W-:Y:S04]  /*0870*/  STL [R1+0x64], R11 ;  /* 0x0000640b01007387 */ /* 0x0101e80000100800 */
[----:B-1----:R1:W3:Y:S01]  /*0880*/  LDG.E.U16 R12, [R2.64] ;  /* 0x00000004020c7981 */ /* 0x0022e2000c1e1500 */
[----:B------:R-:W-:Y:S01]  /*0890*/  LEA R6, P1, R7, R18, 0x1 ;  /* 0x0000001207067211 */ /* 0x000fe200078208ff */
[----:B------:R-:W-:-:S02]  /*08a0*/  IMAD R8, R20, 0x8, R7 ;  /* 0x0000000814087824 */ /* 0x000fc400078e0207 */
[----:B0-----:R0:W4:Y:S01]  /*08b0*/  LDG.E.U16 R11, [R4.64] ;  /* 0x00000004040b7981 */ /* 0x001122000c1e1500 */
[CC--:B-1----:R-:W-:Y:S02]  /*08c0*/  LEA R2, P0, R0.reuse, R18.reuse, 0x1 ;  /* 0x0000001200027211 */ /* 0x0c2fe400078008ff */
[-C--:B------:R-:W-:Y:S02]  /*08d0*/  LEA.HI.X.SX32 R7, R7, R19.reuse, 0x1, P1 ;  /* 0x0000001307077211 */ /* 0x080fe400008f0eff */
[-C--:B------:R-:W-:Y:S02]  /*08e0*/  LEA.HI.X.SX32 R3, R0, R19.reuse, 0x1, P0 ;  /* 0x0000001300037211 */ /* 0x080fe400000f0eff */
[----:B0-----:R-:W-:Y:S01]  /*08f0*/  LEA R4, P0, R8, R18, 0x1 ;  /* 0x0000001208047211 */ /* 0x001fe200078008ff */
        /* <DEDUP_REMOVED lines=11> */
[----:B-----5:R5:W-:Y:S01]  /*09b0*/  STL [R1+0x54], R15 ;  /* 0x0000540f01007387 */ /* 0x020be20000100800 */
        /* <DEDUP_REMOVED lines=13> */
[----:B------:R-:W-:-:S03]  /*0a90*/  LEA.HI.X.SX32 R3, R0, R19, 0x1, P0 ;  /* 0x0000001300037211 */ /* 0x000fc600000f0eff */
[----:B------:R-:W-:Y:S01]  /*0aa0*/  IMAD R0, R20, 0x8, R8 ;  /* 0x0000000814007824 */ /* 0x000fe200078e0208 */
[----:B-1----:R-:W-:Y:S01]  /*0ab0*/  LEA R4, P0, R8, R18, 0x1 ;  /* 0x0000001208047211 */ /* 0x002fe200078008ff */
[----:B---3--:R1:W-:Y:S03]  /*0ac0*/  STL [R1+0x48], R12 ;  /* 0x0000480c01007387 */ /* 0x0083e60000100800 */
[----:B0-----:R-:W-:Y:S02]  /*0ad0*/  LEA R7, R20, R0, 0x3 ;  /* 0x0000000014077211 */ /* 0x001fe400078e18ff */
[----:B------:R-:W-:-:S03]  /*0ae0*/  LEA.HI.X.SX32 R5, R8, R19, 0x1, P0 ;  /* 0x0000001308057211 */ /* 0x000fc600000f0eff */
[----:B------:R-:W-:Y:S01]  /*0af0*/  IMAD R8, R20, 0x8, R7 ;  /* 0x0000000814087824 */ /* 0x000fe200078e0207 */
[----:B-1----:R0:W3:Y:S01]  /*0b00*/  LDG.E.U16 R12, [R2.64] ;  /* 0x00000004020c7981 */ /* 0x0020e2000c1e1500 */
[----:B------:R-:W-:-:S03]  /*0b10*/  LEA R6, P1, R7, R18, 0x1 ;  /* 0x0000001207067211 */ /* 0x000fc600078208ff */
[----:B----4-:R1:W-:Y:S01]  /*0b20*/  STL [R1+0x44], R11 ;  /* 0x0000440b01007387 */ /* 0x0103e20000100800 */
[----:B0-----:R-:W-:-:S04]  /*0b30*/  LEA R2, P0, R0, R18, 0x1 ;  /* 0x0000001200027211 */ /* 0x001fc800078008ff */
[-C--:B------:R-:W-:Y:S01]  /*0b40*/  LEA.HI.X.SX32 R3, R0, R19.reuse, 0x1, P0 ;  /* 0x0000001300037211 */ /* 0x080fe200000f0eff */
[----:B-1----:R0:W4:Y:S01]  /*0b50*/  LDG.E.U16 R11, [R4.64] ;  /* 0x00000004040b7981 */ /* 0x002122000c1e1500 */
[----:B------:R-:W-:Y:S02]  /*0b60*/  LEA R0, R20, R8, 0x3 ;  /* 0x0000000814007211 */ /* 0x000fe400078e18ff */
[-C--:B------:R-:W-:Y:S02]  /*0b70*/  LEA.HI.X.SX32 R7, R7, R19.reuse, 0x1, P1 ;  /* 0x0000001307077211 */ /* 0x080fe400008f0eff */
[CC--:B0-----:R-:W-:Y:S01]  /*0b80*/  LEA R4, P0, R8.reuse, R18.reuse, 0x1 ;  /* 0x0000001208047211 */ /* 0x0c1fe200078008ff */
[----:B------:R0:W-:Y:S03]  /*0b90*/  STL [R1+0x40], R10 ;  /* 0x0000400a01007387 */ /* 0x0001e60000100800 */
[----:B------:R-:W-:Y:S01]  /*0ba0*/  LEA.HI.X.SX32 R5, R8, R19, 0x1, P0 ;  /* 0x0000001308057211 */ /* 0x000fe200000f0eff */
[----:B------:R-:W-:Y:S01]  /*0bb0*/  IMAD R8, R20, 0x8, R0 ;  /* 0x0000000814087824 */ /* 0x000fe200078e0200 */
[----:B0-----:R0:W4:Y:S02]  /*0bc0*/  LDG.E.U16 R10, [R2.64] ;  /* 0x00000004020a7981 */ /* 0x001124000c1e1500 */
[----:B0-----:R-:W-:-:S04]  /*0bd0*/  LEA R2, P0, R0, R18, 0x1 ;  /* 0x0000001200027211 */ /* 0x001fc800078008ff */
[----:B------:R-:W-:Y:S01]  /*0be0*/  LEA.HI.X.SX32 R3, R0, R19, 0x1, P0 ;  /* 0x0000001300037211 */ /* 0x000fe200000f0eff */
[----:B--2---:R0:W-:Y:S04]  /*0bf0*/  STL [R1+0x3c], R16 ;  /* 0x00003c1001007387 */ /* 0x0041e80000100800 */
[----:B------:R1:W-:Y:S04]  /*0c00*/  STL [R1+0x38], R9 ;  /* 0x0000380901007387 */ /* 0x0003e80000100800 */
[----:B0-----:R0:W2:Y:S04]  /*0c10*/  LDG.E.U16 R16, [R6.64] ;  /* 0x0000000406107981 */ /* 0x0010a8000c1e1500 */
[----:B-1----:R1:W2:Y:S01]  /*0c20*/  LDG.E.U16 R9, [R4.64] ;  /* 0x0000000404097981 */ /* 0x0022a2000c1e1500 */
[----:B0-----:R-:W-:-:S03]  /*0c30*/  LEA R7, R20, R8, 0x3 ;  /* 0x0000000814077211 */ /* 0x001fc600078e18ff */
[----:B-----5:R0:W-:Y:S01]  /*0c40*/  STL [R1+0x34], R15 ;  /* 0x0000340f01007387 */ /* 0x0201e20000100800 */
[-C--:B-1----:R-:W-:Y:S01]  /*0c50*/  LEA R4, P0, R8, R18.reuse, 0x1 ;  /* 0x0000001208047211 */ /* 0x082fe200078008ff */
[----:B------:R-:W-:Y:S01]  /*0c60*/  IMAD R0, R20, 0x8, R7 ;  /* 0x0000000814007824 */ /* 0x000fe200078e0207 */
[C---:B------:R-:W-:Y:S02]  /*0c70*/  LEA R6, P1, R7.reuse, R18, 0x1 ;  /* 0x0000001207067211 */ /* 0x040fe400078208ff */
[-C--:B------:R-:W-:Y:S02]  /*0c80*/  LEA.HI.X.SX32 R5, R8, R19.reuse, 0x1, P0 ;  /* 0x0000001308057211 */ /* 0x080fe400000f0eff */
[----:B------:R-:W-:Y:S01]  /*0c90*/  LEA R8, R20, R0, 0x3 ;  /* 0x0000000014087211 */ /* 0x000fe200078e18ff */
[----:B0-----:R0:W5:Y:S01]  /*0ca0*/  LDG.E.U16 R15, [R2.64] ;  /* 0x00000004020f7981 */ /* 0x001162000c1e1500 */
[-C--:B------:R-:W-:Y:S02]  /*0cb0*/  LEA.HI.X.SX32 R7, R7, R19.reuse, 0x1, P1 ;  /* 0x0000001307077211 */ /* 0x080fe400008f0eff */
[CC--:B0-----:R-:W-:Y:S01]  /*0cc0*/  LEA R2, P0, R0.reuse, R18.reuse, 0x1 ;  /* 0x0000001200027211 */ /* 0x0c1fe200078008ff */
[----:B------:R0:W-:Y:S03]  /*0cd0*/  STL [R1+0x30], R14 ;  /* 0x0000300e01007387 */ /* 0x0001e60000100800 */
[----:B------:R-:W-:Y:S01]  /*0ce0*/  LEA.HI.X.SX32 R3, R0, R19, 0x1, P0 ;  /* 0x0000001300037211 */ /* 0x000fe200000f0eff */
[----:B------:R-:W-:Y:S01]  /*0cf0*/  IMAD R0, R20, 0x8, R8 ;  /* 0x0000000814007824 */ /* 0x000fe200078e0208 */
[----:B------:R1:W-:Y:S04]  /*0d00*/  STL [R1+0x2c], R13 ;  /* 0x00002c0d01007387 */ /* 0x0003e80000100800 */
[----:B0-----:R0:W5:Y:S04]  /*0d10*/  LDG.E.U16 R14, [R4.64] ;  /* 0x00000004040e7981 */ /* 0x001168000c1e1500 */
[----:B-1----:R1:W5:Y:S01]  /*0d20*/  LDG.E.U16 R13, [R6.64] ;  /* 0x00000004060d7981 */ /* 0x002362000c1e1500 */
[----:B0-----:R-:W-:-:S02]  /*0d30*/  LEA R4, P0, R8, R18, 0x1 ;  /* 0x0000001208047211 */ /* 0x001fc400078008ff */
[----:B-1----:R-:W-:Y:S02]  /*0d40*/  LEA R7, R20, R0, 0x3 ;  /* 0x0000000014077211 */ /* 0x002fe400078e18ff */
[----:B------:R-:W-:Y:S02]  /*0d50*/  LEA.HI.X.SX32 R5, R8, R19, 0x1, P0 ;  /* 0x0000001308057211 */ /* 0x000fe400000f0eff */
[----:B------:R-:W-:Y:S01]  /*0d60*/  LEA R6, P1, R7, R18, 0x1 ;  /* 0x0000001207067211 */ /* 0x000fe200078208ff */
[----:B------:R-:W-:-:S03]  /*0d70*/  IMAD R8, R20, 0x8, R7 ;  /* 0x0000000814087824 */ /* 0x000fc600078e0207 */
[----:B------:R-:W-:-:S05]  /*0d80*/  LEA.HI.X.SX32 R7, R7, R19, 0x1, P1 ;  /* 0x0000001307077211 */ /* 0x000fca00008f0eff */
[----:B------:R0:W5:Y:S04]  /*0d90*/  LDG.E.U16 R29, [R6.64] ;  /* 0x00000004061d7981 */ /* 0x000168000c1e1500 */
[----:B---3--:R1:W-:Y:S04]  /*0da0*/  STL [R1+0x28], R12 ;  /* 0x0000280c01007387 */ /* 0x0083e80000100800 */
[----:B----4-:R3:W-:Y:S04]  /*0db0*/  STL [R1+0x24], R11 ;  /* 0x0000240b01007387 */ /* 0x0107e80000100800 */
[----:B-1----:R1:W4:Y:S04]  /*0dc0*/  LDG.E.U16 R12, [R2.64] ;  /* 0x00000004020c7981 */ /* 0x002328000c1e1500 */
[----:B---3--:R3:W4:Y:S01]  /*0dd0*/  LDG.E.U16 R11, [R4.64] ;  /* 0x00000004040b7981 */ /* 0x008722000c1e1500 */
[----:B-1----:R-:W-:-:S04]  /*0de0*/  LEA R2, P0, R0, R18, 0x1 ;  /* 0x0000001200027211 */ /* 0x002fc800078008ff */
[-C--:B------:R-:W-:Y:S02]  /*0df0*/  LEA.HI.X.SX32 R3, R0, R19.reuse, 0x1, P0 ;  /* 0x0000001300037211 */ /* 0x080fe400000f0eff */
[----:B---3--:R-:W-:Y:S02]  /*0e00*/  LEA R4, P0, R8, R18, 0x1 ;  /* 0x0000001208047211 */ /* 0x008fe400078008ff */
[----:B------:R-:W-:Y:S01]  /*0e10*/  LEA R0, R20, R8, 0x3 ;  /* 0x0000000814007211 */ /* 0x000fe200078e18ff */
[----:B------:R1:W-:Y:S01]  /*0e20*/  STL [R1+0x20], R10 ;  /* 0x0000200a01007387 */ /* 0x0003e20000100800 */
[----:B------:R-:W-:-:S03]  /*0e30*/  LEA.HI.X.SX32 R5, R8, R19, 0x1, P0 ;  /* 0x0000001308057211 */ /* 0x000fc600000f0eff */
[----:B------:R-:W-:Y:S02]  /*0e40*/  IMAD R8, R20, 0x8, R0 ;  /* 0x0000000814087824 */ /* 0x000fe400078e0200 */
[----:B------:R3:W4:Y:S04]  /*0e50*/  LDG.E.U16 R28, [R4.64] ;  /* 0x00000004041c7981 */ /* 0x000728000c1e1500 */
[----:B-1----:R1:W4:Y:S02]  /*0e60*/  LDG.E.U16 R10, [R2.64] ;  /* 0x00000004020a7981 */ /* 0x002324000c1e1500 */
[----:B-1----:R-:W-:-:S04]  /*0e70*/  LEA R2, P0, R0, R18, 0x1 ;  /* 0x0000001200027211 */ /* 0x002fc800078008ff */
[----:B------:R-:W-:Y:S02]  /*0e80*/  LEA.HI.X.SX32 R3, R0, R19, 0x1, P0 ;  /* 0x0000001300037211 */ /* 0x000fe400000f0eff */
[----:B0-----:R-:W-:-:S03]  /*0e90*/  LEA R6, P0, R8, R18, 0x1 ;  /* 0x0000001208067211 */ /* 0x001fc600078008ff */
[----:B------:R0:W4:Y:S01]  /*0ea0*/  LDG.E.U16 R27, [R2.64] ;  /* 0x00000004021b7981 */ /* 0x000122000c1e1500 */
[----:B------:R-:W-:-:S05]  /*0eb0*/  LEA.HI.X.SX32 R7, R8, R19, 0x1, P0 ;  /* 0x0000001308077211 */ /* 0x000fca00000f0eff */
[----:B------:R1:W4:Y:S04]  /*0ec0*/  LDG.E.U16 R21, [R6.64] ;  /* 0x0000000406157981 */ /* 0x000328000c1e1500 */
[----:B--2---:R-:W-:Y:S04]  /*0ed0*/  STL [R1+0x1c], R16 ;  /* 0x00001c1001007387 */ /* 0x004fe80000100800 */
[----:B-----5:R2:W-:Y:S04]  /*0ee0*/  STL [R1+0x1598], R29 ;  /* 0x0015981d01007387 */ /* 0x0205e80000100800 */
[----:B------:R5:W-:Y:S04]  /*0ef0*/  STL [R1+0x18], R9 ;  /* 0x0000180901007387 */ /* 0x000be80000100800 */
[----:B--2---:R-:W2:Y:S01]  /*0f00*/  LDL.LU R29, [R1+0x7c] ;  /* 0x00007c00011d7983 */ /* 0x004ea20000300800 */
[----:B-----5:R-:W-:-:S04]  /*0f10*/  LEA R9, R20, R8, 0x3 ;  /* 0x0000000814097211 */ /* 0x020fc800078e18ff */
[----:B---3--:R-:W-:Y:S01]  /*0f20*/  LEA R4, P1, R9, R18, 0x1 ;  /* 0x0000001209047211 */ /* 0x008fe200078208ff */
[----:B------:R-:W-:-:S03]  /*0f30*/  IMAD R0, R20, 0x8, R9 ;  /* 0x0000000814007824 */ /* 0x000fc600078e0209 */
[-C--:B------:R-:W-:Y:S02]  /*0f40*/  LEA.HI.X.SX32 R5, R9, R19.reuse, 0x1, P1 ;  /* 0x0000001309057211 */ /* 0x080fe400008f0eff */
[----:B0-----:R-:W-:Y:S02]  /*0f50*/  LEA R2, P0, R0, R18, 0x1 ;  /* 0x0000001200027211 */ /* 0x001fe400078008ff */
[----:B------:R-:W-:Y:S02]  /*0f60*/  LEA R8, R20, R0, 0x3 ;  /* 0x0000000014087211 */ /* 0x000fe400078e18ff */
[----:B------:R-:W-:Y:S02]  /*0f70*/  LEA.HI.X.SX32 R3, R0, R19, 0x1, P0 ;  /* 0x0000001300037211 */ /* 0x000fe400000f0eff */
[----:B------:R0:W3:Y:S01]  /*0f80*/  LDG.E.U16 R0, [R4.64] ;  /* 0x0000000404007981 */ /* 0x0000e2000c1e1500 */
[----:B------:R-:W-:-:S03]  /*0f90*/  IMAD R9, R20, 0x8, R8 ;  /* 0x0000000814097824 */ /* 0x000fc600078e0208 */
[----:B----4-:R4:W-:Y:S04]  /*0fa0*/  STL [R1+0x159c], R28 ;  /* 0x00159c1c01007387 */ /* 0x0109e80000100800 */
[----:B------:R-:W-:Y:S01]  /*0fb0*/  STL [R1+0x14], R15 ;  /* 0x0000140f01007387 */ /* 0x000fe20000100800 */
[----:B-1----:R-:W-:-:S03]  /*0fc0*/  LEA R6, P0, R8, R18, 0x1 ;  /* 0x0000001208067211 */ /* 0x002fc600078008ff */
[----:B------:R1:W5:Y:S04]  /*0fd0*/  LDG.E.U16 R2, [R2.64] ;  /* 0x0000000402027981 */ /* 0x000368000c1e1500 */
[----:B----4-:R-:W4:Y:S04]  /*0fe0*/  LDL.LU R28, [R1+0x80] ;  /* 0x00008000011c7983 */ /* 0x010f280000300800 */
[----:B------:R-:W-:Y:S04]  /*0ff0*/  STL [R1+0x10], R14 ;  /* 0x0000100e01007387 */ /* 0x000fe80000100800 */
[----:B------:R0:W-:Y:S01]  /*1000*/  STL [R1+0x15a0], R27 ;  /* 0x0015a01b01007387 */ /* 0x0001e20000100800 */
[----:B------:R-:W-:-:S03]  /*1010*/  LEA.HI.X.SX32 R7, R8, R19, 0x1, P0 ;  /* 0x0000001308077211 */ /* 0x000fc600000f0eff */
[----:B0-----:R-:W2:Y:S04]  /*1020*/  LDL.LU R27, [R1+0x84] ;  /* 0x00008400011b7983 */ /* 0x001ea80000300800 */
[----:B------:R-:W-:Y:S04]  /*1030*/  STL [R1+0xc], R13 ;  /* 0x00000c0d01007387 */ /* 0x000fe80000100800 */
[----:B------:R-:W-:Y:S04]  /*1040*/  STL [R1+0x8], R12 ;  /* 0x0000080c01007387 */ /* 0x000fe80000100800 */
[----:B------:R0:W-:Y:S01]  /*1050*/  STL [R1+0x15a4], R21 ;  /* 0x0015a41501007387 */ /* 0x0001e20000100800 */
[----:B------:R-:W-:-:S03]  /*1060*/  LEA R4, P0, R9, R18, 0x1 ;  /* 0x0000001209047211 */ /* 0x000fc600078008ff */
[----:B-1----:R1:W2:Y:S04]  /*1070*/  LDG.E.U16 R3, [R6.64] ;  /* 0x0000000406037981 */ /* 0x0022a8000c1e1500 */
[----:B0-----:R-:W2:Y:S04]  /*1080*/  LDL.LU R21, [R1+0x88] ;  /* 0x0000880001157983 */ /* 0x001ea80000300800 */
[----:B------:R0:W-:Y:S01]  /*1090*/  STL [R1+0x4], R11 ;  /* 0x0000040b01007387 */ /* 0x0001e20000100800 */
[----:B------:R-:W-:-:S05]  /*10a0*/  LEA.HI.X.SX32 R5, R9, R19, 0x1, P0 ;  /* 0x0000001309057211 */ /* 0x000fca00000f0eff */
[----:B------:R1:W2:Y:S01]  /*10b0*/  LDG.E.U16 R4, [R4.64] ;  /* 0x0000000404047981 */ /* 0x0002a2000c1e1500 */
[----:B0-----:R-:W-:-:S04]  /*10c0*/  LEA R11, R20, R9, 0x3 ;  /* 0x00000009140b7211 */ /* 0x001fc800078e18ff */
[----:B------:R-:W-:-:S04]  /*10d0*/  LEA R8, P1, R11, R18, 0x1 ;  /* 0x000000120b087211 */ /* 0x000fc800078208ff */
[----:B------:R-:W-:-:S05]  /*10e0*/  LEA.HI.X.SX32 R9, R11, R19, 0x1, P1 ;  /* 0x000000130b097211 */ /* 0x000fca00008f0eff */
[----:B-1----:R0:W2:Y:S04]  /*10f0*/  LDG.E.U16 R5, [R8.64] ;  /* 0x0000000408057981 */ /* 0x0020a8000c1e1500 */
[----:B---3--:R1:W-:Y:S04]  /*1100*/  STL [R1+0x15a8], R0 ;  /* 0x0015a80001007387 */ /* 0x0083e80000100800 */
[----:B-1----:R-:W3:Y:S04]  /*1110*/  LDL.LU R0, [R1+0x8c] ;  /* 0x00008c0001007983 */ /* 0x002ee80000300800 */
[----:B------:R1:W-:Y:S02]  /*1120*/  STL [R1], R10 ;  /* 0x0000000a01007387 */ /* 0x0003e40000100800 */
[----:B-1----:R-:W-:-:S05]  /*1130*/  IMAD R10, R20, 0x8, R11 ;  /* 0x00000008140a7824 */ /* 0x002fca00078e020b */
[----:B------:R-:W-:Y:S02]  /*1140*/  LEA R11, R20, R10, 0x3 ;  /* 0x0000000a140b7211 */ /* 0x000fe400078e18ff */
[----:B------:R-:W-:-:S03]  /*1150*/  LEA R6, P0, R10, R18, 0x1 ;  /* 0x000000120a067211 */ /* 0x000fc600078008ff */
[----:B------:R-:W-:Y:S01]  /*1160*/  IMAD R13, R20, 0x8, R11 ;  /* 0x00000008140d7824 */ /* 0x000fe200078e020b */
[----:B------:R-:W-:Y:S02]  /*1170*/  LEA.HI.X.SX32 R7, R10, R19, 0x1, P0 ;  /* 0x000000130a077211 */ /* 0x000fe400000f0eff */
[CC--:B------:R-:W-:Y:S02]  /*1180*/  LEA R10, P0, R11.reuse, R18.reuse, 0x1 ;  /* 0x000000120b0a7211 */ /* 0x0c0fe400078008ff */
[C---:B------:R-:W-:Y:S01]  /*1190*/  LEA R14, R20.reuse, R13, 0x3 ;  /* 0x0000000d140e7211 */ /* 0x040fe200078e18ff */
[----:B------:R1:W3:Y:S01]  /*11a0*/  LDG.E.U16 R6, [R6.64] ;  /* 0x0000000406067981 */ /* 0x0002e2000c1e1500 */
[----:B------:R-:W-:Y:S02]  /*11b0*/  LEA.HI.X.SX32 R11, R11, R19, 0x1, P0 ;  /* 0x000000130b0b7211 */ /* 0x000fe400000f0eff */
[-C--:B0-----:R-:W-:Y:S01]  /*11c0*/  LEA R8, P0, R13, R18.reuse, 0x1 ;  /* 0x000000120d087211 */ /* 0x081fe200078008ff */
[----:B------:R-:W-:Y:S01]  /*11d0*/  IMAD R15, R20, 0x8, R14 ;  /* 0x00000008140f7824 */ /* 0x000fe200078e020e */
[----:B------:R-:W-:-:S02]  /*11e0*/  LEA R12, P1, R14, R18, 0x1 ;  /* 0x000000120e0c7211 */ /* 0x000fc400078208ff */
[-C--:B------:R-:W-:Y:S02]  /*11f0*/  LEA.HI.X.SX32 R9, R13, R19.reuse, 0x1, P0 ;  /* 0x000000130d097211 */ /* 0x080fe400000f0eff */
[----:B------:R-:W-:Y:S01]  /*1200*/  LEA.HI.X.SX32 R13, R14, R19, 0x1, P1 ;  /* 0x000000130e0d7211 */ /* 0x000fe200008f0eff */
[----:B-1----:R0:W4:Y:S01]  /*1210*/  LDG.E.U16 R7, [R10.64] ;  /* 0x000000040a077981 */ /* 0x002122000c1e1500 */
[----:B------:R-:W-:-:S03]  /*1220*/  LEA R14, R20, R15, 0x3 ;  /* 0x0000000f140e7211 */ /* 0x000fc600078e18ff */
[----:B------:R1:W4:Y:S01]  /*1230*/  LDG.E.U16 R8, [R8.64] ;  /* 0x0000000408087981 */ /* 0x000322000c1e1500 */
[----:B0-----:R-:W-:-:S04]  /*1240*/  LEA R10, P0, R15, R18, 0x1 ;  /* 0x000000120f0a7211 */ /* 0x001fc800078008ff */
[----:B------:R-:W-:Y:S01]  /*1250*/  LEA.HI.X.SX32 R11, R15, R19, 0x1, P0 ;  /* 0x000000130f0b7211 */ /* 0x000fe200000f0eff */
[----:B------:R-:W-:Y:S01]  /*1260*/  IMAD R15, R20, 0x8, R14 ;  /* 0x00000008140f7824 */ /* 0x000fe200078e020e */
[----:B------:R-:W-:Y:S01]  /*1270*/  LEA R16, P0, R14, R18, 0x1 ;  /* 0x000000120e107211 */ /* 0x000fe200078008ff */
[----:B-1----:R0:W4:Y:S03]  /*1280*/  LDG.E.U16 R9, [R12.64] ;  /* 0x000000040c097981 */ /* 0x002126000c1e1500 */
[C---:B------:R-:W-:Y:S01]  /*1290*/  LEA R22, R20.reuse, R15, 0x3 ;  /* 0x0000000f14167211 */ /* 0x040fe200078e18ff */
[----:B------:R1:W4:Y:S04]  /*12a0*/  LDG.E.U16 R10, [R10.64] ;  /* 0x000000040a0a7981 */ /* 0x000328000c1e1500 */
[----:B------:R-:W-:Y:S01]  /*12b0*/  IMAD R23, R20, 0x8, R22 ;  /* 0x0000000814177824 */ /* 0x000fe200078e0216 */
[----:B------:R-:W-:-:S02]  /*12c0*/  LEA.HI.X.SX32 R17, R14, R19, 0x1, P0 ;  /* 0x000000130e117211 */ /* 0x000fc400000f0eff */
[CC--:B0-----:R-:W-:Y:S02]  /*12d0*/  LEA R12, P0, R15.reuse, R18.reuse, 0x1 ;  /* 0x000000120f0c7211 */ /* 0x0c1fe400078008ff */
[----:B------:R-:W-:Y:S01]  /*12e0*/  LEA R26, R20, R23, 0x3 ;  /* 0x00000017141a7211 */ /* 0x000fe200078e18ff */
[----:B-1----:R0:W4:Y:S01]  /*12f0*/  LDG.E.U16 R11, [R16.64] ;  /* 0x00000004100b7981 */ /* 0x002122000c1e1500 */
[----:B------:R-:W-:Y:S02]  /*1300*/  LEA R14, P1, R22, R18, 0x1 ;  /* 0x00000012160e7211 */ /* 0x000fe400078208ff */
[-C--:B------:R-:W-:Y:S01]  /*1310*/  LEA.HI.X.SX32 R13, R15, R19.reuse, 0x1, P0 ;  /* 0x000000130f0d7211 */ /* 0x080fe200000f0eff */
[----:B------:R-:W-:Y:S01]  /*1320*/  IMAD R25, R20, 0x8, R26 ;  /* 0x0000000814197824 */ /* 0x000fe200078e021a */
[----:B------:R-:W-:-:S03]  /*1330*/  LEA.HI.X.SX32 R15, R22, R19, 0x1, P1 ;  /* 0x00000013160f7211 */ /* 0x000fc600008f0eff */
[----:B------:R1:W4:Y:S01]  /*1340*/  LDG.E.U16 R22, [R12.64] ;  /* 0x000000040c167981 */ /* 0x000322000c1e1500 */
[CC--:B0-----:R-:W-:Y:S02]  /*1350*/  LEA R16, P0, R23.reuse, R18.reuse, 0x1 ;  /* 0x0000001217107211 */ /* 0x0c1fe400078008ff */
[----:B------:R-:W-:Y:S02]  /*1360*/  LEA R24, R20, R25, 0x3 ;  /* 0x0000001914187211 */ /* 0x000fe400078e18ff */
[----:B------:R-:W-:Y:S02]  /*1370*/  LEA.HI.X.SX32 R17, R23, R19, 0x1, P0 ;  /* 0x0000001317117211 */ /* 0x000fe400000f0eff */
[----:B------:R0:W4:Y:S01]  /*1380*/  LDG.E.U16 R23, [R14.64] ;  /* 0x000000040e177981 */ /* 0x000122000c1e1500 */
[----:B-1----:R-:W-:Y:S01]  /*1390*/  LEA R12, P0, R26, R18, 0x1 ;  /* 0x000000121a0c7211 */ /* 0x002fe200078008ff */
[----:B------:R-:W-:-:S03]  /*13a0*/  IMAD R20, R20, 0x8, R24 ;  /* 0x0000000814147824 */ /* 0x000fc600078e0218 */
[----:B------:R-:W-:Y:S02]  /*13b0*/  LEA.HI.X.SX32 R13, R26, R19, 0x1, P0 ;  /* 0x000000131a0d7211 */ /* 0x000fe400000f0eff */
[----:B------:R1:W4:Y:S01]  /*13c0*/  LDG.E.U16 R26, [R16.64] ;  /* 0x00000004101a7981 */ /* 0x000322000c1e1500 */
[----:B0-----:R-:W-:-:S03]  /*13d0*/  LEA R14, P0, R25, R18, 0x1 ;  /* 0x00000012190e7211 */ /* 0x001fc600078008ff */
[----:B------:R-:W4:Y:S01]  /*13e0*/  LDG.E.U16 R12, [R12.64] ;  /* 0x000000040c0c7981 */ /* 0x000f22000c1e1500 */
[----:B------:R-:W-:Y:S02]  /*13f0*/  LEA.HI.X.SX32 R15, R25, R19, 0x1, P0 ;  /* 0x00000013190f7211 */ /* 0x000fe400000f0eff */
[----:B-1----:R-:W-:-:S03]  /*1400*/  LEA R16, P1, R24, R18, 0x1 ;  /* 0x0000001218107211 */ /* 0x002fc600078208ff */
[----:B------:R-:W4:Y:S01]  /*1410*/  LDG.E.U16 R14, [R14.64] ;  /* 0x000000040e0e7981 */ /* 0x000f22000c1e1500 */
[----:B------:R-:W-:Y:S02]  /*1420*/  LEA R18, P0, R20, R18, 0x1 ;  /* 0x0000001214127211 */ /* 0x000fe400078008ff */
[-C--:B------:R-:W-:Y:S02]  /*1430*/  LEA.HI.X.SX32 R17, R24, R19.reuse, 0x1, P1 ;  /* 0x0000001318117211 */ /* 0x080fe400008f0eff */
[----:B------:R-:W-:-:S03]  /*1440*/  LEA.HI.X.SX32 R19, R20, R19, 0x1, P0 ;  /* 0x0000001314137211 */ /* 0x000fc600000f0eff */
[----:B------:R-:W4:Y:S04]  /*1450*/  LDG.E.U16 R16, [R16.64] ;  /* 0x0000000410107981 */ /* 0x000f28000c1e1500 */
[----:B------:R-:W4:Y:S04]  /*1460*/  LDG.E.U16 R18, [R18.64] ;  /* 0x0000000412127981 */ /* 0x000f28000c1e1500 */
[----:B------:R-:W0:Y:S04]  /*1470*/  S2R R25, SR_TID.X ;  /* 0x0000000000197919 */ /* 0x000e280000002100 */
[----:B-----5:R1:W-:Y:S04]  /*1480*/  STL [R1+0x15ac], R2 ;  /* 0x0015ac0201007387 */ /* 0x0203e80000100800 */
[----:B-1----:R-:W5:Y:S04]  /*1490*/  LDL.LU R2, [R1+0x90] ;  /* 0x0000900001027983 */ /* 0x002f680000300800 */
[----:B--2---:R1:W-:Y:S04]  /*14a0*/  STL [R1+0x15b0], R3 ;  /* 0x0015b00301007387 */ /* 0x0043e80000100800 */
[----:B-1----:R-:W2:Y:S04]  /*14b0*/  LDL.LU R3, [R1+0x94] ;  /* 0x0000940001037983 */ /* 0x002ea80000300800 */
[----:B------:R1:W-:Y:S04]  /*14c0*/  STL [R1+0x15b4], R4 ;  /* 0x0015b40401007387 */ /* 0x0003e80000100800 */
[----:B-1----:R-:W2:Y:S04]  /*14d0*/  LDL.LU R4, [R1+0x98] ;  /* 0x0000980001047983 */ /* 0x002ea80000300800 */
[----:B------:R1:W-:Y:S04]  /*14e0*/  STL [R1+0x15b8], R5 ;  /* 0x0015b80501007387 */ /* 0x0003e80000100800 */
[----:B-1----:R-:W2:Y:S04]  /*14f0*/  LDL.LU R5, [R1+0x9c] ;  /* 0x00009c0001057983 */ /* 0x002ea80000300800 */
[----:B---3--:R1:W-:Y:S04]  /*1500*/  STL [R1+0x15bc], R6 ;  /* 0x0015bc0601007387 */ /* 0x0083e80000100800 */
[----:B-1----:R-:W3:Y:S04]  /*1510*/  LDL.LU R6, [R1+0xa0] ;  /* 0x0000a00001067983 */ /* 0x002ee80000300800 */
[----:B----4-:R1:W-:Y:S04]  /*1520*/  STL [R1+0x15c0], R7 ;  /* 0x0015c00701007387 */ /* 0x0103e80000100800 */
[----:B-1----:R-:W4:Y:S04]  /*1530*/  LDL.LU R7, [R1+0xa4] ;  /* 0x0000a40001077983 */ /* 0x002f280000300800 */
[----:B------:R0:W-:Y:S04]  /*1540*/  STL [R1+0x15c4], R8 ;  /* 0x0015c40801007387 */ /* 0x0001e80000100800 */
[----:B------:R1:W-:Y:S04]  /*1550*/  STL [R1+0x15c8], R9 ;  /* 0x0015c80901007387 */ /* 0x0003e80000100800 */
[----:B------:R-:W-:Y:S04]  /*1560*/  STL [R1+0x15cc], R10 ;  /* 0x0015cc0a01007387 */ /* 0x000fe80000100800 */
[----:B------:R-:W-:Y:S01]  /*1570*/  STL [R1+0x15d0], R11 ;  /* 0x0015d00b01007387 */ /* 0x000fe20000100800 */
[----:B0-----:R-:W-:-:S03]  /*1580*/  LOP3.LUT R8, R25, 0xff, RZ, 0xc0, !PT ;  /* 0x000000ff19087812 */ /* 0x001fc600078ec0ff */
[----:B------:R-:W-:Y:S01]  /*1590*/  STL [R1+0x15d4], R22 ;  /* 0x0015d41601007387 */ /* 0x000fe20000100800 */
[----:B-1----:R-:W-:-:S03]  /*15a0*/  LOP3.LUT R9, R25, 0xc0, RZ, 0xc0, !PT ;  /* 0x000000c019097812 */ /* 0x002fc600078ec0ff */
[----:B------:R-:W-:Y:S04]  /*15b0*/  STL [R1+0x15d8], R23 ;  /* 0x0015d81701007387 */ /* 0x000fe80000100800 */
[----:B------:R-:W-:Y:S04]  /*15c0*/  STL [R1+0x15dc], R26 ;  /* 0x0015dc1a01007387 */ /* 0x000fe80000100800 */
[----:B------:R-:W-:Y:S04]  /*15d0*/  STL [R1+0x15e0], R12 ;  /* 0x0015e00c01007387 */ /* 0x000fe80000100800 */
[----:B------:R-:W-:Y:S04]  /*15e0*/  STL [R1+0x15e4], R14 ;  /* 0x0015e40e01007387 */ /* 0x000fe80000100800 */
[----:B------:R-:W-:Y:S04]  /*15f0*/  STL [R1+0x15e8], R16 ;  /* 0x0015e81001007387 */ /* 0x000fe80000100800 */
[----:B------:R-:W-:Y:S04]  /*1600*/  STL [R1+0x15ec], R18 ;  /* 0x0015ec1201007387 */ /* 0x000fe80000100800 */
[----:B------:R0:W-:Y:S04]  /*1610*/  STL [R1+0x15f0], R25 ;  /* 0x0015f01901007387 */ /* 0x0001e80000100800 */
[----:B0-----:R-:W2:Y:S04]  /*1620*/  LDL.LU R25, [R1+0x6c] ;  /* 0x00006c0001197983 */ /* 0x001ea80000300800 */
[----:B--2---:R0:W-:Y:S04]  /*1630*/  STL [R1+0x15f4], R25 ;  /* 0x0015f41901007387 */ /* 0x0041e80000100800 */
[----:B0-----:R-:W2:Y:S04]  /*1640*/  LDL.LU R25, [R1+0x70] ;  /* 0x0000700001197983 */ /* 0x001ea80000300800 */
[----:B--2---:R0:W-:Y:S04]  /*1650*/  STL [R1+0x15f8], R25 ;  /* 0x0015f81901007387 */ /* 0x0041e80000100800 */
[----:B0-----:R-:W2:Y:S01]  /*1660*/  LDL.LU R25, [R1+0x74] ;  /* 0x0000740001197983 */ /* 0x001ea20000300800 */
[----:B------:R-:W-:-:S02]  /*1670*/  SHF.L.U32 R8, R8, 0x1, RZ ;  /* 0x0000000108087819 */ /* 0x000fc400000006ff */
[----:B------:R-:W-:-:S04]  /*1680*/  SHF.R.U32.HI R13, RZ, 0x2, R9 ;  /* 0x00000002ff0d7819 */ /* 0x000fc80000011609 */
[----:B------:R-:W-:-:S05]  /*1690*/  LOP3.LUT R13, R8, R13, RZ, 0x3c, !PT ;  /* 0x0000000d080d7212 */ /* 0x000fca00078e3cff */
[----:B----4-:R-:W-:Y:S04]  /*16a0*/  STS.U16 [R13+0x20000], R7 ;  /* 0x020000070d007388 */ /* 0x010fe80000000400 */
[----:B--2---:R0:W-:Y:S04]  /*16b0*/  STL [R1+0x15fc], R25 ;  /* 0x0015fc1901007387 */ /* 0x0041e80000100800 */
[----:B0-----:R-:W2:Y:S04]  /*16c0*/  LDL.LU R25, [R1+0x78] ;  /* 0x0000780001197983 */ /* 0x001ea80000300800 */
[----:B------:R-:W4:Y:S04]  /*16d0*/  LDL.LU R18, [R1+0x68] ;  /* 0x0000680001127983 */ /* 0x000f280000300800 */
        /* <DEDUP_REMOVED lines=10> */
[----:B---3--:R0:W-:Y:S04]  /*1780*/  STS.U16 [R13+0x20200], R6 ;  /* 0x020200060d007388 */ /* 0x0081e80000000400 */
[----:B------:R-:W3:Y:S04]  /*1790*/  LDL.LU R7, [R1+0x3c] ;  /* 0x00003c0001077983 */ /* 0x000ee80000300800 */
[----:B------:R1:W-:Y:S04]  /*17a0*/  STS.U16 [R13+0x20400], R5 ;  /* 0x020400050d007388 */ /* 0x0003e80000000400 */
[----:B0-----:R-:W3:Y:S01]  /*17b0*/  LDL.LU R6, [R1+0x38] ;  /* 0x0000380001067983 */ /* 0x001ee20000300800 */
[----:B------:R-:W-:-:S03]  /*17c0*/  IMAD.MOV.U32 R15, RZ, RZ, c[0x0][0x1d0] ;  /* 0x00007400ff0f7624 */ /* 0x000fc600078e00ff */
[----:B------:R0:W-:Y:S04]  /*17d0*/  STS.U16 [R13+0x20600], R4 ;  /* 0x020600040d007388 */ /* 0x0001e80000000400 */
[----:B-1----:R-:W3:Y:S04]  /*17e0*/  LDL.LU R5, [R1+0x34] ;  /* 0x0000340001057983 */ /* 0x002ee80000300800 */
[----:B------:R1:W-:Y:S04]  /*17f0*/  STS.U16 [R13+0x20800], R3 ;  /* 0x020800030d007388 */ /* 0x0003e80000000400 */
[----:B0-----:R-:W3:Y:S04]  /*1800*/  LDL.LU R4, [R1+0x30] ;  /* 0x0000300001047983 */ /* 0x001ee80000300800 */
[----:B-----5:R0:W-:Y:S04]  /*1810*/  STS.U16 [R13+0x20a00], R2 ;  /* 0x020a00020d007388 */ /* 0x0201e80000000400 */
[----:B-1----:R-:W5:Y:S04]  /*1820*/  LDL.LU R3, [R1+0x2c] ;  /* 0x00002c0001037983 */ /* 0x002f680000300800 */
[----:B------:R1:W-:Y:S04]  /*1830*/  STS.U16 [R13+0x20c00], R0 ;  /* 0x020c00000d007388 */ /* 0x0003e80000000400 */
[----:B0-----:R-:W3:Y:S04]  /*1840*/  LDL.LU R2, [R1+0x28] ;  /* 0x0000280001027983 */ /* 0x001ee80000300800 */
[----:B------:R0:W-:Y:S04]  /*1850*/  STS.U16 [R13+0x20e00], R21 ;  /* 0x020e00150d007388 */ /* 0x0001e80000000400 */
[----:B-1----:R-:W3:Y:S01]  /*1860*/  LDL.LU R0, [R1+0x24] ;  /* 0x0000240001007983 */ /* 0x002ee20000300800 */
[----:B------:R-:W-:-:S03]  /*1870*/  ISETP.GE.AND P0, PT, R15, 0x1, PT ;  /* 0x000000010f00780c */ /* 0x000fc60003f06270 */
[----:B------:R1:W-:Y:S04]  /*1880*/  STS.U16 [R13+0x21000], R27 ;  /* 0x0210001b0d007388 */ /* 0x0003e80000000400 */
[----:B0-----:R-:W3:Y:S04]  /*1890*/  LDL.LU R21, [R1+0x20] ;  /* 0x0000200001157983 */ /* 0x001ee80000300800 */
[----:B------:R0:W-:Y:S04]  /*18a0*/  STS.U16 [R13+0x21200], R28 ;  /* 0x0212001c0d007388 */ /* 0x0001e80000000400 */
[----:B-1----:R-:W3:Y:S04]  /*18b0*/  LDL.LU R27, [R1+0x1c] ;  /* 0x00001c00011b7983 */ /* 0x002ee80000300800 */
[----:B------:R1:W-:Y:S04]  /*18c0*/  STS.U16 [R13+0x21400], R29 ;  /* 0x0214001d0d007388 */ /* 0x0003e80000000400 */
[----:B0-----:R-:W3:Y:S04]  /*18d0*/  LDL.LU R28, [R1+0x18] ;  /* 0x00001800011c7983 */ /* 0x001ee80000300800 */
[----:B-1----:R-:W3:Y:S04]  /*18e0*/  LDL.LU R29, [R1+0x14] ;  /* 0x00001400011d7983 */ /* 0x002ee80000300800 */
[----:B------:R-:W3:Y:S04]  /*18f0*/  LDL.LU R15, [R1+0x10] ;  /* 0x00001000010f7983 */ /* 0x000ee80000300800 */
[----:B------:R-:W3:Y:S04]  /*1900*/  LDL.LU R19, [R1+0xc] ;  /* 0x00000c0001137983 */ /* 0x000ee80000300800 */
[----:B------:R-:W3:Y:S04]  /*1910*/  LDL.LU R17, [R1+0x8] ;  /* 0x0000080001117983 */ /* 0x000ee80000300800 */
[----:B------:R-:W3:Y:S04]  /*1920*/  LDL.LU R20, [R1+0x4] ;  /* 0x0000040001147983 */ /* 0x000ee80000300800 */
[----:B------:R-:W3:Y:S04]  /*1930*/  LDL.LU R24, [R1] ;  /* 0x0000000001187983 */ /* 0x000ee80000300800 */
[----:B--2---:R0:W-:Y:S04]  /*1940*/  STS.U16 [R13+0x21600], R25 ;  /* 0x021600190d007388 */ /* 0x0041e80000000400 */
[----:B0-----:R-:W2:Y:S04]  /*1950*/  LDL.LU R25, [R1+0x15fc] ;  /* 0x0015fc0001197983 */ /* 0x001ea80000300800 */
[----:B--2---:R0:W-:Y:S04]  /*1960*/  STS.U16 [R13+0x21800], R25 ;  /* 0x021800190d007388 */ /* 0x0041e80000000400 */
[----:B0-----:R-:W2:Y:S04]  /*1970*/  LDL.LU R25, [R1+0x15f8] ;  /* 0x0015f80001197983 */ /* 0x001ea80000300800 */
[----:B--2---:R0:W-:Y:S04]  /*1980*/  STS.U16 [R13+0x21a00], R25 ;  /* 0x021a00190d007388 */ /* 0x0041e80000000400 */
[----:B0-----:R-:W2:Y:S04]  /*1990*/  LDL.LU R25, [R1+0x15f4] ;  /* 0x0015f40001197983 */ /* 0x001ea80000300800 */
[----:B----4-:R-:W-:Y:S04]  /*19a0*/  STS.U16 [R13+0x21e00], R18 ;  /* 0x021e00120d007388 */ /* 0x010fe80000000400 */
[----:B------:R-:W-:Y:S04]  /*19b0*/  STS.U16 [R13+0x22000], R16 ;  /* 0x022000100d007388 */ /* 0x000fe80000000400 */
        /* <DEDUP_REMOVED lines=9> */
[----:B---3--:R-:W-:Y:S04]  /*1a50*/  STS.U16 [R13+0x23400], R7 ;  /* 0x023400070d007388 */ /* 0x008fe80000000400 */
[----:B------:R-:W-:Y:S04]  /*1a60*/  STS.U16 [R13+0x23600], R6 ;  /* 0x023600060d007388 */ /* 0x000fe80000000400 */
[----:B------:R-:W-:Y:S04]  /*1a70*/  STS.U16 [R13+0x23800], R5 ;  /* 0x023800050d007388 */ /* 0x000fe80000000400 */
[----:B------:R-:W-:Y:S04]  /*1a80*/  STS.U16 [R13+0x23a00], R4 ;  /* 0x023a00040d007388 */ /* 0x000fe80000000400 */
[----:B-----5:R-:W-:Y:S04]  /*1a90*/  STS.U16 [R13+0x23c00], R3 ;  /* 0x023c00030d007388 */ /* 0x020fe80000000400 */
[----:B------:R-:W-:Y:S04]  /*1aa0*/  STS.U16 [R13+0x23e00], R2 ;  /* 0x023e00020d007388 */ /* 0x000fe80000000400 */
[----:B------:R-:W-:Y:S04]  /*1ab0*/  STS.U16 [R13+0x24000], R0 ;  /* 0x024000000d007388 */ /* 0x000fe80000000400 */
[----:B------:R-:W-:Y:S04]  /*1ac0*/  STS.U16 [R13+0x24200], R21 ;  /* 0x024200150d007388 */ /* 0x000fe80000000400 */
[----:B------:R-:W-:Y:S04]  /*1ad0*/  STS.U16 [R13+0x24400], R27 ;  /* 0x0244001b0d007388 */ /* 0x000fe80000000400 */
[----:B------:R-:W-:Y:S04]  /*1ae0*/  STS.U16 [R13+0x24600], R28 ;  /* 0x0246001c0d007388 */ /* 0x000fe80000000400 */
[----:B------:R-:W-:Y:S04]  /*1af0*/  STS.U16 [R13+0x24800], R29 ;  /* 0x0248001d0d007388 */ /* 0x000fe80000000400 */
[----:B--2---:R0:W-:Y:S04]  /*1b00*/  STS.U16 [R13+0x21c00], R25 ;  /* 0x021c00190d007388 */ /* 0x0041e80000000400 */
[----:B0-----:R-:W2:Y:S04]  /*1b10*/  LDL.LU R25, [R1+0x15f0] ;  /* 0x0015f00001197983 */ /* 0x001ea80000300800 */
[----:B------:R-:W3:Y:S04]  /*1b20*/  LDL.LU R18, [R1+0x15ec] ;  /* 0x0015ec0001127983 */ /* 0x000ee80000300800 */
[----:B------:R-:W4:Y:S04]  /*1b30*/  LDL.LU R16, [R1+0x15e8] ;  /* 0x0015e80001107983 */ /* 0x000f280000300800 */
[----:B------:R-:W5:Y:S04]  /*1b40*/  LDL.LU R14, [R1+0x15e4] ;  /* 0x0015e400010e7983 */ /* 0x000f680000300800 */
[----:B------:R-:W2:Y:S04]  /*1b50*/  LDL.LU R12, [R1+0x15e0] ;  /* 0x0015e000010c7983 */ /* 0x000ea80000300800 */
        /* <DEDUP_REMOVED lines=13> */
[----:B------:R-:W3:Y:S04]  /*1c30*/  LDL.LU R0, [R1+0x15a8] ;  /* 0x0015a80001007983 */ /* 0x000ee80000300800 */
[----:B------:R-:W4:Y:S04]  /*1c40*/  LDL.LU R21, [R1+0x15a4] ;  /* 0x0015a40001157983 */ /* 0x000f280000300800 */
[----:B------:R-:W4:Y:S04]  /*1c50*/  LDL.LU R27, [R1+0x15a0] ;  /* 0x0015a000011b7983 */ /* 0x000f280000300800 */
[----:B------:R-:W4:Y:S04]  /*1c60*/  LDL.LU R28, [R1+0x159c] ;  /* 0x00159c00011c7983 */ /* 0x000f280000300800 */
[----:B------:R-:W4:Y:S04]  /*1c70*/  LDL.LU R29, [R1+0x1598] ;  /* 0x00159800011d7983 */ /* 0x000f280000300800 */
[----:B------:R-:W-:Y:S04]  /*1c80*/  STS.U16 [R13+0x24a00], R15 ;  /* 0x024a000f0d007388 */ /* 0x000fe80000000400 */
[----:B------:R-:W-:Y:S04]  /*1c90*/  STS.U16 [R13+0x24c00], R19 ;  /* 0x024c00130d007388 */ /* 0x000fe80000000400 */
[----:B------:R-:W-:Y:S04]  /*1ca0*/  STS.U16 [R13+0x24e00], R17 ;  /* 0x024e00110d007388 */ /* 0x000fe80000000400 */
[----:B------:R-:W-:Y:S04]  /*1cb0*/  STS.U16 [R13+0x25000], R20 ;  /* 0x025000140d007388 */ /* 0x000fe80000000400 */
[----:B------:R-:W-:Y:S04]  /*1cc0*/  STS.U16 [R13+0x25200], R24 ;  /* 0x025200180d007388 */ /* 0x000fe80000000400 */
[----:B--2---:R0:W-:Y:S04]  /*1cd0*/  STS.U16 [R13+0x25e00], R2 ;  /* 0x025e00020d007388 */ /* 0x0041e80000000400 */
[----:B---3--:R1:W-:Y:S01]  /*1ce0*/  STS.U16 [R13+0x25c00], R0 ;  /* 0x025c00000d007388 */ /* 0x0083e20000000400 */
[----:B0-----:R-:W-:-:S03]  /*1cf0*/  MOV R2, 0x3f800000 ;  /* 0x3f80000000027802 */ /* 0x001fc60000000f00 */
[----:B------:R0:W-:Y:S01]  /*1d00*/  STS.U16 [R13+0x26000], R3 ;  /* 0x026000030d007388 */ /* 0x0001e20000000400 */
[----:B-1----:R-:W-:-:S03]  /*1d10*/  IMAD.MOV.U32 R0, RZ, RZ, -0x800000 ;  /* 0xff800000ff007424 */ /* 0x002fc600078e00ff */
[----:B------:R1:W-:Y:S01]  /*1d20*/  STL [R1+0x554], R2 ;  /* 0x0005540201007387 */ /* 0x0003e20000100800 */
[----:B0-----:R-:W-:-:S03]  /*1d30*/  MOV R3, 0xff800000 ;  /* 0xff80000000037802 */ /* 0x001fc60000000f00 */
[----:B------:R-:W-:Y:S01]  /*1d40*/  STL [R1+0x2c0], R0 ;  /* 0x0002c00001007387 */ /* 0x000fe20000100800 */
[----:B-1----:R-:W-:-:S03]  /*1d50*/  IMAD.MOV.U32 R2, RZ, RZ, -0x800000 ;  /* 0xff800000ff027424 */ /* 0x002fc600078e00ff */
[----:B------:R0:W-:Y:S04]  /*1d60*/  STL [R1+0x2bc], R3 ;  /* 0x0002bc0301007387 */ /* 0x0001e80000100800 */
[----:B------:R1:W-:Y:S04]  /*1d70*/  STL [R1+0x2b8], R2 ;  /* 0x0002b80201007387 */ /* 0x0003e80000100800 */
[----:B------:R2:W-:Y:S01]  /*1d80*/  STL [R1+0x2b4], R0 ;  /* 0x0002b40001007387 */ /* 0x0005e20000100800 */
[----:B0-----:R-:W-:Y:S01]  /*1d90*/  MOV R3, 0x3f800000 ;  /* 0x3f80000000037802 */ /* 0x001fe20000000f00 */
[----:B-1----:R-:W-:-:S04]  /*1da0*/  IMAD.MOV.U32 R2, RZ, RZ, 0x3f800000 ;  /* 0x3f800000ff027424 */ /* 0x002fc800078e00ff */
[----:B------:R-:W-:Y:S01]  /*1db0*/  STL [R1+0x558], R3 ;  /* 0x0005580301007387 */ /* 0x000fe20000100800 */
[----:B--2---:R-:W-:-:S03]  /*1dc0*/  MOV R0, 0x3f800000 ;  /* 0x3f80000000007802 */ /* 0x004fc60000000f00 */
[----:B------:R-:W-:Y:S04]  /*1dd0*/  STL [R1+0x55c], R2 ;  /* 0x00055c0201007387 */ /* 0x000fe80000100800 */
[----:B------:R-:W-:Y:S04]  /*1de0*/  STL [R1+0x2d0], RZ ;  /* 0x0002d0ff01007387 */ /* 0x000fe80000100800 */
[----:B------:R0:W-:Y:S04]  /*1df0*/  STL [R1+0x560], R0 ;  /* 0x0005600001007387 */ /* 0x0001e80000100800 */
[----:B------:R1:W-:Y:S04]  /*1e00*/  STL [R1+0x2d4], RZ ;  /* 0x0002d4ff01007387 */ /* 0x0003e80000100800 */
        /* <DEDUP_REMOVED lines=61> */
[----:B----4-:R1:W-:Y:S04]  /*21e0*/  STS.U16 [R13+0x25400], R29 ;  /* 0x0254001d0d007388 */ /* 0x0103e80000000400 */
[----:B------:R1:W-:Y:S04]  /*21f0*/  STS.U16 [R13+0x25600], R28 ;  /* 0x0256001c0d007388 */ /* 0x0003e80000000400 */
        /* <DEDUP_REMOVED lines=14> */
[----:B-----5:R1:W-:Y:S04]  /*22e0*/  STS.U16 [R13+0x27a00], R14 ;  /* 0x027a000e0d007388 */ /* 0x0203e80000000400 */
[----:B------:R1:W-:Y:S04]  /*22f0*/  STS.U16 [R13+0x27c00], R16 ;  /* 0x027c00100d007388 */ /* 0x0003e80000000400 */
[----:B------:R1:W-:Y:S04]  /*2300*/  STS.U16 [R13+0x27e00], R18 ;  /* 0x027e00120d007388 */ /* 0x0003e80000000400 */
[----:B------:R1:W-:Y:S01]  /*2310*/  STL [R1+0x3dc], RZ ;  /* 0x0003dcff01007387 */ /* 0x0003e20000100800 */
[----:B------:R-:W-:-:S04]  /*2320*/  SHF.R.U32.HI R25, RZ, 0x5, R25 ;  /* 0x00000005ff197819 */ /* 0x000fc80000011619 */
[----:B------:R-:W-:-:S05]  /*2330*/  SGXT.U32 R25, R25, 0x3 ;  /* 0x000000031919781a */ /* 0x000fca0000000000 */
[----:B0-----:R-:W-:Y:S01]  /*2340*/  IMAD R0, R25, c[0x0][0x1c8], RZ ;  /* 0x0000720019007a24 */ /* 0x001fe200078e02ff */
[----:B------:R-:W-:Y:S05]  /*2350*/  @!P0 BRA `(.L_x_0) ;  /* 0x000259c000008947 */ /* 0x000fea0003800000 */
[----:B-1----:R-:W0:Y:S01]  /*2360*/  S2R R2, SR_TID.X ;  /* 0x0000000000027919 */ /* 0x002e220000002100 */
[----:B------:R-:W-:Y:S01]  /*2370*/  IMAD.MOV.U32 R0, RZ, RZ, c[0x0][0x1b8] ;  /* 0x00006e00ff007624 */ /* 0x000fe200078e00ff */
[----:B0-----:R-:W-:-:S04]  /*2380*/  SHF.R.U32.HI R5, RZ, 0x7, R2 ;  /* 0x00000007ff057819 */ /* 0x001fc80000011602 */
[----:B------:R-:W-:-:S05]  /*2390*/  SGXT.U32 R5, R5, 0x1 ;  /* 0x000000010505781a */ /* 0x000fca0000000000 */
[----:B------:R-:W-:-:S05]  /*23a0*/  IMAD R5, R5, c[0x0][0x1b8], RZ ;  /* 0x00006e0005057a24 */ /* 0x000fca00078e02ff */
[----:B------:R-:W-:-:S05]  /*23b0*/  LEA R3, R0, R5, 0x1 ;  /* 0x0000000500037211 */ /* 0x000fca00078e08ff */
[----:B------:R-:W-:-:S05]  /*23c0*/  IMAD R3, R0, 0x2, R3 ;  /* 0x0000000200037824 */ /* 0x000fca00078e0203 */
[----:B------:R-:W-:-:S05]  /*23d0*/  LEA R3, R0, R3, 0x1 ;  /* 0x0000000300037211 */ /* 0x000fca00078e08ff */
[----:B------:R-:W-:-:S05]  /*23e0*/  IMAD R3, R0, 0x2, R3 ;  /* 0x0000000200037824 */ /* 0x000fca00078e0203 */
[----:B------:R0:W-:Y:S02]  /*23f0*/  STL [R1+0x44], R3 ;  /* 0x0000440301007387 */ /* 0x0001e40000100800 */
[----:B0-----:R-:W-:-:S05]  /*2400*/  LEA R3, R0, R3, 0x1 ;  /* 0x0000000300037211 */ /* 0x001fca00078e08ff */
[----:B------:R0:W-:Y:S02]  /*2410*/  STL [R1+0xb0], R3 ;  /* 0x0000b00301007387 */ /* 0x0001e40000100800 */
[----:B0-----:R-:W-:-:S05]  /*2420*/  IMAD R3, R0, 0x2, R3 ;  /* 0x0000000200037824 */ /* 0x001fca00078e0203 */
[----:B------:R0:W-:Y:S02]  /*2430*/  STL [R1+0x14], R3 ;  /* 0x0000140301007387 */ /* 0x0001e40000100800 */
[----:B0-----:R-:W-:-:S05]  /*2440*/  LEA R3, R0, R3, 0x1 ;  /* 0x0000000300037211 */ /* 0x001fca00078e08ff */
[----:B------:R0:W-:Y:S02]  /*2450*/  STL [R1+0x10], R3 ;  /* 0x0000100301007387 */ /* 0x0001e40000100800 */
[----:B0-----:R-:W-:-:S05]  /*2460*/  IMAD R3, R0, 0x2, R3 ;  /* 0x0000000200037824 */ /* 0x001fca00078e0203 */
[----:B------:R0:W-:Y:S02]  /*2470*/  STL [R1+0xc], R3 ;  /* 0x00000c0301007387 */ /* 0x0001e40000100800 */
[----:B0-----:R-:W-:-:S05]  /*2480*/  LEA R3, R0, R3, 0x1 ;  /* 0x0000000300037211 */ /* 0x001fca00078e08ff */
[----:B------:R-:W-:-:S05]  /*2490*/  IMAD R4, R0, 0x2, R3 ;  /* 0x0000000200047824 */ /* 0x000fca00078e0203 */
[----:B------:R0:W-:Y:S02]  /*24a0*/  STL [R1+0x4], R4 ;  /* 0x0000040401007387 */ /* 0x0001e40000100800 */
[----:B0-----:R-:W-:-:S05]  /*24b0*/  LEA R4, R0, R4, 0x1 ;  /* 0x0000000400047211 */ /* 0x001fca00078e08ff */
[C---:B------:R-:W-:Y:S01]  /*24c0*/  IMAD R29, R0.reuse, 0x2, R4 ;  /* 0x00000002001d7824 */ /* 0x040fe200078e0204 */
[----:B------:R-:W-:Y:S04]  /*24d0*/  STL [R1], R4 ;  /* 0x0000000401007387 */ /* 0x000fe80000100800 */
[----:B------:R-:W-:-:S05]  /*24e0*/  LEA R28, R0, R29, 0x1 ;  /* 0x0000001d001c7211 */ /* 0x000fca00078e08ff */
[----:B------:R-:W-:-:S05]  /*24f0*/  IMAD R27, R0, 0x2, R28 ;  /* 0x00000002001b7824 */ /* 0x000fca00078e021c */
[----:B------:R-:W-:-:S05]  /*2500*/  LEA R26, R0, R27, 0x1 ;  /* 0x0000001b001a7211 */ /* 0x000fca00078e08ff */
[C---:B------:R-:W-:Y:S01]  /*2510*/  IMAD R25, R0.reuse, 0x2, R26 ;  /* 0x0000000200197824 */ /* 0x040fe200078e021a */
[----:B------:R0:W-:Y:S03]  /*2520*/  STL [R1+0x1798], R26 ;  /* 0x0017981a01007387 */ /* 0x0001e60000100800 */
[C---:B------:R-:W-:Y:S01]  /*2530*/  IMAD R24, R0.reuse, 0x2, R25 ;  /* 0x0000000200187824 */ /* 0x040fe200078e0219 */
[----:B------:R-:W-:Y:S04]  /*2540*/  STL [R1+0x179c], R25 ;  /* 0x00179c1901007387 */ /* 0x000fe80000100800 */
[----:B------:R-:W-:Y:S02]  /*2550*/  LEA R23, R0, R24, 0x1 ;  /* 0x0000001800177211 */ /* 0x000fe400078e08ff */
[----:B0-----:R-:W-:-:S03]  /*2560*/  MOV R26, R3 ;  /* 0x00000003001a7202 */ /* 0x001fc60000000f00 */
[----:B------:R-:W-:-:S05]  /*2570*/  IMAD R22, R0, 0x2, R23 ;  /* 0x0000000200167824 */ /* 0x000fca00078e0217 */
[----:B------:R-:W-:-:S05]  /*2580*/  LEA R6, R0, R22, 0x1 ;  /* 0x0000001600067211 */ /* 0x000fca00078e08ff */
        /* <DEDUP_REMOVED lines=64> */
[C---:B------:R-:W-:Y:S01]  /*2990*/  LEA R25, R0.reuse, R4, 0x1 ;  /* 0x0000000400197211 */ /* 0x040fe200078e08ff */
[----:B------:R0:W-:Y:S04]  /*29a0*/  STL [R1+0x8c], R4 ;  /* 0x00008c0401007387 */ /* 0x0001e80000100800 */
        /* <DEDUP_REMOVED lines=13> */
[----:B------:R0:W-:Y:S04]  /*2a80*/  STL [R1+0xd0], R4 ;  /* 0x0000d00401007387 */ /* 0x0001e80000100800 */
[----:B------:R-:W-:Y:S04]  /*2a90*/  STL.64 [R1+0x17f0], R16 ;  /* 0x0017f01001007387 */ /* 0x000fe80000100a00 */
[----:B------:R1:W-:Y:S01]  /*2aa0*/  STL.64 [R1+0x17e8], R28 ;  /* 0x0017e81c01007387 */ /* 0x0003e20000100a00 */
[----:B0-----:R-:W-:-:S05]  /*2ab0*/  LEA R4, R0, R4, 0x1 ;  /* 0x0000000400047211 */ /* 0x001fca00078e08ff */
[----:B------:R0:W-:Y:S04]  /*2ac0*/  STL [R1+0xcc], R4 ;  /* 0x0000cc0401007387 */ /* 0x0001e80000100800 */
[----:B------:R2:W-:Y:S01]  /*2ad0*/  STL.64 [R1+0x17b0], R20 ;  /* 0x0017b01401007387 */ /* 0x0005e20000100a00 */
[----:B-1----:R-:W-:Y:S01]  /*2ae0*/  LOP3.LUT R29, R2, 0xff, RZ, 0xc0, !PT ;  /* 0x000000ff021d7812 */ /* 0x002fe200078ec0ff */
[----:B------:R-:W-:Y:S02]  /*2af0*/  IMAD.MOV.U32 R28, RZ, RZ, R3 ;  /* 0x000000ffff1c7224 */ /* 0x000fe400078e0003 */
[----:B------:R1:W-:Y:S01]  /*2b00*/  STL.64 [R1+0x17a8], R22 ;  /* 0x0017a81601007387 */ /* 0x0003e20000100a00 */
[----:B------:R-:W-:Y:S01]  /*2b10*/  SHF.R.U32.HI R2, RZ, 0x3, R29 ;  /* 0x00000003ff027819 */ /* 0x000fe2000001161d */
[----:B------:R-:W-:Y:S01]  /*2b20*/  IMAD R16, R29, c[0x0][0x1a8], RZ ;  /* 0x00006a001d107a24 */ /* 0x000fe200078e02ff */
[----:B0-----:R-:W-:Y:S01]  /*2b30*/  LEA R4, R0, R4, 0x1 ;  /* 0x0000000400047211 */ /* 0x001fe200078e08ff */
[----:B------:R0:W-:Y:S01]  /*2b40*/  STL.64 [R1+0x17a0], R6 ;  /* 0x0017a00601007387 */ /* 0x0001e20000100a00 */
[----:B------:R-:W-:-:S03]  /*2b50*/  LOP3.LUT R2, R2, 0x1c, RZ, 0xc0, !PT ;  /* 0x0000001c02027812 */ /* 0x000fc600078ec0ff */
[----:B--2---:R-:W2:Y:S01]  /*2b60*/  S2R R21, SR_TID.X ;  /* 0x0000000000157919 */ /* 0x004ea20000002100 */
[----:B------:R-:W-:-:S03]  /*2b70*/  IMAD.MOV.U32 R20, RZ, RZ, c[0x0][0x1a8] ;  /* 0x00006a00ff147624 */ /* 0x000fc600078e00ff */
[----:B-1----:R-:W1:Y:S01]  /*2b80*/  S2R R23, SR_CTAID.Y ;  /* 0x0000000000177919 */ /* 0x002e620000002600 */
[----:B0-----:R-:W-:-:S03]  /*2b90*/  LEA R6, R0, R4, 0x1 ;  /* 0x0000000400067211 */ /* 0x001fc600078e08ff */
[----:B------:R-:W-:Y:S04]  /*2ba0*/  STL [R1+0xc8], R4 ;  /* 0x0000c80401007387 */ /* 0x000fe80000100800 */
[----:B------:R0:W-:Y:S02]  /*2bb0*/  STL [R1+0xec], R6 ;  /* 0x0000ec0601007387 */ /* 0x0001e40000100800 */
[----:B0-----:R-:W-:Y:S02]  /*2bc0*/  LEA R6, R0, R6, 0x1 ;  /* 0x0000000600067211 */ /* 0x001fe400078e08ff */
[C---:B--2---:R-:W-:Y:S02]  /*2bd0*/  LOP3.LUT R3, R21.reuse, 0x1c, RZ, 0xc0, !PT ;  /* 0x0000001c15037812 */ /* 0x044fe400078ec0ff */
[----:B------:R-:W-:Y:S01]  /*2be0*/  LOP3.LUT R4, R21, 0x7f, RZ, 0xc0, !PT ;  /* 0x0000007f15047812 */ /* 0x000fe200078ec0ff */
[----:B-1----:R-:W-:Y:S01]  /*2bf0*/  IMAD R17, R23, c[0x0][0x1a0], RZ ;  /* 0x0000680017117a24 */ /* 0x002fe200078e02ff */
[----:B------:R-:W-:Y:S01]  /*2c00*/  LOP3.LUT P0, RZ, R21, 0x80, RZ, 0xc0, !PT ;  /* 0x0000008015ff7812 */ /* 0x000fe2000780c0ff */
[----:B------:R-:W-:-:S02]  /*2c10*/  IMAD.SHL.U32 R3, R3, 0x8, RZ ;  /* 0x0000000803037824 */ /* 0x000fc400078e00ff */
[----:B------:R-:W-:Y:S02]  /*2c20*/  IMAD R22, R23, c[0x0][0x1b0], RZ ;  /* 0x00006c0017167a24 */ /* 0x000fe400078e02ff */
[----:B------:R-:W-:Y:S01]  /*2c30*/  IMAD.IADD R2, R3, 0x1, R2 ;  /* 0x0000000103027824 */ /* 0x000fe200078e0202 */
[----:B------:R-:W-:Y:S02]  /*2c40*/  SEL R3, RZ, 0x110, !P0 ;  /* 0x00000110ff037807 */ /* 0x000fe40004000000 */
[----:B------:R-:W-:Y:S02]  /*2c50*/  SHF.L.U32 R22, R22, 0x1, RZ ;  /* 0x0000000116167819 */ /* 0x000fe400000006ff */
[----:B------:R0:W-:Y:S04]  /*2c60*/  STL [R1+0x4f8], R2 ;  /* 0x0004f80201007387 */ /* 0x0001e80000100800 */
[----:B------:R1:W-:Y:S01]  /*2c70*/  STL [R1+0xe8], R6 ;  /* 0x0000e80601007387 */ /* 0x0003e20000100800 */
[----:B0-----:R-:W-:Y:S01]  /*2c80*/  IMAD.SHL.U32 R2, R4, 0x2, RZ ;  /* 0x0000000204027824 */ /* 0x001fe200078e00ff */
[----:B-1----:R-:W-:-:S04]  /*2c90*/  LEA R6, R0, R6, 0x1 ;  /* 0x0000000600067211 */ /* 0x002fc800078e08ff */
[----:B------:R-:W-:Y:S02]  /*2ca0*/  LOP3.LUT R3, R3, R2, RZ, 0x3c, !PT ;  /* 0x0000000203037212 */ /* 0x000fe400078e3cff */
[----:B------:R-:W-:Y:S02]  /*2cb0*/  LEA R7, R0, R6, 0x1 ;  /* 0x0000000600077211 */ /* 0x000fe400078e08ff */
[C---:B------:R-:W-:Y:S01]  /*2cc0*/  LEA R2, P0, R17.reuse, c[0x0][0x168], 0x1 ;  /* 0x00005a0011027a11 */ /* 0x040fe200078008ff */
[----:B------:R0:W-:Y:S04]  /*2cd0*/  STL [R1+0x15e0], R3 ;  /* 0x0015e00301007387 */ /* 0x0001e80000100800 */
[----:B------:R1:W-:Y:S01]  /*2ce0*/  STL [R1+0x104], R7 ;  /* 0x0001040701007387 */ /* 0x0003e20000100800 */
[----:B0-----:R-:W-:Y:S01]  /*2cf0*/  IMAD.MOV.U32 R3, RZ, RZ, R28 ;  /* 0x000000ffff037224 */ /* 0x001fe200078e001c */
[----:B------:R-:W-:Y:S01]  /*2d00*/  LEA R28, R20, R16, 0x8 ;  /* 0x00000010141c7211 */ /* 0x000fe200078e40ff */
[----:B------:R-:W-:Y:S01]  /*2d10*/  IMAD R20, R4, c[0x0][0x1b4], RZ ;  /* 0x00006d0004147a24 */ /* 0x000fe200078e02ff */
[----:B------:R-:W-:Y:S01]  /*2d20*/  LEA.HI.X.SX32 R4, R17, c[0x0][0x16c], 0x1, P0 ;  /* 0x00005b0011047a11 */ /* 0x000fe200000f0eff */
[----:B-1----:R-:W-:Y:S01]  /*2d30*/  IMAD R7, R0, 0x2, R7 ;  /* 0x0000000200077824 */ /* 0x002fe200078e0207 */
[-C--:B------:R-:W-:Y:S01]  /*2d40*/  LEA R16, P0, R16, R2.reuse, 0x1 ;  /* 0x0000000210107211 */ /* 0x080fe200078008ff */
[----:B------:R-:W-:Y:S01]  /*2d50*/  IMAD R17, R29, c[0x0][0x1a8], RZ ;  /* 0x00006a001d117a24 */ /* 0x000fe200078e02ff */
[----:B------:R-:W-:-:S02]  /*2d60*/  LEA R28, P1, R28, R2, 0x1 ;  /* 0x000000021c1c7211 */ /* 0x000fc400078208ff */
[----:B------:R-:W-:Y:S01]  /*2d70*/  MOV R2, c[0x0][0x1a8] ;  /* 0x00006a0000027a02 */ /* 0x000fe20000000f00 */
[----:B------:R0:W-:Y:S04]  /*2d80*/  STL [R1+0x100], R7 ;  /* 0x0001000701007387 */ /* 0x0001e80000100800 */
[----:B------:R-:W-:Y:S01]  /*2d90*/  IMAD R29, R2, 0x100, R17 ;  /* 0x00000100021d7824 */ /* 0x000fe200078e0211 */
[----:B------:R-:W-:Y:S01]  /*2da0*/  LEA.HI.X.SX32 R17, R17, R4, 0x1, P0 ;  /* 0x0000000411117211 */ /* 0x000fe200000f0eff */
[----:B------:R-:W-:Y:S02]  /*2db0*/  IMAD.SHL.U32 R2, R20, 0x2, RZ ;  /* 0x0000000214027824 */ /* 0x000fe400078e00ff */
[----:B0-----:R-:W-:-:S05]  /*2dc0*/  IMAD R7, R0, 0x2, R7 ;  /* 0x0000000200077824 */ /* 0x001fca00078e0207 */
[----:B------:R0:W-:Y:S04]  /*2dd0*/  STL [R1+0xfc], R7 ;  /* 0x0000fc0701007387 */ /* 0x0001e80000100800 */
[----:B------:R1:W-:Y:S01]  /*2de0*/  STL.64 [R1+0x298], R16 ;  /* 0x0002981001007387 */ /* 0x0003e20000100a00 */
[----:B------:R-:W-:Y:S02]  /*2df0*/  LEA.HI.X.SX32 R29, R29, R4, 0x1, P1 ;  /* 0x000000041d1d7211 */ /* 0x000fe400008f0eff */
[----:B0-----:R-:W-:Y:S01]  /*2e00*/  LEA R7, R0, R7, 0x1 ;  /* 0x0000000700077211 */ /* 0x001fe200078e08ff */
[----:B-1----:R-:W2:Y:S04]  /*2e10*/  LDL.LU.64 R16, [R1+0x17f0] ;  /* 0x0017f00001107983 */ /* 0x002ea80000300a00 */
[----:B------:R0:W-:Y:S04]  /*2e20*/  STL.64 [R1+0x290], R28 ;  /* 0x0002901c01007387 */ /* 0x0001e80000100a00 */
[----:B0-----:R-:W3:Y:S01]  /*2e30*/  LDL.LU.64 R28, [R1+0x17e8] ;  /* 0x0017e800011c7983 */ /* 0x001ee20000300a00 */
[----:B------:R-:W-:Y:S01]  /*2e40*/  IADD3 R4, P0, P1, R2, c[0x0][0x170], R22 ;  /* 0x00005c0002047a10 */ /* 0x000fe2000791e016 */
[C---:B------:R-:W-:Y:S01]  /*2e50*/  IMAD.SHL.U32 R2, R21.reuse, 0x8, RZ ;  /* 0x0000000815027824 */ /* 0x040fe200078e00ff */
[----:B------:R-:W-:Y:S01]  /*2e60*/  LOP3.LUT R22, R21, 0xe0, RZ, 0xc0, !PT ;  /* 0x000000e015167812 */ /* 0x000fe200078ec0ff */
[----:B------:R0:W-:Y:S03]  /*2e70*/  STL [R1+0x10c], R7 ;  /* 0x00010c0701007387 */ /* 0x0001e60000100800 */
[----:B------:R-:W-:-:S02]  /*2e80*/  LOP3.LUT R2, R2, 0x30, RZ, 0xc0, !PT ;  /* 0x0000003002027812 */ /* 0x000fc400078ec0ff */
[----:B0-----:R-:W-:-:S05]  /*2e90*/  LEA R7, R0, R7, 0x1 ;  /* 0x0000000700077211 */ /* 0x001fca00078e08ff */
[----:B------:R0:W-:Y:S02]  /*2ea0*/  STL [R1+0xf8], R7 ;  /* 0x0000f80701007387 */ /* 0x0001e40000100800 */
[----:B0-----:R-:W-:-:S05]  /*2eb0*/  LEA R7, R0, R7, 0x1 ;  /* 0x0000000700077211 */ /* 0x001fca00078e08ff */
[----:B------:R0:W-:Y:S02]  /*2ec0*/  STL [R1+0xf4], R7 ;  /* 0x0000f40701007387 */ /* 0x0001e40000100800 */
[----:B0-----:R-:W-:Y:S01]  /*2ed0*/  IMAD R7, R0, 0x2, R7 ;  /* 0x0000000200077824 */ /* 0x001fe200078e0207 */
[----:B------:R-:W-:-:S04]  /*2ee0*/  LOP3.LUT R0, R21, 0x7, RZ, 0xc0, !PT ;  /* 0x0000000715007812 */ /* 0x000fc800078ec0ff */
[----:B------:R0:W-:Y:S01]  /*2ef0*/  STL [R1+0x124], R7 ;  /* 0x0001240701007387 */ /* 0x0001e20000100800 */
[----:B------:R-:W-:Y:S01]  /*2f00*/  LEA R2, R0, R2, 0x6 ;  /* 0x0000000200027211 */ /* 0x000fe200078e30ff */
[----:B------:R-:W-:Y:S02]  /*2f10*/  IMAD.MOV.U32 R0, RZ, RZ, c[0x0][0x1b8] ;  /* 0x00006e00ff007624 */ /* 0x000fe400078e00ff */
[----:B------:R1:W-:Y:S04]  /*2f20*/  STL.64 [R1+0x17e0], R8 ;  /* 0x0017e00801007387 */ /* 0x0003e80000100a00 */
[----:B------:R4:W-:Y:S01]  /*2f30*/  STL.64 [R1+0x17d8], R10 ;  /* 0x0017d80a01007387 */ /* 0x0009e20000100a00 */
[----:B0-----:R-:W-:-:S05]  /*2f40*/  LEA R7, R0, R7, 0x1 ;  /* 0x0000000700077211 */ /* 0x001fca00078e08ff */
[----:B------:R0:W-:Y:S01]  /*2f50*/  STL [R1+0x120], R7 ;  /* 0x0001200701007387 */ /* 0x0001e20000100800 */
[----:B-1----:R-:W-:-:S03]  /*2f60*/  LOP3.LUT R9, R21, 0x7, RZ, 0xc0, !PT ;  /* 0x0000000715097812 */ /* 0x002fc600078ec0ff */
[----:B------:R-:W-:Y:S01]  /*2f70*/  STL.64 [R1+0x17d0], R12 ;  /* 0x0017d00c01007387 */ /* 0x000fe20000100a00 */
[----:B----4-:R-:W-:Y:S01]  /*2f80*/  SHF.L.U32 R11, R21, 0x8, RZ ;  /* 0x00000008150b7819 */ /* 0x010fe200000006ff */
[----:B------:R-:W-:Y:S02]  /*2f90*/  IMAD.SHL.U32 R8, R9, 0x10, RZ ;  /* 0x0000001009087824 */ /* 0x000fe400078e00ff */
[----:B------:R-:W-:Y:S01]  /*2fa0*/  IMAD.SHL.U32 R9, R21, 0x2, RZ ;  /* 0x0000000215097824 */ /* 0x000fe200078e00ff */
[----:B------:R1:W-:Y:S01]  /*2fb0*/  STL.64 [R1+0x17c8], R14 ;  /* 0x0017c80e01007387 */ /* 0x0003e20000100a00 */
[----:B0-----:R-:W-:Y:S02]  /*2fc0*/  LEA R7, R0, R7, 0x1 ;  /* 0x0000000700077211 */ /* 0x001fe400078e08ff */
[C---:B------:R-:W-:Y:S01]  /*2fd0*/  LOP3.LUT R10, R8.reuse, 0xf00, R11, 0xf8, !PT ;  /* 0x00000f00080a7812 */ /* 0x040fe200078ef80b */
[----:B------:R-:W-:Y:S01]  /*2fe0*/  IMAD R11, R23, c[0x0][0x1b0], RZ ;  /* 0x00006c00170b7a24 */ /* 0x000fe200078e02ff */
[----:B------:R-:W-:Y:S01]  /*2ff0*/  LOP3.LUT R10, R21, 0x7, RZ, 0xc0, !PT ;  /* 0x00000007150a7812 */ /* 0x000fe200078ec0ff */
[----:B------:R-:W0:Y:S01]  /*3000*/  S2R R23, SR_TID.X ;  /* 0x0000000000177919 */ /* 0x000e220000002100 */
[--C-:B------:R-:W-:Y:S01]  /*3010*/  LOP3.LUT R8, R8, 0x30, R9.reuse, 0x78, !PT ;  /* 0x0000003008087812 */ /* 0x100fe200078e7809 */
[----:B------:R-:W-:Y:S01]  /*3020*/  IMAD.HI R11, R11, 0x2, RZ ;  /* 0x000000020b0b7827 */ /* 0x000fe200078e02ff */
[----:B------:R-:W-:Y:S01]  /*3030*/  LOP3.LUT R9, R2, 0x10, R9, 0x78, !PT ;  /* 0x0000001002097812 */ /* 0x000fe200078e7809 */
[----:B------:R4:W-:Y:S02]  /*3040*/  STL.64 [R1+0x17c0], R18 ;  /* 0x0017c01201007387 */ /* 0x0009e40000100a00 */
[----:B------:R-:W-:Y:S01]  /*3050*/  IMAD R2, R10, 0x4, R22 ;  /* 0x000000040a027824 */ /* 0x000fe200078e0216 */
[----:B------:R-:W-:-:S02]  /*3060*/  LOP3.LUT R10, R21, 0x1c, RZ, 0xc0, !PT ;  /* 0x0000001c150a7812 */ /* 0x000fc400078ec0ff */
[----:B-1----:R-:W-:Y:S02]  /*3070*/  SHF.R.U32.HI R15, RZ, 0x1, R22 ;  /* 0x00000001ff0f7819 */ /* 0x002fe40000011616 */
[----:B0-----:R-:W-:Y:S02]  /*3080*/  LOP3.LUT R13, R23, 0x1f, RZ, 0xc0, !PT ;  /* 0x0000001f170d7812 */ /* 0x001fe400078ec0ff */
[----:B------:R-:W-:-:S03]  /*3090*/  LEA R23, R0, R5, 0x1 ;  /* 0x0000000500177211 */ /* 0x000fc600078e08ff */
[----:B------:R-:W-:Y:S02]  /*30a0*/  IMAD R14, R10, 0x10, R13 ;  /* 0x000000100a0e7824 */ /* 0x000fe400078e020d */
[----:B------:R-:W-:Y:S01]  /*30b0*/  IMAD.HI R10, R20, 0x2, RZ ;  /* 0x00000002140a7827 */ /* 0x000fe200078e02ff */
[----:B----4-:R-:W-:-:S03]  /*30c0*/  LEA R18, R2, R8, 0x8 ;  /* 0x0000000802127211 */ /* 0x010fc600078e40ff */
[----:B------:R-:W-:Y:S02]  /*30d0*/  IMAD R23, R0, 0x2, R23 ;  /* 0x0000000200177824 */ /* 0x000fe400078e0217 */
[----:B------:R-:W-:Y:S01]  /*30e0*/  IMAD.U32 R2, R2, 0x40, R8 ;  /* 0x0000004002027824 */ /* 0x000fe200078e0008 */
[----:B------:R-:W-:Y:S02]  /*30f0*/  LOP3.LUT R8, R21, 0x10, RZ, 0xc0, !PT ;  /* 0x0000001015087812 */ /* 0x000fe400078ec0ff */
[----:B------:R-:W-:Y:S02]  /*3100*/  LEA R23, R0, R23, 0x1 ;  /* 0x0000001700177211 */ /* 0x000fe400078e08ff */
[----:B------:R-:W-:Y:S02]  /*3110*/  SHF.L.U32 R14, R14, 0x2, RZ ;  /* 0x000000020e0e7819 */ /* 0x000fe400000006ff */
[----:B------:R-:W-:Y:S01]  /*3120*/  MOV R12, R23 ;  /* 0x00000017000c7202 */ /* 0x000fe20000000f00 */
[----:B------:R-:W-:Y:S01]  /*3130*/  IMAD.MOV.U32 R23, RZ, RZ, R26 ;  /* 0x000000ffff177224 */ /* 0x000fe200078e001a */
[----:B------:R-:W-:Y:S01]  /*3140*/  LEA R8, R8, R9, 0x5 ;  /* 0x0000000908087211 */ /* 0x000fe200078e28ff */
[C---:B------:R-:W-:Y:S01]  /*3150*/  IMAD R19, R0.reuse, 0x2, R5 ;  /* 0x0000000200137824 */ /* 0x040fe200078e0205 */
[----:B--2---:R0:W-:Y:S04]  /*3160*/  STL.64 [R1+0x17b8], R16 ;  /* 0x0017b81001007387 */ /* 0x0041e80000100a00 */
[----:B------:R1:W-:Y:S04]  /*3170*/  STL [R1+0x11c], R7 ;  /* 0x00011c0701007387 */ /* 0x0003e80000100800 */
[----:B0-----:R-:W2:Y:S01]  /*3180*/  LDL.LU R16, [R1+0x44] ;  /* 0x0000440001107983 */ /* 0x001ea20000300800 */
[----:B-1----:R-:W-:-:S03]  /*3190*/  IMAD R7, R0, 0x2, R7 ;  /* 0x0000000200077824 */ /* 0x002fc600078e0207 */
[----:B------:R-:W4:Y:S04]  /*31a0*/  LDL.LU R13, [R1+0xb0] ;  /* 0x0000b000010d7983 */ /* 0x000f280000300800 */
[----:B------:R0:W-:Y:S04]  /*31b0*/  STL [R1+0x140], R7 ;  /* 0x0001400701007387 */ /* 0x0001e80000100800 */
[----:B------:R-:W3:Y:S04]  /*31c0*/  LDL.LU R17, [R1+0x14] ;  /* 0x0000140001117983 */ /* 0x000ee80000300800 */
[----:B------:R-:W3:Y:S01]  /*31d0*/  LDL.LU R22, [R1+0x10] ;  /* 0x0000100001167983 */ /* 0x000ee20000300800 */
[----:B0-----:R-:W-:-:S03]  /*31e0*/  IMAD R7, R0, 0x2, R7 ;  /* 0x0000000200077824 */ /* 0x001fc600078e0207 */
[----:B------:R-:W3:Y:S04]  /*31f0*/  LDL.LU R20, [R1+0xc] ;  /* 0x00000c0001147983 */ /* 0x000ee80000300800 */
[----:B------:R0:W-:Y:S04]  /*3200*/  STL [R1+0x13c], R7 ;  /* 0x00013c0701007387 */ /* 0x0001e80000100800 */
[----:B------:R-:W-:Y:S04]  /*3210*/  STL [R1+0x2ac], R18 ;  /* 0x0002ac1201007387 */ /* 0x000fe80000100800 */
[----:B------:R1:W-:Y:S01]  /*3220*/  STL [R1+0x2a8], R2 ;  /* 0x0002a80201007387 */ /* 0x0003e20000100800 */
[----:B0-----:R-:W-:-:S03]  /*3230*/  LEA R7, R0, R7, 0x1 ;  /* 0x0000000700077211 */ /* 0x001fc600078e08ff */
[----:B------:R-:W3:Y:S04]  /*3240*/  LDL.LU R21, [R1+0x4] ;  /* 0x0000040001157983 */ /* 0x000ee80000300800 */
[----:B------:R0:W-:Y:S04]  /*3250*/  STL [R1+0x118], R7 ;  /* 0x0001180701007387 */ /* 0x0001e80000100800 */
[----:B------:R-:W3:Y:S01]  /*3260*/  LDL.LU R26, [R1] ;  /* 0x00000000011a7983 */ /* 0x000ee20000300800 */
[----:B-1----:R-:W-:Y:S02]  /*3270*/  LOP3.LUT R2, R14, R15, RZ, 0x3c, !PT ;  /* 0x0000000f0e027212 */ /* 0x002fe400078e3cff */
[----:B------:R-:W-:Y:S01]  /*3280*/  IADD3.X R2, R10, c[0x0][0x174], R11, P0, P1 ;  /* 0x00005d000a027a10 */ /* 0x000fe200007e240b */
[C---:B------:R-:W-:Y:S01]  /*3290*/  IMAD R11, R0.reuse, 0x2, R5 ;  /* 0x00000002000b7824 */ /* 0x040fe200078e0205 */
[----:B------:R1:W-:Y:S01]  /*32a0*/  STL [R1+0x2a0], R8 ;  /* 0x0002a00801007387 */ /* 0x0003e20000100800 */
[----:B------:R-:W-:-:S02]  /*32b0*/  LEA R10, R0, R5, 0x1 ;  /* 0x00000005000a7211 */ /* 0x000fc400078e08ff */
[C---:B------:R-:W-:Y:S01]  /*32c0*/  IMAD R11, R0.reuse, 0x2, R11 ;  /* 0x00000002000b7824 */ /* 0x040fe200078e020b */
[----:B0-----:R-:W-:Y:S02]  /*32d0*/  LEA R7, R0, R7, 0x1 ;  /* 0x0000000700077211 */ /* 0x001fe400078e08ff */
[CC--:B-1----:R-:W-:Y:S02]  /*32e0*/  LEA R8, P0, R5.reuse, R4.reuse, 0x1 ;  /* 0x0000000405087211 */ /* 0x0c2fe400078008ff */
[----:B------:R-:W-:Y:S02]  /*32f0*/  LEA R18, P1, R10, R4, 0x1 ;  /* 0x000000040a127211 */ /* 0x000fe400078208ff */
[----:B------:R-:W-:Y:S02]  /*3300*/  LEA.HI.X.SX32 R9, R5, R2, 0x1, P0 ;  /* 0x0000000205097211 */ /* 0x000fe400000f0eff */
[C---:B------:R-:W-:Y:S02]  /*3310*/  LEA R10, R0.reuse, R7, 0x1 ;  /* 0x00000007000a7211 */ /* 0x040fe400078e08ff */
[C---:B------:R-:W-:Y:S01]  /*3320*/  LEA R14, P2, R11.reuse, R4, 0x1 ;  /* 0x000000040b0e7211 */ /* 0x040fe200078408ff */
[----:B------:R0:W-:Y:S02]  /*3330*/  STL.64 [R1+0xd60], R8 ;  /* 0x000d600801007387 */ /* 0x0001e40000100a00 */
[----:B------:R-:W-:Y:S01]  /*3340*/  IMAD R5, R0, 0x2, R10 ;  /* 0x0000000200057824 */ /* 0x000fe200078e020a */
[----:B------:R-:W-:-:S02]  /*3350*/  LEA.HI.X.SX32 R15, R11, R2, 0x1, P2 ;  /* 0x000000020b0f7211 */ /* 0x000fc400010f0eff */
[----:B------:R-:W-:Y:S02]  /*3360*/  MOV R11, R12 ;  /* 0x0000000c000b7202 */ /* 0x000fe40000000f00 */
[----:B------:R-:W-:Y:S01]  /*3370*/  LEA.HI.X.SX32 R19, R19, R2, 0x1, P1 ;  /* 0x0000000213137211 */ /* 0x000fe200008f0eff */
[----:B0-----:R-:W3:Y:S04]  /*3380*/  LDL.LU.64 R8, [R1+0x17e0] ;  /* 0x0017e00001087983 */ /* 0x001ee80000300a00 */
[----:B------:R0:W-:Y:S02]  /*3390*/  STL [R1+0x134], R10 ;  /* 0x0001340a01007387 */ /* 0x0001e40000100800 */
[----:B0-----:R-:W-:Y:S02]  /*33a0*/  LEA R10, P0, R12, R4, 0x1 ;  /* 0x000000040c0a7211 */ /* 0x001fe400078008ff */
[----:B------:R-:W-:Y:S02]  /*33b0*/  STL.64 [R1+0xd58], R18 ;  /* 0x000d581201007387 */ /* 0x000fe40000100a00 */
[----:B------:R-:W-:-:S02]  /*33c0*/  LEA.HI.X.SX32 R11, R11, R2, 0x1, P0 ;  /* 0x000000020b0b7211 */ /* 0x000fc400000f0eff */
[----:B------:R-:W-:Y:S04]  /*33d0*/  STL.64 [R1+0xd50], R14 ;  /* 0x000d500e01007387 */ /* 0x000fe80000100a00 */
[----:B------:R0:W-:Y:S04]  /*33e0*/  STL.64 [R1+0xd48], R10 ;  /* 0x000d480a01007387 */ /* 0x0001e80000100a00 */
[----:B0-----:R-:W3:Y:S01]  /*33f0*/  LDL.LU.64 R10, [R1+0x17d8] ;  /* 0x0017d800010a7983 */ /* 0x001ee20000300a00 */
[----:B------:R-:W-:-:S05]  /*3400*/  IMAD R12, R0, 0x2, R5 ;  /* 0x00000002000c7824 */ /* 0x000fca00078e0205 */
[----:B------:R3:W-:Y:S01]  /*3410*/  STL [R1+0x144], R12 ;  /* 0x0001440c01007387 */ /* 0x0007e20000100800 */
[CC--:B--2---:R-:W-:Y:S02]  /*3420*/  LEA R18, P1, R16.reuse, R4.reuse, 0x1 ;  /* 0x0000000410127211 */ /* 0x0c4fe400078208ff */
[C---:B----4-:R-:W-:Y:S02]  /*3430*/  LEA R14, P2, R13.reuse, R4, 0x1 ;  /* 0x000000040d0e7211 */ /* 0x050fe400078408ff */
[-C--:B------:R-:W-:Y:S02]  /*3440*/  LEA.HI.X.SX32 R19, R16, R2.reuse, 0x1, P1 ;  /* 0x0000000210137211 */ /* 0x080fe400008f0eff */
[----:B------:R-:W-:Y:S02]  /*3450*/  LEA.HI.X.SX32 R15, R13, R2, 0x1, P2 ;  /* 0x000000020d0f7211 */ /* 0x000fe400010f0eff */
[----:B------:R-:W-:Y:S01]  /*3460*/  LEA R16, R0, R12, 0x1 ;  /* 0x0000000c00107211 */ /* 0x000fe200078e08ff */
[----:B------:R0:W-:Y:S01]  /*3470*/  STL.64 [R1+0xd40], R18 ;  /* 0x000d401201007387 */ /* 0x0001e20000100a00 */
[----:B---3--:R-:W-:-:S03]  /*3480*/  LEA R12, P0, R17, R4, 0x1 ;  /* 0x00000004110c7211 */ /* 0x008fc600078008ff */
[----:B------:R1:W-:Y:S01]  /*3490*/  STL.64 [R1+0xd38], R14 ;  /* 0x000d380e01007387 */ /* 0x0003e20000100a00 */
[----:B------:R-:W-:Y:S02]  /*34a0*/  LEA.HI.X.SX32 R13, R17, R2, 0x1, P0 ;  /* 0x00000002110d7211 */ /* 0x000fe400000f0eff */
[-C--:B0-----:R-:W-:Y:S02]  /*34b0*/  LEA R18, P2, R20, R4.reuse, 0x1 ;  /* 0x0000000414127211 */ /* 0x081fe400078408ff */
[----:B-1----:R-:W-:Y:S01]  /*34c0*/  LEA R14, P1, R22, R4, 0x1 ;  /* 0x00000004160e7211 */ /* 0x002fe200078208ff */
[----:B------:R0:W-:Y:S01]  /*34d0*/  STL.64 [R1+0xd30], R12 ;  /* 0x000d300c01007387 */ /* 0x0001e20000100a00 */
[-C--:B------:R-:W-:Y:S02]  /*34e0*/  LEA.HI.X.SX32 R19, R20, R2.reuse, 0x1, P2 ;  /* 0x0000000214137211 */ /* 0x080fe400010f0eff */
[----:B------:R-:W-:Y:S01]  /*34f0*/  LEA.HI.X.SX32 R15, R22, R2, 0x1, P1 ;  /* 0x00000002160f7211 */ /* 0x000fe200008f0eff */
[C---:B------:R-:W-:Y:S01]  /*3500*/  IMAD R16, R0.reuse, 0x2, R16 ;  /* 0x0000000200107824 */ /* 0x040fe200078e0210 */
[----:B0-----:R-:W2:Y:S04]  /*3510*/  LDL.LU.64 R12, [R1+0x17d0] ;  /* 0x0017d000010c7983 */ /* 0x001ea80000300a00 */
[----:B------:R0:W-:Y:S01]  /*3520*/  STL.64 [R1+0xd28], R14 ;  /* 0x000d280e01007387 */ /* 0x0001e20000100a00 */
[----:B------:R-:W-:-:S02]  /*3530*/  LEA R20, R0, R16, 0x1 ;  /* 0x0000001000147211 */ /* 0x000fc400078e08ff */
[CC--:B------:R-:W-:Y:S01]  /*3540*/  LEA R16, P1, R21.reuse, R4.reuse, 0x1 ;  /* 0x0000000415107211 */ /* 0x0c0fe200078208ff */
[----:B0-----:R-:W3:Y:S04]  /*3550*/  LDL.LU.64 R14, [R1+0x17c8] ;  /* 0x0017c800010e7983 */ /* 0x001ee80000300a00 */
[----:B------:R0:W-:Y:S01]  /*3560*/  STL.64 [R1+0xd20], R18 ;  /* 0x000d201201007387 */ /* 0x0001e20000100a00 */
[----:B------:R-:W-:Y:S02]  /*3570*/  LEA R22, P2, R26, R4, 0x1 ;  /* 0x000000041a167211 */ /* 0x000fe400078408ff */
[----:B------:R-:W-:Y:S01]  /*3580*/  LEA.HI.X.SX32 R17, R21, R2, 0x1, P1 ;  /* 0x0000000215117211 */ /* 0x000fe200008f0eff */
[----:B------:R1:W-:Y:S01]  /*3590*/  STL [R1+0x114], R20 ;  /* 0x0001141401007387 */ /* 0x0003e20000100800 */
[----:B0-----:R-:W-:Y:S01]  /*35a0*/  IMAD.MOV.U32 R19, RZ, RZ, R23 ;  /* 0x000000ffff137224 */ /* 0x001fe200078e0017 */
[----:B------:R-:W-:-:S04]  /*35b0*/  LEA R18, P0, R23, R4, 0x1 ;  /* 0x0000000417127211 */ /* 0x000fc800078008ff */
[----:B------:R-:W-:Y:S02]  /*35c0*/  LEA.HI.X.SX32 R19, R19, R2, 0x1, P0 ;  /* 0x0000000213137211 */ /* 0x000fe400000f0eff */
[----:B-1----:R-:W-:Y:S02]  /*35d0*/  LEA R20, R0, R20, 0x1 ;  /* 0x0000001400147211 */ /* 0x002fe400078e08ff */
[----:B------:R-:W-:Y:S01]  /*35e0*/  LEA.HI.X.SX32 R23, R26, R2, 0x1, P2 ;  /* 0x000000021a177211 */ /* 0x000fe200010f0eff */
[----:B------:R0:W-:Y:S01]  /*35f0*/  STL.64 [R1+0xd18], R18 ;  /* 0x000d181201007387 */ /* 0x0001e20000100a00 */
[----:B------:R-:W-:Y:S01]  /*3600*/  MOV R21, R7 ;  /* 0x0000000700157202 */ /* 0x000fe20000000f00 */
[----:B------:R-:W-:-:S03]  /*3610*/  IMAD R26, R0, 0x2, R20 ;  /* 0x00000002001a7824 */ /* 0x000fc600078e0214 */
[----:B------:R-:W-:Y:S01]  /*3620*/  MOV R7, R21 ;  /* 0x0000001500077202 */ /* 0x000fe20000000f00 */
[----:B0-----:R-:W4:Y:S04]  /*3630*/  LDL.LU.64 R18, [R1+0x17c0] ;  /* 0x0017c00001127983 */ /* 0x001f280000300a00 */
[----:B------:R0:W-:Y:S04]  /*3640*/  STL.64 [R1+0xd10], R16 ;  /* 0x000d101001007387 */ /* 0x0001e80000100a00 */
[----:B0-----:R-:W2:Y:S04]  /*3650*/  LDL.LU.64 R16, [R1+0x17b8] ;  /* 0x0017b80001107983 */ /* 0x001ea80000300a00 */
[----:B------:R0:W-:Y:S04]  /*3660*/  STL [R1+0x110], R20 ;  /* 0x0001101401007387 */ /* 0x0001e80000100800 */
[----:B------:R1:W-:Y:S01]  /*3670*/  STL.64 [R1+0xd08], R22 ;  /* 0x000d081601007387 */ /* 0x0003e20000100a00 */
[----:B0-----:R-:W-:-:S03]  /*3680*/  LEA R20, P0, R29, R4, 0x1 ;  /* 0x000000041d147211 */ /* 0x001fc600078008ff */
[----:B------:R0:W-:Y:S01]  /*3690*/  STL [R1+0xf0], R26 ;  /* 0x0000f01a01007387 */ /* 0x0001e20000100800 */
[----:B-1----:R-:W-:Y:S01]  /*36a0*/  IMAD.MOV.U32 R23, RZ, RZ, R6 ;  /* 0x000000ffff177224 */ /* 0x002fe200078e0006 */
[----:B------:R-:W-:Y:S02]  /*36b0*/  LEA R22, P1, R28, R4, 0x1 ;  /* 0x000000041c167211 */ /* 0x000fe400078208ff */
[----:B------:R-:W-:Y:S02]  /*36c0*/  LEA.HI.X.SX32 R21, R29, R2, 0x1, P0 ;  /* 0x000000021d157211 */ /* 0x000fe400000f0eff */
[C---:B------:R-:W-:Y:S01]  /*36d0*/  LEA R6, P2, R27.reuse, R4, 0x1 ;  /* 0x000000041b067211 */ /* 0x040fe200078408ff */
[----:B0-----:R-:W-:Y:S01]  /*36e0*/  IMAD R26, R0, 0x2, R26 ;  /* 0x00000002001a7824 */ /* 0x001fe200078e021a */
[----:B------:R-:W-:Y:S02]  /*36f0*/  MOV R29, R23 ;  /* 0x00000017001d7202 */ /* 0x000fe40000000f00 */
[-C--:B------:R-:W-:Y:S01]  /*3700*/  LEA.HI.X.SX32 R23, R28, R2.reuse, 0x1, P1 ;  /* 0x000000021c177211 */ /* 0x080fe200008f0eff */
[----:B------:R-:W-:Y:S01]  /*3710*/  IMAD.MOV.U32 R28, RZ, RZ, R7 ;  /* 0x000000ffff1c7224 */ /* 0x000fe200078e0007 */
[----:B------:R0:W-:Y:S01]  /*3720*/  STL.64 [R1+0xd00], R20 ;  /* 0x000d001401007387 */ /* 0x0001e20000100a00 */
[----:B------:R-:W-:-:S02]  /*3730*/  LEA.HI.X.SX32 R7, R27, R2, 0x1, P2 ;  /* 0x000000021b077211 */ /* 0x000fc400010f0eff */
[----:B------:R-:W-:Y:S01]  /*3740*/  MOV R27, R25 ;  /* 0x00000019001b7202 */ /* 0x000fe20000000f00 */
[----:B0-----:R-:W2:Y:S04]  /*3750*/  LDL.LU.64 R20, [R1+0x17b0] ;  /* 0x0017b00001147983 */ /* 0x001ea80000300a00 */
[----:B------:R0:W-:Y:S04]  /*3760*/  STL [R1+0x108], R26 ;  /* 0x0001081a01007387 */ /* 0x0001e80000100800 */
[----:B------:R1:W-:Y:S01]  /*3770*/  STL.64 [R1+0xcf8], R22 ;  /* 0x000cf81601007387 */ /* 0x0003e20000100a00 */
[----:B0-----:R-:W-:-:S03]  /*3780*/  IMAD R26, R0, 0x2, R26 ;  /* 0x00000002001a7824 */ /* 0x001fc600078e021a */
[----:B-1----:R-:W2:Y:S04]  /*3790*/  LDL.LU.64 R22, [R1+0x17a8] ;  /* 0x0017a80001167983 */ /* 0x002ea80000300a00 */
[----:B------:R0:W-:Y:S04]  /*37a0*/  STL.64 [R1+0xcf0], R6 ;  /* 0x000cf00601007387 */ /* 0x0001e80000100a00 */
[----:B0-----:R-:W2:Y:S04]  /*37b0*/  LDL.LU.64 R6, [R1+0x17a0] ;  /* 0x0017a00001067983 */ /* 0x001ea80000300a00 */
[----:B------:R-:W2:Y:S04]  /*37c0*/  LDL.LU R25, [R1+0x179c] ;  /* 0x00179c0001197983 */ /* 0x000ea80000300800 */
[----:B------:R0:W-:Y:S04]  /*37d0*/  STL [R1+0xe0], R26 ;  /* 0x0000e01a01007387 */ /* 0x0001e80000100800 */
[----:B0-----:R-:W2:Y:S04]  /*37e0*/  LDL.LU R26, [R1+0x1798] ;  /* 0x00179800011a7983 */ /* 0x001ea80000300800 */
[----:B------:R-:W-:Y:S04]  /*37f0*/  STL.64 [R1+0x1788], R8 ;  /* 0x0017880801007387 */ /* 0x000fe80000100a00 */
[----:B------:R0:W-:Y:S04]  /*3800*/  STL.64 [R1+0x1778], R10 ;  /* 0x0017780a01007387 */ /* 0x0001e80000100a00 */
[----:B0-----:R-:W2:Y:S04]  /*3810*/  LDL.LU R11, [R1+0xd0] ;  /* 0x0000d000010b7983 */ /* 0x001ea80000300800 */
[----:B------:R-:W2:Y:S04]  /*3820*/  LDL.LU R10, [R1+0x50] ;  /* 0x00005000010a7983 */ /* 0x000ea80000300800 */
[----:B--2---:R0:W-:Y:S04]  /*3830*/  STL.64 [R1+0x1790], R10 ;  /* 0x0017900a01007387 */ /* 0x0041e80000100a00 */
[----:B0-----:R-:W2:Y:S04]  /*3840*/  LDL.LU R10, [R1+0xfc] ;  /* 0x0000fc00010a7983 */ /* 0x001ea80000300800 */
[----:B------:R-:W2:Y:S04]  /*3850*/  LDL.LU R11, [R1+0x100] ;  /* 0x00010000010b7983 */ /* 0x000ea80000300800 */
[----:B------:R0:W-:Y:S04]  /*3860*/  STL.64 [R1+0x1770], R12 ;  /* 0x0017700c01007387 */ /* 0x0001e80000100a00 */
[----:B0-----:R-:W2:Y:S04]  /*3870*/  LDL.LU R12, [R1+0x5c] ;  /* 0x00005c00010c7983 */ /* 0x001ea80000300800 */
[----:B------:R-:W2:Y:S04]  /*3880*/  LDL.LU R13, [R1+0xf4] ;  /* 0x0000f400010d7983 */ /* 0x000ea80000300800 */
[----:B---3--:R0:W-:Y:S04]  /*3890*/  STL.64 [R1+0x1760], R14 ;  /* 0x0017600e01007387 */ /* 0x0081e80000100a00 */
[----:B0-----:R-:W3:Y:S04]  /*38a0*/  LDL.LU R14, [R1+0xf8] ;  /* 0x0000f800010e7983 */ /* 0x001ee80000300800 */
[----:B------:R-:W2:Y:S04]  /*38b0*/  LDL.LU R15, [R1+0x28] ;  /* 0x00002800010f7983 */ /* 0x000ea80000300800 */
[----:B----4-:R-:W-:Y:S04]  /*38c0*/  STL.64 [R1+0x1758], R18 ;  /* 0x0017581201007387 */ /* 0x010fe80000100a00 */
[----:B------:R-:W-:Y:S04]  /*38d0*/  STL.64 [R1+0x1748], R16 ;  /* 0x0017481001007387 */ /* 0x000fe80000100a00 */
[----:B------:R0:W-:Y:S04]  /*38e0*/  STL.64 [R1+0x1740], R20 ;  /* 0x0017401401007387 */ /* 0x0001e80000100a00 */
[----:B0-----:R-:W4:Y:S01]  /*38f0*/  LDL.LU R21, [R1+0xe0] ;  /* 0x0000e00001157983 */ /* 0x001f220000300800 */
[----:B------:R-:W-:-:S04]  /*3900*/  LEA R16, P0, R26, R4, 0x1 ;  /* 0x000000041a107211 */ /* 0x000fc800078008ff */
[----:B------:R-:W-:Y:S02]  /*3910*/  LEA.HI.X.SX32 R17, R26, R2, 0x1, P0 ;  /* 0x000000021a117211 */ /* 0x000fe400000f0eff */
[----:B------:R-:W-:-:S03]  /*3920*/  LEA R18, P1, R25, R4, 0x1 ;  /* 0x0000000419127211 */ /* 0x000fc600078208ff */
[----:B------:R3:W-:Y:S01]  /*3930*/  STL.64 [R1+0xce8], R16 ;  /* 0x000ce81001007387 */ /* 0x0007e20000100a00 */
[----:B------:R-:W-:Y:S02]  /*3940*/  LEA.HI.X.SX32 R19, R25, R2, 0x1, P1 ;  /* 0x0000000219137211 */ /* 0x000fe400008f0eff */
[----:B------:R-:W-:Y:S01]  /*3950*/  LEA R8, P2, R24, R4, 0x1 ;  /* 0x0000000418087211 */ /* 0x000fe200078408ff */
[----:B---3--:R-:W-:Y:S01]  /*3960*/  IMAD.MOV.U32 R16, RZ, RZ, R14 ;  /* 0x000000ffff107224 */ /* 0x008fe200078e000e */
[----:B--2---:R-:W-:-:S05]  /*3970*/  MOV R17, R15 ;  /* 0x0000000f00117202 */ /* 0x004fca0000000f00 */
[----:B------:R-:W-:Y:S04]  /*3980*/  STL.64 [R1+0x1780], R16 ;  /* 0x0017801001007387 */ /* 0x000fe80000100a00 */
[----:B------:R0:W-:Y:S01]  /*3990*/  STL.64 [R1+0xce0], R18 ;  /* 0x000ce01201007387 */ /* 0x0001e20000100a00 */
[----:B------:R-:W-:Y:S01]  /*39a0*/  MOV R14, R3 ;  /* 0x00000003000e7202 */ /* 0x000fe20000000f00 */
[----:B------:R-:W-:Y:S01]  /*39b0*/  IMAD.MOV.U32 R15, RZ, RZ, R11 ;  /* 0x000000ffff0f7224 */ /* 0x000fe200078e000b */
[----:B0-----:R-:W-:Y:S01]  /*39c0*/  MOV R19, R10 ;  /* 0x0000000a00137202 */ /* 0x001fe20000000f00 */
[C---:B----4-:R-:W-:Y:S01]  /*39d0*/  IMAD R25, R0.reuse, 0x2, R21 ;  /* 0x0000000200197824 */ /* 0x050fe200078e0215 */
[----:B------:R-:W-:Y:S02]  /*39e0*/  LEA R10, P0, R23, R4, 0x1 ;  /* 0x00000004170a7211 */ /* 0x000fe400078008ff */
[----:B------:R-:W-:-:S02]  /*39f0*/  LEA R9, R0, R21, 0x1 ;  /* 0x0000001500097211 */ /* 0x000fc400078e08ff */
[-C--:B------:R-:W-:Y:S02]  /*3a00*/  LEA.HI.X.SX32 R9, R24, R2.reuse, 0x1, P2 ;  /* 0x0000000218097211 */ /* 0x080fe400010f0eff */
[----:B------:R-:W-:Y:S02]  /*3a10*/  LEA R3, R0, R25, 0x1 ;  /* 0x0000001900037211 */ /* 0x000fe400078e08ff */
[----:B------:R-:W-:Y:S01]  /*3a20*/  LEA.HI.X.SX32 R11, R23, R2, 0x1, P0 ;  /* 0x00000002170b7211 */ /* 0x000fe200000f0eff */
[----:B------:R-:W-:Y:S04]  /*3a30*/  STL.64 [R1+0xcd8], R8 ;  /* 0x000cd80801007387 */ /* 0x000fe80000100a00 */
[----:B------:R-:W-:Y:S04]  /*3a40*/  STL [R1+0xd8], R3 ;  /* 0x0000d80301007387 */ /* 0x000fe80000100800 */
[----:B------:R0:W-:Y:S04]  /*3a50*/  STL.64 [R1+0xcd0], R10 ;  /* 0x000cd00a01007387 */ /* 0x0001e80000100a00 */
[----:B0-----:R-:W2:Y:S01]  /*3a60*/  LDL.LU.64 R10, [R1+0x1790] ;  /* 0x00179000010a7983 */ /* 0x001ea20000300a00 */
[----:B------:R-:W-:-:S02]  /*3a70*/  LEA R8, P1, R22, R4, 0x1 ;  /* 0x0000000416087211 */ /* 0x000fc400078208ff */
[----:B------:R-:W-:Y:S02]  /*3a80*/  LEA R16, P2, R6, R4, 0x1 ;  /* 0x0000000406107211 */ /* 0x000fe400078408ff */
[-C--:B------:R-:W-:Y:S02]  /*3a90*/  LEA.HI.X.SX32 R9, R22, R2.reuse, 0x1, P1 ;  /* 0x0000000216097211 */ /* 0x080fe400008f0eff */
[----:B------:R-:W-:Y:S01]  /*3aa0*/  LEA.HI.X.SX32 R17, R6, R2, 0x1, P2 ;  /* 0x0000000206117211 */ /* 0x000fe200010f0eff */
[----:B------:R-:W-:Y:S02]  /*3ab0*/  IMAD R3, R0, 0x2, R3 ;  /* 0x0000000200037824 */ /* 0x000fe400078e0203 */
[----:B------:R0:W-:Y:S01]  /*3ac0*/  STL.64 [R1+0xcc8], R8 ;  /* 0x000cc80801007387 */ /* 0x0001e20000100a00 */
[----:B------:R-:W-:-:S03]  /*3ad0*/  IMAD.MOV.U32 R24, RZ, RZ, R13 ;  /* 0x000000ffff187224 */ /* 0x000fc600078e000d */
[----:B0-----:R-:W3:Y:S04]  /*3ae0*/  LDL.LU.64 R8, [R1+0x1788] ;  /* 0x0017880001087983 */ /* 0x001ee80000300a00 */
[----:B------:R0:W-:Y:S04]  /*3af0*/  STL.64 [R1+0xcc0], R16 ;  /* 0x000cc01001007387 */ /* 0x0001e80000100a00 */
[----:B0-----:R-:W4:Y:S04]  /*3b00*/  LDL.LU.64 R16, [R1+0x1780] ;  /* 0x0017800001107983 */ /* 0x001f280000300a00 */
[----:B------:R0:W-:Y:S02]  /*3b10*/  STL [R1+0xd4], R3 ;  /* 0x0000d40301007387 */ /* 0x0001e40000100800 */
[----:B0-----:R-:W-:-:S05]  /*3b20*/  LEA R3, R0, R3, 0x1 ;  /* 0x0000000300037211 */ /* 0x001fca00078e08ff */
[----:B------:R-:W-:Y:S04]  /*3b30*/  STL [R1+0xb4], R3 ;  /* 0x0000b40301007387 */ /* 0x000fe80000100800 */
[----:B------:R-:W-:Y:S01]  /*3b40*/  STL.64 [R1+0x1768], R24 ;  /* 0x0017681801007387 */ /* 0x000fe20000100a00 */
[----:B--2---:R-:W-:Y:S02]  /*3b50*/  MOV R6, R10 ;  /* 0x0000000a00067202 */ /* 0x004fe40000000f00 */
[----:B------:R-:W-:Y:S01]  /*3b60*/  LEA R10, P0, R7, R4, 0x1 ;  /* 0x00000004070a7211 */ /* 0x000fe200078008ff */
[----:B------:R-:W-:-:S03]  /*3b70*/  IMAD.MOV.U32 R26, RZ, RZ, R11 ;  /* 0x000000ffff1a7224 */ /* 0x000fc600078e000b */
[----:B------:R-:W-:-:S05]  /*3b80*/  LEA.HI.X.SX32 R11, R7, R2, 0x1, P0 ;  /* 0x00000002070b7211 */ /* 0x000fca00000f0eff */
[----:B------:R0:W-:Y:S04]  /*3b90*/  STL.64 [R1+0xcb8], R10 ;  /* 0x000cb80a01007387 */ /* 0x0001e80000100a00 */
[----:B0-----:R-:W2:Y:S01]  /*3ba0*/  LDL.LU.64 R10, [R1+0x1778] ;  /* 0x00177800010a7983 */ /* 0x001ea20000300a00 */
[----:B------:R-:W-:Y:S01]  /*3bb0*/  IMAD.MOV.U32 R18, RZ, RZ, R12 ;  /* 0x000000ffff127224 */ /* 0x000fe200078e000c */
[CC--:B---3--:R-:W-:Y:S02]  /*3bc0*/  LEA R12, P1, R8.reuse, R4.reuse, 0x1 ;  /* 0x00000004080c7211 */ /* 0x0c8fe400078208ff */
[----:B------:R-:W-:Y:S02]  /*3bd0*/  LEA R22, P2, R9, R4, 0x1 ;  /* 0x0000000409167211 */ /* 0x000fe400078408ff */
[----:B------:R-:W-:-:S02]  /*3be0*/  LEA.HI.X.SX32 R13, R8, R2, 0x1, P1 ;  /* 0x00000002080d7211 */ /* 0x000fc400008f0eff */
[----:B------:R-:W-:Y:S02]  /*3bf0*/  LEA.HI.X.SX32 R23, R9, R2, 0x1, P2 ;  /* 0x0000000209177211 */ /* 0x000fe400010f0eff */
[C---:B------:R-:W-:Y:S01]  /*3c00*/  LEA R3, R0.reuse, R3, 0x1 ;  /* 0x0000000300037211 */ /* 0x040fe200078e08ff */
[----:B------:R0:W-:Y:S01]  /*3c10*/  STL.64 [R1+0xcb0], R12 ;  /* 0x000cb00c01007387 */ /* 0x0001e20000100a00 */
[----:B------:R-:W-:Y:S01]  /*3c20*/  MOV R20, R15 ;  /* 0x0000000f00147202 */ /* 0x000fe20000000f00 */
[----:B----4-:R-:W-:Y:S02]  /*3c30*/  IMAD.MOV.U32 R8, RZ, RZ, R16 ;  /* 0x000000ffff087224 */ /* 0x010fe400078e0010 */
[----:B------:R-:W-:Y:S01]  /*3c40*/  IMAD R16, R0, 0x2, R3 ;  /* 0x0000000200107824 */ /* 0x000fe200078e0203 */
[----:B0-----:R-:W3:Y:S04]  /*3c50*/  LDL.LU.64 R12, [R1+0x1770] ;  /* 0x00177000010c7983 */ /* 0x001ee80000300a00 */
[----:B------:R0:W-:Y:S04]  /*3c60*/  STL.64 [R1+0xca8], R22 ;  /* 0x000ca81601007387 */ /* 0x0001e80000100a00 */
[----:B------:R-:W-:Y:S01]  /*3c70*/  STL.64 [R1+0x1750], R28 ;  /* 0x0017501c01007387 */ /* 0x000fe20000100a00 */
[----:B0-----:R-:W-:-:S03]  /*3c80*/  IMAD.MOV.U32 R22, RZ, RZ, R14 ;  /* 0x000000ffff167224 */ /* 0x001fc600078e000e */
[----:B------:R-:W-:Y:S01]  /*3c90*/  STL [R1+0xb0], R16 ;  /* 0x0000b01001007387 */ /* 0x000fe20000100800 */
[CC--:B--2---:R-:W-:Y:S02]  /*3ca0*/  LEA R24, P0, R10.reuse, R4.reuse, 0x1 ;  /* 0x000000040a187211 */ /* 0x0c4fe400078008ff */
[C---:B------:R-:W-:Y:S02]  /*3cb0*/  LEA R14, P1, R11.reuse, R4, 0x1 ;  /* 0x000000040b0e7211 */ /* 0x040fe400078208ff */
[-C--:B------:R-:W-:Y:S02]  /*3cc0*/  LEA.HI.X.SX32 R25, R10, R2.reuse, 0x1, P0 ;  /* 0x000000020a197211 */ /* 0x080fe400000f0eff */
[----:B------:R-:W-:-:S03]  /*3cd0*/  LEA.HI.X.SX32 R15, R11, R2, 0x1, P1 ;  /* 0x000000020b0f7211 */ /* 0x000fc600008f0eff */
[----:B------:R0:W-:Y:S04]  /*3ce0*/  STL.64 [R1+0xca0], R24 ;  /* 0x000ca01801007387 */ /* 0x0001e80000100a00 */
[----:B0-----:R-:W2:Y:S04]  /*3cf0*/  LDL.LU.64 R24, [R1+0x1768] ;  /* 0x0017680001187983 */ /* 0x001ea80000300a00 */
[----:B------:R0:W-:Y:S04]  /*3d00*/  STL.64 [R1+0xc98], R14 ;  /* 0x000c980e01007387 */ /* 0x0001e80000100a00 */
[----:B0-----:R-:W4:Y:S01]  /*3d10*/  LDL.LU.64 R14, [R1+0x1760] ;  /* 0x00176000010e7983 */ /* 0x001f220000300a00 */
[----:B------:R-:W-:Y:S01]  /*3d20*/  IMAD.MOV.U32 R23, RZ, RZ, R18 ;  /* 0x000000ffff177224 */ /* 0x000fe200078e0012 */
[----:B---3--:R-:W-:-:S02]  /*3d30*/  LEA R18, P2, R12, R4, 0x1 ;  /* 0x000000040c127211 */ /* 0x008fc400078408ff */
[----:B------:R-:W-:Y:S02]  /*3d40*/  MOV R7, R19 ;  /* 0x0000001300077202 */ /* 0x000fe40000000f00 */
[----:B------:R-:W-:-:S05]  /*3d50*/  LEA.HI.X.SX32 R19, R12, R2, 0x1, P2 ;  /* 0x000000020c137211 */ /* 0x000fca00010f0eff */
[----:B------:R0:W-:Y:S02]  /*3d60*/  STL.64 [R1+0xc90], R18 ;  /* 0x000c901201007387 */ /* 0x0001e40000100a00 */
[----:B0-----:R-:W-:-:S04]  /*3d70*/  LEA R18, P0, R13, R4, 0x1 ;  /* 0x000000040d127211 */ /* 0x001fc800078008ff */
[----:B------:R-:W-:Y:S02]  /*3d80*/  LEA.HI.X.SX32 R19, R13, R2, 0x1, P0 ;  /* 0x000000020d137211 */ /* 0x000fe400000f0eff */
[----:B------:R-:W-:-:S05]  /*3d90*/  LEA R16, R0, R16, 0x1 ;  /* 0x0000001000107211 */ /* 0x000fca00078e08ff */
[----:B------:R-:W-:Y:S01]  /*3da0*/  IMAD R10, R0, 0x2, R16 ;  /* 0x00000002000a7824 */ /* 0x000fe200078e0210 */
[----:B------:R-:W-:Y:S01]  /*3db0*/  MOV R9, R17 ;  /* 0x0000001100097202 */ /* 0x000fe20000000f00 */
[----:B------:R-:W-:Y:S01]  /*3dc0*/  IMAD.MOV.U32 R13, RZ, RZ, R29 ;  /* 0x000000ffff0d7224 */ /* 0x000fe200078e001d */
[----:B----4-:R-:W-:-:S05]  /*3dd0*/  LEA R28, P2, R15, R4, 0x1 ;  /* 0x000000040f1c7211 */ /* 0x010fca00078408ff */
[----:B------:R-:W-:Y:S04]  /*3de0*/  STL [R1+0xc78], R28 ;  /* 0x000c781c01007387 */ /* 0x000fe80000100800 */
[----:B------:R0:W-:Y:S01]  /*3df0*/  STL.64 [R1+0xc88], R18 ;  /* 0x000c881201007387 */ /* 0x0001e20000100a00 */
[----:B------:R-:W-:-:S03]  /*3e00*/  LEA R16, P1, R14, R4, 0x1 ;  /* 0x000000040e107211 */ /* 0x000fc600078208ff */
[----:B0-----:R-:W3:Y:S01]  /*3e10*/  LDL.LU.64 R18, [R1+0x1758] ;  /* 0x0017580001127983 */ /* 0x001ee20000300a00 */
[----:B------:R-:W-:Y:S02]  /*3e20*/  LEA.HI.X.SX32 R17, R14, R2, 0x1, P1 ;  /* 0x000000020e117211 */ /* 0x000fe400008f0eff */
[----:B------:R-:W-:Y:S02]  /*3e30*/  MOV R12, R28 ;  /* 0x0000001c000c7202 */ /* 0x000fe40000000f00 */
[----:B------:R-:W4:Y:S04]  /*3e40*/  LDL.LU.64 R28, [R1+0x1750] ;  /* 0x00175000011c7983 */ /* 0x000f280000300a00 */
[----:B------:R0:W-:Y:S04]  /*3e50*/  STL.64 [R1+0xc80], R16 ;  /* 0x000c801001007387 */ /* 0x0001e80000100a00 */
[----:B0-----:R-:W4:Y:S01]  /*3e60*/  LDL.LU.64 R16, [R1+0x1748] ;  /* 0x0017480001107983 */ /* 0x001f220000300a00 */
[----:B------:R-:W-:Y:S01]  /*3e70*/  IMAD.MOV.U32 R11, RZ, RZ, R8 ;  /* 0x000000ffff0b7224 */ /* 0x000fe200078e0008 */
[----:B------:R-:W-:Y:S01]  /*3e80*/  MOV R8, R6 ;  /* 0x0000000600087202 */ /* 0x000fe20000000f00 */
[----:B--2---:R-:W-:Y:S01]  /*3e90*/  IMAD.MOV.U32 R6, RZ, RZ, R24 ;  /* 0x000000ffff067224 */ /* 0x004fe200078e0018 */
[----:B------:R-:W-:-:S02]  /*3ea0*/  LEA.HI.X.SX32 R13, R15, R2, 0x1, P2 ;  /* 0x000000020f0d7211 */ /* 0x000fc400010f0eff */
[----:B------:R-:W-:-:S03]  /*3eb0*/  MOV R12, R9 ;  /* 0x00000009000c7202 */ /* 0x000fc60000000f00 */
[----:B------:R0:W-:Y:S01]  /*3ec0*/  STL [R1+0xc7c], R13 ;  /* 0x000c7c0d01007387 */ /* 0x0001e20000100800 */
[----:B------:R-:W-:Y:S01]  /*3ed0*/  IMAD.MOV.U32 R14, RZ, RZ, R22 ;  /* 0x000000ffff0e7224 */ /* 0x000fe200078e0016 */
[----:B0-----:R-:W-:Y:S02]  /*3ee0*/  MOV R13, R25 ;  /* 0x00000019000d7202 */ /* 0x001fe40000000f00 */
[----:B------:R-:W-:Y:S01]  /*3ef0*/  MOV R22, R21 ;  /* 0x0000001500167202 */ /* 0x000fe20000000f00 */
[----:B------:R-:W-:Y:S01]  /*3f00*/  IMAD.MOV.U32 R9, RZ, RZ, R27 ;  /* 0x000000ffff097224 */ /* 0x000fe200078e001b */
[----:B---3--:R-:W-:-:S05]  /*3f10*/  LEA R24, R0, R19, 0x1 ;  /* 0x0000001300187211 */ /* 0x008fca00078e08ff */
[----:B------:R-:W-:-:S05]  /*3f20*/  IMAD R24, R0, 0x2, R24 ;  /* 0x0000000200187824 */ /* 0x000fca00078e0218 */
[----:B------:R-:W-:-:S05]  /*3f30*/  LEA R24, R0, R24, 0x1 ;  /* 0x0000001800187211 */ /* 0x000fca00078e08ff */
[----:B------:R-:W-:Y:S04]  /*3f40*/  STL [R1+0x172c], R24 ;  /* 0x00172c1801007387 */ /* 0x000fe80000100800 */
[----:B----4-:R-:W-:Y:S04]  /*3f50*/  STL.64 [R1+0x1730], R28 ;  /* 0x0017301c01007387 */ /* 0x010fe80000100a00 */
[----:B------:R0:W-:Y:S04]  /*3f60*/  STL.64 [R1+0x1738], R12 ;  /* 0x0017380c01007387 */ /* 0x0001e80000100a00 */
[----:B------:R-:W2:Y:S04]  /*3f70*/  LDL.LU R15, [R1+0x1c] ;  /* 0x00001c00010f7983 */ /* 0x000ea80000300800 */
[----:B------:R-:W3:Y:S01]  /*3f80*/  LDL.LU R27, [R1+0x18] ;  /* 0x00001800011b7983 */ /* 0x000ee20000300800 */
[----:B0-----:R-:W-:Y:S01]  /*3f90*/  IMAD.MOV.U32 R13, RZ, RZ, R20 ;  /* 0x000000ffff0d7224 */ /* 0x001fe200078e0014 */
[----:B------:R-:W-:-:S04]  /*3fa0*/  LEA R20, P0, R16, R4, 0x1 ;  /* 0x0000000410147211 */ /* 0x000fc800078008ff */
[----:B------:R-:W-:-:S05]  /*3fb0*/  LEA.HI.X.SX32 R21, R16, R2, 0x1, P0 ;  /* 0x0000000210157211 */ /* 0x000fca00000f0eff */
[----:B------:R0:W-:Y:S04]  /*3fc0*/  STL.64 [R1+0xc70], R20 ;  /* 0x000c701401007387 */ /* 0x0001e80000100a00 */
[----:B0-----:R-:W4:Y:S01]  /*3fd0*/  LDL.LU.64 R20, [R1+0x1740] ;  /* 0x0017400001147983 */ /* 0x001f220000300a00 */
[----:B------:R-:W-:-:S05]  /*3fe0*/  LEA R10, R0, R10, 0x1 ;  /* 0x0000000a000a7211 */ /* 0x000fca00078e08ff */
[----:B------:R-:W-:Y:S01]  /*3ff0*/  IMAD R10, R0, 0x2, R10 ;  /* 0x00000002000a7824 */ /* 0x000fe200078e020a */
[CC--:B------:R-:W-:Y:S02]  /*4000*/  LEA R28, P1, R17.reuse, R4.reuse, 0x1 ;  /* 0x00000004111c7211 */ /* 0x0c0fe400078208ff */
[----:B------:R-:W-:Y:S02]  /*4010*/  LEA R24, P2, R18, R4, 0x1 ;  /* 0x0000000412187211 */ /* 0x000fe400078408ff */
[----:B------:R-:W-:Y:S02]  /*4020*/  LEA R12, R0, R10, 0x1 ;  /* 0x0000000a000c7211 */ /* 0x000fe400078e08ff */
[-C--:B------:R-:W-:Y:S02]  /*4030*/  LEA.HI.X.SX32 R29, R17, R2.reuse, 0x1, P1 ;  /* 0x00000002111d7211 */ /* 0x080fe400008f0eff */
[----:B------:R-:W-:Y:S01]  /*4040*/  LEA.HI.X.SX32 R25, R18, R2, 0x1, P2 ;  /* 0x0000000212197211 */ /* 0x000fe200010f0eff */
[----:B------:R0:W-:Y:S01]  /*4050*/  STL [R1+0x98], R12 ;  /* 0x0000980c01007387 */ /* 0x0001e20000100800 */
[----:B------:R-:W-:Y:S01]  /*4060*/  LEA R18, R0, R12, 0x1 ;  /* 0x0000000c00127211 */ /* 0x000fe200078e08ff */
[----:B------:R-:W-:-:S02]  /*4070*/  IMAD.MOV.U32 R16, RZ, RZ, R13 ;  /* 0x000000ffff107224 */ /* 0x000fc400078e000d */
[----:B------:R-:W-:Y:S04]  /*4080*/  STL.64 [R1+0xc68], R28 ;  /* 0x000c681c01007387 */ /* 0x000fe80000100a00 */
[----:B------:R-:W2:Y:S01]  /*4090*/  LDL.LU R17, [R1+0x2c] ;  /* 0x00002c0001117983 */ /* 0x000ea20000300800 */
[----:B0-----:R-:W-:-:S03]  /*40a0*/  LEA R12, P0, R19, R4, 0x1 ;  /* 0x00000004130c7211 */ /* 0x001fc600078008ff */
[----:B------:R-:W-:Y:S01]  /*40b0*/  STL.64 [R1+0xc60], R24 ;  /* 0x000c601801007387 */ /* 0x000fe20000100a00 */
[----:B------:R-:W-:-:S03]  /*40c0*/  LEA.HI.X.SX32 R13, R19, R2, 0x1, P0 ;  /* 0x00000002130d7211 */ /* 0x000fc600000f0eff */
[----:B------:R0:W-:Y:S04]  /*40d0*/  STL [R1+0x44], R18 ;  /* 0x0000441201007387 */ /* 0x0001e80000100800 */
[----:B------:R1:W-:Y:S01]  /*40e0*/  STL.64 [R1+0xc58], R12 ;  /* 0x000c580c01007387 */ /* 0x0003e20000100a00 */
[----:B0-----:R-:W-:-:S03]  /*40f0*/  IMAD R18, R0, 0x2, R18 ;  /* 0x0000000200127824 */ /* 0x001fc600078e0212 */
[----:B-1----:R-:W2:Y:S04]  /*4100*/  LDL.LU.64 R12, [R1+0x1738] ;  /* 0x00173800010c7983 */ /* 0x002ea80000300a00 */
[----:B------:R-:W-:Y:S01]  /*4110*/  STL [R1+0x1728], R19 ;  /* 0x0017281301007387 */ /* 0x000fe20000100800 */
[CC--:B----4-:R-:W-:Y:S02]  /*4120*/  LEA R28, P1, R20.reuse, R4.reuse, 0x1 ;  /* 0x00000004141c7211 */ /* 0x0d0fe400078208ff */
[C---:B------:R-:W-:Y:S02]  /*4130*/  LEA R24, P2, R21.reuse, R4, 0x1 ;  /* 0x0000000415187211 */ /* 0x040fe400078408ff */
[-C--:B------:R-:W-:Y:S02]  /*4140*/  LEA.HI.X.SX32 R29, R20, R2.reuse, 0x1, P1 ;  /* 0x00000002141d7211 */ /* 0x080fe400008f0eff */
[----:B------:R-:W-:-:S03]  /*4150*/  LEA.HI.X.SX32 R25, R21, R2, 0x1, P2 ;  /* 0x0000000215197211 */ /* 0x000fc600010f0eff */
[----:B------:R0:W-:Y:S04]  /*4160*/  STL.64 [R1+0xc50], R28 ;  /* 0x000c501c01007387 */ /* 0x0001e80000100a00 */
[----:B0-----:R-:W4:Y:S04]  /*4170*/  LDL.LU.64 R28, [R1+0x1730] ;  /* 0x00173000011c7983 */ /* 0x001f280000300a00 */
[----:B------:R-:W-:Y:S04]  /*4180*/  STL [R1+0x40], R18 ;  /* 0x0000401201007387 */ /* 0x000fe80000100800 */
[----:B------:R0:W-:Y:S04]  /*4190*/  STL.64 [R1+0xc48], R24 ;  /* 0x000c481801007387 */ /* 0x0001e80000100a00 */
[----:B0-----:R-:W3:Y:S01]  /*41a0*/  LDL.LU R24, [R1+0x172c] ;  /* 0x00172c0001187983 */ /* 0x001ee20000300800 */
[----:B------:R-:W-:-:S02]  /*41b0*/  LEA R25, R0, R18, 0x1 ;  /* 0x0000001200197211 */ /* 0x000fc400078e08ff */
[----:B------:R-:W-:Y:S01]  /*41c0*/  MOV R21, R10 ;  /* 0x0000000a00157202 */ /* 0x000fe20000000f00 */
[----:B--2---:R-:W-:Y:S02]  /*41d0*/  IMAD.MOV.U32 R20, RZ, RZ, R13 ;  /* 0x000000ffff147224 */ /* 0x004fe400078e000d */
[----:B------:R-:W-:Y:S01]  /*41e0*/  IMAD.MOV.U32 R13, RZ, RZ, R9 ;  /* 0x000000ffff0d7224 */ /* 0x000fe200078e0009 */
[----:B------:R-:W-:Y:S02]  /*41f0*/  MOV R9, R22 ;  /* 0x0000001600097202 */ /* 0x000fe40000000f00 */
[C---:B------:R-:W-:Y:S01]  /*4200*/  LEA R22, P1, R15.reuse, R4, 0x1 ;  /* 0x000000040f167211 */ /* 0x040fe200078208ff */
[----:B------:R-:W-:Y:S01]  /*4210*/  IMAD.MOV.U32 R10, RZ, RZ, R23 ;  /* 0x000000ffff0a7224 */ /* 0x000fe200078e0017 */
[----:B------:R-:W-:Y:S02]  /*4220*/  STL.64 [R1+0x1720], R20 ;  /* 0x0017201401007387 */ /* 0x000fe40000100a00 */
[----:B------:R-:W-:-:S02]  /*4230*/  LEA.HI.X.SX32 R23, R15, R2, 0x1, P1 ;  /* 0x000000020f177211 */ /* 0x000fc400008f0eff */
[----:B---3--:R-:W-:Y:S02]  /*4240*/  LEA R18, P0, R24, R4, 0x1 ;  /* 0x0000000418127211 */ /* 0x008fe400078008ff */
[----:B------:R-:W-:Y:S01]  /*4250*/  MOV R19, R24 ;  /* 0x0000001800137202 */ /* 0x000fe20000000f00 */
[----:B------:R-:W-:-:S03]  /*4260*/  IMAD R24, R0, 0x2, R25 ;  /* 0x0000000200187824 */ /* 0x000fc600078e0219 */
[----:B------:R-:W-:-:S05]  /*4270*/  LEA.HI.X.SX32 R19, R19, R2, 0x1, P0 ;  /* 0x0000000213137211 */ /* 0x000fca00000f0eff */
[----:B------:R0:W-:Y:S04]  /*4280*/  STL.64 [R1+0xc40], R18 ;  /* 0x000c401201007387 */ /* 0x0001e80000100a00 */
[----:B0-----:R0:W2:Y:S04]  /*4290*/  LDL.LU R19, [R1+0x1728] ;  /* 0x0017280001137983 */ /* 0x0010a80000300800 */
[----:B------:R1:W-:Y:S04]  /*42a0*/  STL.64 [R1+0xc38], R22 ;  /* 0x000c381601007387 */ /* 0x0003e80000100a00 */
[----:B------:R3:W-:Y:S01]  /*42b0*/  STL.64 [R1+0x16a0], R24 ;  /* 0x0016a01801007387 */ /* 0x0007e20000100a00 */
[----:B-1----:R-:W-:-:S03]  /*42c0*/  LEA R23, R0, R24, 0x1 ;  /* 0x0000001800177211 */ /* 0x002fc600078e08ff */
[----:B---3--:R-:W3:Y:S01]  /*42d0*/  LDL.LU R24, [R1+0x30] ;  /* 0x0000300001187983 */ /* 0x008ee20000300800 */
[----:B------:R-:W-:-:S04]  /*42e0*/  LEA R20, P2, R27, R4, 0x1 ;  /* 0x000000041b147211 */ /* 0x000fc800078408ff */
[----:B------:R-:W-:Y:S02]  /*42f0*/  LEA.HI.X.SX32 R21, R27, R2, 0x1, P2 ;  /* 0x000000021b157211 */ /* 0x000fe400010f0eff */
[----:B------:R-:W-:-:S03]  /*4300*/  LEA R15, R0, R5, 0x1 ;  /* 0x00000005000f7211 */ /* 0x000fc600078e08ff */
[----:B------:R3:W-:Y:S01]  /*4310*/  STL.64 [R1+0xc30], R20 ;  /* 0x000c301401007387 */ /* 0x0007e20000100a00 */
[-C--:B------:R-:W-:Y:S02]  /*4320*/  LEA R18, P1, R17, R4.reuse, 0x1 ;  /* 0x0000000411127211 */ /* 0x080fe400078208ff */
[----:B------:R-:W-:Y:S01]  /*4330*/  LEA R15, R0, R15, 0x1 ;  /* 0x0000000f000f7211 */ /* 0x000fe200078e08ff */
[----:B------:R-:W2:Y:S04]  /*4340*/  LDL.LU R25, [R1+0x38] ;  /* 0x0000380001197983 */ /* 0x000ea80000300800 */
[----:B------:R-:W-:Y:S01]  /*4350*/  STL [R1+0xc20], R18 ;  /* 0x000c201201007387 */ /* 0x000fe20000100800 */
[----:B---3--:R-:W-:-:S04]  /*4360*/  LEA R20, P0, R24, R4, 0x1 ;  /* 0x0000000418147211 */ /* 0x008fc800078008ff */
[----:B------:R-:W-:-:S05]  /*4370*/  LEA.HI.X.SX32 R21, R24, R2, 0x1, P0 ;  /* 0x0000000218157211 */ /* 0x000fca00000f0eff */
[----:B------:R1:W-:Y:S04]  /*4380*/  STL.64 [R1+0xc28], R20 ;  /* 0x000c281401007387 */ /* 0x0003e80000100a00 */
[----:B-1----:R-:W3:Y:S04]  /*4390*/  LDL.LU.64 R20, [R1+0x1720] ;  /* 0x0017200001147983 */ /* 0x002ee80000300a00 */
[----:B------:R1:W-:Y:S04]  /*43a0*/  STL.64 [R1+0x1710], R14 ;  /* 0x0017100e01007387 */ /* 0x0003e80000100a00 */
[----:B-1----:R0:W4:Y:S01]  /*43b0*/  LDL.64 R14, [R1+0xc20] ;  /* 0x000c2000010e7983 */ /* 0x0021220000100a00 */
[----:B------:R-:W-:Y:S01]  /*43c0*/  LEA R18, P2, R12, R4, 0x1 ;  /* 0x000000040c127211 */ /* 0x000fe200078408ff */
[----:B------:R-:W-:-:S03]  /*43d0*/  IMAD R22, R0, 0x2, R23 ;  /* 0x0000000200167824 */ /* 0x000fc600078e0217 */
[-C--:B--2---:R-:W-:Y:S01]  /*43e0*/  LEA.HI.X.SX32 R19, R12, R2.reuse, 0x1, P2 ;  /* 0x000000020c137211 */ /* 0x084fe200010f0eff */
[----:B------:R-:W-:Y:S01]  /*43f0*/  IMAD R27, R0, 0x2, R5 ;  /* 0x00000002001b7824 */ /* 0x000fe200078e0205 */
[----:B---3--:R-:W-:Y:S01]  /*4400*/  STL.64 [R1+0x1718], R20 ;  /* 0x0017181401007387 */ /* 0x008fe20000100a00 */
[----:B----4-:R-:W-:Y:S02]  /*4410*/  LEA.HI.X.SX32 R15, R17, R2, 0x1, P1 ;  /* 0x00000002110f7211 */ /* 0x010fe400008f0eff */
[----:B------:R-:W-:-:S03]  /*4420*/  MOV R17, R5 ;  /* 0x0000000500117202 */ /* 0x000fc60000000f00 */
[----:B------:R-:W-:Y:S01]  /*4430*/  STL [R1+0xc24], R15 ;  /* 0x000c240f01007387 */ /* 0x000fe20000100800 */
[----:B------:R-:W-:-:S03]  /*4440*/  IMAD R5, R0, 0x2, R22 ;  /* 0x0000000200057824 */ /* 0x000fc600078e0216 */
[----:B------:R-:W2:Y:S04]  /*4450*/  LDL.LU R24, [R1+0x48] ;  /* 0x0000480001187983 */ /* 0x000ea80000300800 */
[----:B------:R-:W-:Y:S04]  /*4460*/  STL.64 [R1+0xc18], R18 ;  /* 0x000c181201007387 */ /* 0x000fe80000100a00 */
[----:B------:R1:W-:Y:S04]  /*4470*/  STL.64 [R1+0x16a8], R22 ;  /* 0x0016a81601007387 */ /* 0x0003e80000100a00 */
[----:B-1----:R-:W3:Y:S01]  /*4480*/  LDL.LU R22, [R1+0x3c] ;  /* 0x00003c0001167983 */ /* 0x002ee20000300800 */
[----:B------:R-:W-:-:S03]  /*4490*/  IMAD.MOV.U32 R12, RZ, RZ, R6 ;  /* 0x000000ffff0c7224 */ /* 0x000fc600078e0006 */
[----:B------:R-:W4:Y:S01]  /*44a0*/  LDL.LU R23, [R1+0x34] ;  /* 0x0000340001177983 */ /* 0x000f220000300800 */
[----:B------:R-:W-:-:S03]  /*44b0*/  LEA R6, R0, R5, 0x1 ;  /* 0x0000000500067211 */ /* 0x000fc600078e08ff */
[----:B------:R1:W-:Y:S04]  /*44c0*/  STL [R1+0x16d8], R5 ;  /* 0x0016d80501007387 */ /* 0x0003e80000100800 */
[----:B-1----:R-:W2:Y:S01]  /*44d0*/  LDL.LU R5, [R1+0x4c] ;  /* 0x00004c0001057983 */ /* 0x002ea20000300800 */
[----:B---3--:R-:W-:-:S04]  /*44e0*/  LEA R20, P0, R22, R4, 0x1 ;  /* 0x0000000416147211 */ /* 0x008fc800078008ff */
[----:B------:R-:W-:-:S05]  /*44f0*/  LEA.HI.X.SX32 R21, R22, R2, 0x1, P0 ;  /* 0x0000000216157211 */ /* 0x000fca00000f0eff */
[----:B------:R1:W-:Y:S04]  /*4500*/  STL.64 [R1+0xc10], R20 ;  /* 0x000c101401007387 */ /* 0x0003e80000100a00 */
[----:B-1----:R-:W3:Y:S01]  /*4510*/  LDL.LU.64 R20, [R1+0x1718] ;  /* 0x0017180001147983 */ /* 0x002ee20000300a00 */
[-C--:B------:R-:W-:Y:S02]  /*4520*/  LEA R14, P1, R25, R4.reuse, 0x1 ;  /* 0x00000004190e7211 */ /* 0x080fe400078208ff */
[----:B----4-:R-:W-:Y:S02]  /*4530*/  LEA R18, P2, R23, R4, 0x1 ;  /* 0x0000000417127211 */ /* 0x010fe400078408ff */
[-C--:B------:R-:W-:Y:S02]  /*4540*/  LEA.HI.X.SX32 R15, R25, R2.reuse, 0x1, P1 ;  /* 0x00000002190f7211 */ /* 0x080fe400008f0eff */
[----:B------:R-:W-:-:S03]  /*4550*/  LEA.HI.X.SX32 R19, R23, R2, 0x1, P2 ;  /* 0x0000000217137211 */ /* 0x000fc600010f0eff */
[----:B------:R1:W-:Y:S04]  /*4560*/  STL.64 [R1+0xc08], R14 ;  /* 0x000c080e01007387 */ /* 0x0003e80000100a00 */
[----:B-1----:R-:W4:Y:S01]  /*4570*/  LDL.LU.64 R14, [R1+0x1710] ;  /* 0x00171000010e7983 */ /* 0x002f220000300a00 */
[----:B---3--:R-:W-:-:S03]  /*4580*/  IMAD.MOV.U32 R25, RZ, RZ, R21 ;  /* 0x000000ffff197224 */ /* 0x008fc600078e0015 */
[----:B------:R-:W3:Y:S04]  /*4590*/  LDL.LU R21, [R1+0x54] ;  /* 0x0000540001157983 */ /* 0x000ee80000300800 */
[----:B------:R1:W-:Y:S04]  /*45a0*/  STL.64 [R1+0xc00], R18 ;  /* 0x000c001201007387 */ /* 0x0003e80000100a00 */
[----:B------:R-:W-:Y:S01]  /*45b0*/  STL.64 [R1+0x1700], R28 ;  /* 0x0017001c01007387 */ /* 0x000fe20000100a00 */
[----:B-1----:R-:W-:Y:S01]  /*45c0*/  MOV R18, R13 ;  /* 0x0000000d00127202 */ /* 0x002fe20000000f00 */
[----:B------:R-:W-:Y:S01]  /*45d0*/  IMAD.MOV.U32 R19, RZ, RZ, R7 ;  /* 0x000000ffff137224 */ /* 0x000fe200078e0007 */
[----:B------:R-:W-:-:S04]  /*45e0*/  LEA R7, R0, R6, 0x1 ;  /* 0x0000000600077211 */ /* 0x000fc800078e08ff */
[----:B------:R-:W-:Y:S04]  /*45f0*/  STL.64 [R1+0x1708], R18 ;  /* 0x0017081201007387 */ /* 0x000fe80000100a00 */
[----:B------:R-:W3:Y:S04]  /*4600*/  LDL.LU R13, [R1+0x60] ;  /* 0x00006000010d7983 */ /* 0x000ee80000300800 */
[----:B------:R1:W-:Y:S04]  /*4610*/  STL.64 [R1+0x1690], R6 ;  /* 0x0016900601007387 */ /* 0x0003e80000100a00 */
[----:B-1----:R-:W3:Y:S01]  /*4620*/  LDL.LU R6, [R1+0x58] ;  /* 0x0000580001067983 */ /* 0x002ee20000300800 */
[----:B------:R-:W-:Y:S01]  /*4630*/  IMAD.MOV.U32 R19, RZ, RZ, R8 ;  /* 0x000000ffff137224 */ /* 0x000fe200078e0008 */
[----:B------:R-:W-:-:S02]  /*4640*/  LEA R18, P0, R8, R4, 0x1 ;  /* 0x0000000408127211 */ /* 0x000fc400078008ff */
[----:B--2---:R-:W-:Y:S02]  /*4650*/  LEA R28, P1, R5, R4, 0x1 ;  /* 0x00000004051c7211 */ /* 0x004fe400078208ff */
[----:B------:R-:W-:Y:S02]  /*4660*/  LEA.HI.X.SX32 R19, R19, R2, 0x1, P0 ;  /* 0x0000000213137211 */ /* 0x000fe400000f0eff */
[----:B------:R-:W-:Y:S02]  /*4670*/  LEA R22, P2, R24, R4, 0x1 ;  /* 0x0000000418167211 */ /* 0x000fe400078408ff */
[-C--:B------:R-:W-:Y:S02]  /*4680*/  LEA.HI.X.SX32 R29, R5, R2.reuse, 0x1, P1 ;  /* 0x00000002051d7211 */ /* 0x080fe400008f0eff */
[----:B------:R-:W-:Y:S01]  /*4690*/  LEA R8, R0, R7, 0x1 ;  /* 0x0000000700087211 */ /* 0x000fe200078e08ff */
[----:B------:R1:W-:Y:S01]  /*46a0*/  STL.64 [R1+0xbf8], R18 ;  /* 0x000bf81201007387 */ /* 0x0003e20000100a00 */
[----:B------:R-:W-:Y:S01]  /*46b0*/  LEA.HI.X.SX32 R23, R24, R2, 0x1, P2 ;  /* 0x0000000218177211 */ /* 0x000fe200010f0eff */
[----:B------:R-:W-:Y:S01]  /*46c0*/  IMAD.MOV.U32 R24, RZ, RZ, R25 ;  /* 0x000000ffff187224 */ /* 0x000fe200078e0019 */
[----:B------:R-:W-:Y:S01]  /*46d0*/  MOV R25, R9 ;  /* 0x0000000900197202 */ /* 0x000fe20000000f00 */
[----:B------:R-:W-:Y:S01]  /*46e0*/  STL.64 [R1+0xbf0], R28 ;  /* 0x000bf01c01007387 */ /* 0x000fe20000100a00 */
[----:B------:R-:W-:Y:S01]  /*46f0*/  IMAD R9, R0, 0x2, R8 ;  /* 0x0000000200097824 */ /* 0x000fe200078e0208 */
[----:B-1----:R-:W-:-:S02]  /*4700*/  LEA R18, P0, R10, R4, 0x1 ;  /* 0x000000040a127211 */ /* 0x002fc400078008ff */
[----:B------:R-:W-:Y:S01]  /*4710*/  MOV R19, R10 ;  /* 0x0000000a00137202 */ /* 0x000fe20000000f00 */
[----:B------:R-:W-:Y:S03]  /*4720*/  STL.64 [R1+0xbe8], R22 ;  /* 0x000be81601007387 */ /* 0x000fe60000100a00 */
[----:B------:R-:W-:Y:S01]  /*4730*/  LEA.HI.X.SX32 R19, R19, R2, 0x1, P0 ;  /* 0x0000000213137211 */ /* 0x000fe200000f0eff */
[----:B------:R-:W2:Y:S01]  /*4740*/  LDL.LU R5, [R1+0x74] ;  /* 0x0000740001057983 */ /* 0x000ea20000300800 */
[----:B------:R-:W-:-:S03]  /*4750*/  IMAD R10, R0, 0x2, R9 ;  /* 0x00000002000a7824 */ /* 0x000fc600078e0209 */
[----:B------:R1:W-:Y:S04]  /*4760*/  STL.64 [R1+0x1688], R8 ;  /* 0x0016880801007387 */ /* 0x0003e80000100a00 */
[----:B-1----:R-:W2:Y:S04]  /*4770*/  LDL.LU R9, [R1+0x70] ;  /* 0x0000700001097983 */ /* 0x002ea80000300800 */
[----:B------:R1:W-:Y:S04]  /*4780*/  STL.64 [R1+0xbe0], R18 ;  /* 0x000be01201007387 */ /* 0x0003e80000100a00 */
[----:B-1----:R-:W2:Y:S01]  /*4790*/  LDL.LU.64 R18, [R1+0x1708] ;  /* 0x0017080001127983 */ /* 0x002ea20000300a00 */
[----:B---3--:R-:W-:-:S04]  /*47a0*/  LEA R28, P1, R6, R4, 0x1 ;  /* 0x00000004061c7211 */ /* 0x008fc800078208ff */
[----:B------:R-:W-:-:S05]  /*47b0*/  LEA.HI.X.SX32 R29, R6, R2, 0x1, P1 ;  /* 0x00000002061d7211 */ /* 0x000fca00008f0eff */
[----:B------:R1:W-:Y:S04]  /*47c0*/  STL.64 [R1+0xbd8], R28 ;  /* 0x000bd81c01007387 */ /* 0x0003e80000100a00 */
[----:B-1----:R-:W3:Y:S01]  /*47d0*/  LDL.LU.64 R28, [R1+0x1700] ;  /* 0x00170000011c7983 */ /* 0x002ee20000300a00 */
[----:B------:R-:W-:-:S04]  /*47e0*/  LEA R22, P2, R21, R4, 0x1 ;  /* 0x0000000415167211 */ /* 0x000fc800078408ff */
[----:B------:R-:W-:-:S05]  /*47f0*/  LEA.HI.X.SX32 R23, R21, R2, 0x1, P2 ;  /* 0x0000000215177211 */ /* 0x000fca00010f0eff */
[----:B------:R-:W-:Y:S04]  /*4800*/  STL.64 [R1+0xbd0], R22 ;  /* 0x000bd01601007387 */ /* 0x000fe80000100a00 */
[----:B---3--:R1:W-:Y:S04]  /*4810*/  STL.64 [R1+0x16f8], R28 ;  /* 0x0016f81c01007387 */ /* 0x0083e80000100a00 */
[----:B-1----:R-:W3:Y:S01]  /*4820*/  LDL.LU R28, [R1+0x68] ;  /* 0x00006800011c7983 */ /* 0x002ee20000300800 */
[----:B------:R-:W-:Y:S01]  /*4830*/  MOV R21, R11 ;  /* 0x0000000b00157202 */ /* 0x000fe20000000f00 */
[----:B------:R-:W-:-:S02]  /*4840*/  IMAD R11, R0, 0x2, R10 ;  /* 0x00000002000b7824 */ /* 0x000fc400078e020a */
[----:B------:R-:W4:Y:S01]  /*4850*/  LDL.LU R29, [R1+0x64] ;  /* 0x00006400011d7983 */ /* 0x000f220000300800 */
[----:B--2---:R-:W-:Y:S01]  /*4860*/  MOV R8, R18 ;  /* 0x0000001200087202 */ /* 0x004fe20000000f00 */
[----:B------:R-:W-:Y:S01]  /*4870*/  IMAD.MOV.U32 R18, RZ, RZ, R12 ;  /* 0x000000ffff127224 */ /* 0x000fe200078e000c */
[----:B------:R-:W-:Y:S02]  /*4880*/  LEA R12, R0, R11, 0x1 ;  /* 0x0000000b000c7211 */ /* 0x000fe400078e08ff */
[----:B---3--:R-:W-:-:S05]  /*4890*/  LEA R6, P0, R28, R4, 0x1 ;  /* 0x000000041c067211 */ /* 0x008fca00078008ff */
[----:B------:R-:W-:Y:S04]  /*48a0*/  STL [R1+0xbc8], R6 ;  /* 0x000bc80601007387 */ /* 0x000fe80000100800 */
[----:B------:R1:W-:Y:S04]  /*48b0*/  STL.64 [R1+0x1698], R10 ;  /* 0x0016980a01007387 */ /* 0x0003e80000100a00 */
[----:B-1----:R0:W2:Y:S01]  /*48c0*/  LDL.64 R10, [R1+0xbc8] ;  /* 0x000bc800010a7983 */ /* 0x0020a20000100a00 */
[-C--:B----4-:R-:W-:Y:S02]  /*48d0*/  LEA R22, P1, R29, R4.reuse, 0x1 ;  /* 0x000000041d167211 */ /* 0x090fe400078208ff */
[----:B------:R-:W-:-:S02]  /*48e0*/  LEA R6, P2, R13, R4, 0x1 ;  /* 0x000000040d067211 */ /* 0x000fc400078408ff */
[----:B------:R-:W-:Y:S02]  /*48f0*/  LEA.HI.X.SX32 R23, R29, R2, 0x1, P1 ;  /* 0x000000021d177211 */ /* 0x000fe400008f0eff */
[----:B------:R-:W-:Y:S02]  /*4900*/  MOV R29, R14 ;  /* 0x0000000e001d7202 */ /* 0x000fe40000000f00 */
[-C--:B------:R-:W-:Y:S01]  /*4910*/  LEA.HI.X.SX32 R7, R13, R2.reuse, 0x1, P2 ;  /* 0x000000020d077211 */ /* 0x080fe200010f0eff */
[----:B------:R1:W-:Y:S01]  /*4920*/  STL.64 [R1+0xbc0], R22 ;  /* 0x000bc01601007387 */ /* 0x0003e20000100a00 */
[----:B------:R-:W-:Y:S02]  /*4930*/  IMAD R13, R0, 0x2, R12 ;  /* 0x00000002000d7824 */ /* 0x000fe400078e020c */
[----:B-1----:R-:W-:Y:S01]  /*4940*/  IMAD.MOV.U32 R23, RZ, RZ, R24 ;  /* 0x000000ffff177224 */ /* 0x002fe200078e0018 */
[----:B------:R-:W-:Y:S02]  /*4950*/  MOV R22, R25 ;  /* 0x0000001900167202 */ /* 0x000fe40000000f00 */
[----:B--2---:R-:W-:-:S02]  /*4960*/  LEA.HI.X.SX32 R11, R28, R2, 0x1, P0 ;  /* 0x000000021c0b7211 */ /* 0x004fc400000f0eff */
[----:B------:R-:W-:-:S03]  /*4970*/  LEA R28, P0, R14, R4, 0x1 ;  /* 0x000000040e1c7211 */ /* 0x000fc600078008ff */
[----:B------:R-:W-:Y:S01]  /*4980*/  STL [R1+0xbcc], R11 ;  /* 0x000bcc0b01007387 */ /* 0x000fe20000100800 */
[----:B------:R-:W-:-:S03]  /*4990*/  LEA.HI.X.SX32 R29, R29, R2, 0x1, P0 ;  /* 0x000000021d1d7211 */ /* 0x000fc600000f0eff */
[----:B------:R-:W2:Y:S04]  /*49a0*/  LDL.LU R24, [R1+0x80] ;  /* 0x0000800001187983 */ /* 0x000ea80000300800 */
[----:B------:R-:W3:Y:S04]  /*49b0*/  LDL.LU R25, [R1+0x7c] ;  /* 0x00007c0001197983 */ /* 0x000ee80000300800 */
[----:B------:R-:W-:Y:S04]  /*49c0*/  STL.64 [R1+0xbb8], R6 ;  /* 0x000bb80601007387 */ /* 0x000fe80000100a00 */
[----:B------:R-:W-:Y:S04]  /*49d0*/  STL.64 [R1+0x16b0], R12 ;  /* 0x0016b00c01007387 */ /* 0x000fe80000100a00 */
[----:B------:R1:W-:Y:S04]  /*49e0*/  STL.64 [R1+0xbb0], R28 ;  /* 0x000bb01c01007387 */ /* 0x0003e80000100a00 */
[----:B-1----:R-:W4:Y:S01]  /*49f0*/  LDL.LU.64 R28, [R1+0x16f8] ;  /* 0x0016f800011c7983 */ /* 0x002f220000300a00 */
[----:B------:R-:W-:-:S02]  /*4a00*/  LEA R10, P1, R5, R4, 0x1 ;  /* 0x00000004050a7211 */ /* 0x000fc400078208ff */
[----:B------:R-:W-:Y:S02]  /*4a10*/  LEA R6, P2, R9, R4, 0x1 ;  /* 0x0000000409067211 */ /* 0x000fe400078408ff */
[-C--:B------:R-:W-:Y:S02]  /*4a20*/  LEA.HI.X.SX32 R11, R5, R2.reuse, 0x1, P1 ;  /* 0x00000002050b7211 */ /* 0x080fe400008f0eff */
[----:B------:R-:W-:Y:S01]  /*4a30*/  LEA.HI.X.SX32 R7, R9, R2, 0x1, P2 ;  /* 0x0000000209077211 */ /* 0x000fe200010f0eff */
[----:B----4-:R1:W-:Y:S04]  /*4a40*/  STL [R1+0x16f4], R29 ;  /* 0x0016f41d01007387 */ /* 0x0103e80000100800 */
[----:B-1----:R-:W4:Y:S04]  /*4a50*/  LDL.LU R29, [R1+0x84] ;  /* 0x00008400011d7983 */ /* 0x002f280000300800 */
[----:B------:R-:W-:Y:S04]  /*4a60*/  STL.64 [R1+0xba8], R10 ;  /* 0x000ba80a01007387 */ /* 0x000fe80000100a00 */
[----:B------:R-:W2:Y:S04]  /*4a70*/  LDL.LU R5, [R1+0x8c] ;  /* 0x00008c0001057983 */ /* 0x000ea80000300800 */
[----:B------:R1:W-:Y:S04]  /*4a80*/  STL [R1+0x16f0], R19 ;  /* 0x0016f01301007387 */ /* 0x0003e80000100800 */
[----:B-1----:R-:W2:Y:S04]  /*4a90*/  LDL.LU R19, [R1+0x90] ;  /* 0x0000900001137983 */ /* 0x002ea80000300800 */
[----:B------:R1:W-:Y:S04]  /*4aa0*/  STL.64 [R1+0xba0], R6 ;  /* 0x000ba00601007387 */ /* 0x0003e80000100a00 */
[----:B------:R-:W2:Y:S01]  /*4ab0*/  LDL.LU R11, [R1+0x9c] ;  /* 0x00009c00010b7983 */ /* 0x000ea20000300800 */
[----:B------:R-:W-:-:S02]  /*4ac0*/  IMAD R14, R0, 0x2, R13 ;  /* 0x00000002000e7824 */ /* 0x000fc400078e020d */
[----:B-1----:R-:W-:-:S03]  /*4ad0*/  IMAD.MOV.U32 R6, RZ, RZ, R15 ;  /* 0x000000ffff067224 */ /* 0x002fc600078e000f */
[----:B------:R-:W-:Y:S02]  /*4ae0*/  LEA R15, R0, R14, 0x1 ;  /* 0x0000000e000f7211 */ /* 0x000fe400078e08ff */
[----:B------:R-:W-:-:S03]  /*4af0*/  MOV R7, R16 ;  /* 0x0000001000077202 */ /* 0x000fc60000000f00 */
[----:B------:R-:W-:Y:S01]  /*4b00*/  IMAD R16, R0, 0x2, R15 ;  /* 0x0000000200107824 */ /* 0x000fe200078e020f */
[-C--:B----4-:R-:W-:Y:S01]  /*4b10*/  LEA R12, P0, R29, R4.reuse, 0x1 ;  /* 0x000000041d0c7211 */ /* 0x090fe200078008ff */
[----:B--2---:R-:W-:Y:S04]  /*4b20*/  STL [R1+0x16ec], R11 ;  /* 0x0016ec0b01007387 */ /* 0x004fe80000100800 */
[----:B------:R-:W2:Y:S04]  /*4b30*/  LDL.LU R9, [R1+0x94] ;  /* 0x0000940001097983 */ /* 0x000ea80000300800 */
[----:B------:R-:W-:Y:S04]  /*4b40*/  STL [R1+0xb98], R12 ;  /* 0x000b980c01007387 */ /* 0x000fe80000100800 */
[----:B------:R1:W-:Y:S04]  /*4b50*/  STL.64 [R1+0x1680], R14 ;  /* 0x0016800e01007387 */ /* 0x0003e80000100a00 */
[----:B-1----:R0:W4:Y:S01]  /*4b60*/  LDL.64 R14, [R1+0xb98] ;  /* 0x000b9800010e7983 */ /* 0x0021220000100a00 */
[----:B------:R-:W-:-:S02]  /*4b70*/  LEA R10, P1, R24, R4, 0x1 ;  /* 0x00000004180a7211 */ /* 0x000fc400078208ff */
[C---:B---3--:R-:W-:Y:S02]  /*4b80*/  LEA R12, P2, R25.reuse, R4, 0x1 ;  /* 0x00000004190c7211 */ /* 0x048fe400078408ff */
[-C--:B------:R-:W-:Y:S02]  /*4b90*/  LEA.HI.X.SX32 R11, R24, R2.reuse, 0x1, P1 ;  /* 0x00000002180b7211 */ /* 0x080fe400008f0eff */
[----:B------:R-:W-:Y:S01]  /*4ba0*/  LEA.HI.X.SX32 R13, R25, R2, 0x1, P2 ;  /* 0x00000002190d7211 */ /* 0x000fe200010f0eff */
[----:B------:R-:W-:Y:S01]  /*4bb0*/  IMAD.MOV.U32 R25, RZ, RZ, R17 ;  /* 0x000000ffff197224 */ /* 0x000fe200078e0011 */
[----:B------:R-:W-:Y:S02]  /*4bc0*/  LEA R17, R0, R16, 0x1 ;  /* 0x0000001000117211 */ /* 0x000fe400078e08ff */
[----:B------:R-:W-:-:S03]  /*4bd0*/  MOV R24, R18 ;  /* 0x0000001200187202 */ /* 0x000fc60000000f00 */
[----:B------:R-:W-:Y:S01]  /*4be0*/  IMAD R18, R0, 0x2, R17 ;  /* 0x0000000200127824 */ /* 0x000fe200078e0211 */
[----:B----4-:R-:W-:Y:S02]  /*4bf0*/  LEA.HI.X.SX32 R15, R29, R2, 0x1, P0 ;  /* 0x000000021d0f7211 */ /* 0x010fe400000f0eff */
[----:B------:R-:W3:Y:S04]  /*4c00*/  LDL.LU R29, [R1+0x16f4] ;  /* 0x0016f400011d7983 */ /* 0x000ee80000300800 */
[----:B------:R-:W-:Y:S04]  /*4c10*/  STL [R1+0xb9c], R15 ;  /* 0x000b9c0f01007387 */ /* 0x000fe80000100800 */
[----:B------:R1:W-:Y:S04]  /*4c20*/  STL [R1+0x16e8], R28 ;  /* 0x0016e81c01007387 */ /* 0x0003e80000100800 */
[----:B------:R-:W-:Y:S04]  /*4c30*/  STL.64 [R1+0xb90], R10 ;  /* 0x000b900a01007387 */ /* 0x000fe80000100a00 */
[----:B-1----:R-:W4:Y:S04]  /*4c40*/  LDL.LU R28, [R1+0xa0] ;  /* 0x0000a000011c7983 */ /* 0x002f280000300800 */
[----:B------:R-:W-:Y:S04]  /*4c50*/  STL.64 [R1+0xb88], R12 ;  /* 0x000b880c01007387 */ /* 0x000fe80000100a00 */
[----:B------:R1:W-:Y:S04]  /*4c60*/  STL.64 [R1+0x1670], R16 ;  /* 0x0016701001007387 */ /* 0x0003e80000100a00 */
[----:B-1----:R-:W2:Y:S04]  /*4c70*/  LDL.LU R16, [R1+0xbc] ;  /* 0x0000bc0001107983 */ /* 0x002ea80000300800 */
[----:B------:R-:W2:Y:S01]  /*4c80*/  LDL.LU R17, [R1+0xb8] ;  /* 0x0000b80001117983 */ /* 0x000ea20000300800 */
[----:B------:R-:W-:-:S04]  /*4c90*/  LEA R10, P0, R19, R4, 0x1 ;  /* 0x00000004130a7211 */ /* 0x000fc800078008ff */
[----:B------:R-:W-:Y:S01]  /*4ca0*/  LEA.HI.X.SX32 R11, R19, R2, 0x1, P0 ;  /* 0x00000002130b7211 */ /* 0x000fe200000f0eff */
[----:B--2---:R4:W-:Y:S04]  /*4cb0*/  STL.64 [R1+0x16e0], R16 ;  /* 0x0016e01001007387 */ /* 0x0049e80000100a00 */
[----:B------:R-:W2:Y:S01]  /*4cc0*/  LDL.LU R19, [R1+0x16f0] ;  /* 0x0016f00001137983 */ /* 0x000ea20000300800 */
[CC--:B------:R-:W-:Y:S02]  /*4cd0*/  LEA R14, P1, R5.reuse, R4.reuse, 0x1 ;  /* 0x00000004050e7211 */ /* 0x0c0fe400078208ff */
[----:B------:R-:W-:Y:S01]  /*4ce0*/  LEA R12, P2, R8, R4, 0x1 ;  /* 0x00000004080c7211 */ /* 0x000fe200078408ff */
[----:B------:R1:W-:Y:S01]  /*4cf0*/  STL.64 [R1+0xb80], R10 ;  /* 0x000b800a01007387 */ /* 0x0003e20000100a00 */
[----:B------:R-:W-:-:S02]  /*4d00*/  LEA.HI.X.SX32 R15, R5, R2, 0x1, P1 ;  /* 0x00000002050f7211 */ /* 0x000fc400008f0eff */
[----:B------:R-:W-:Y:S02]  /*4d10*/  LEA R27, R0, R27, 0x1 ;  /* 0x0000001b001b7211 */ /* 0x000fe400078e08ff */
[----:B----4-:R-:W-:Y:S02]  /*4d20*/  LEA R16, P0, R28, R4, 0x1 ;  /* 0x000000041c107211 */ /* 0x010fe400078008ff */
[-C--:B------:R-:W-:Y:S02]  /*4d30*/  LEA.HI.X.SX32 R13, R8, R2.reuse, 0x1, P2 ;  /* 0x00000002080d7211 */ /* 0x080fe400010f0eff */
[----:B------:R-:W-:Y:S01]  /*4d40*/  LEA.HI.X.SX32 R17, R28, R2, 0x1, P0 ;  /* 0x000000021c117211 */ /* 0x000fe200000f0eff */
[----:B-1----:R-:W4:Y:S01]  /*4d50*/  LDL.LU R11, [R1+0x16ec] ;  /* 0x0016ec00010b7983 */ /* 0x002f220000300800 */
[----:B------:R-:W-:-:S03]  /*4d60*/  IMAD R27, R0, 0x2, R27 ;  /* 0x00000002001b7824 */ /* 0x000fc600078e021b */
[----:B------:R-:W3:Y:S04]  /*4d70*/  LDL.LU R5, [R1+0xc0] ;  /* 0x0000c00001057983 */ /* 0x000ee80000300800 */
[----:B------:R-:W-:Y:S01]  /*4d80*/  STL.64 [R1+0xb78], R14 ;  /* 0x000b780e01007387 */ /* 0x000fe20000100a00 */
[----:B------:R-:W-:-:S03]  /*4d90*/  MOV R8, R7 ;  /* 0x0000000700087202 */ /* 0x000fc60000000f00 */
[----:B------:R-:W-:Y:S01]  /*4da0*/  STL.64 [R1+0xb70], R12 ;  /* 0x000b700c01007387 */ /* 0x000fe20000100a00 */
[----:B------:R-:W-:Y:S01]  /*4db0*/  IMAD.MOV.U32 R7, RZ, RZ, R23 ;  /* 0x000000ffff077224 */ /* 0x000fe200078e0017 */
[----:B------:R-:W-:Y:S01]  /*4dc0*/  MOV R23, R20 ;  /* 0x0000001400177202 */ /* 0x000fe20000000f00 */
[----:B--2---:R-:W-:Y:S01]  /*4dd0*/  IMAD.MOV.U32 R10, RZ, RZ, R19 ;  /* 0x000000ffff0a7224 */ /* 0x004fe200078e0013 */
[----:B------:R-:W-:-:S05]  /*4de0*/  LEA R19, R0, R18, 0x1 ;  /* 0x0000001200137211 */ /* 0x000fca00078e08ff */
[----:B------:R-:W-:Y:S04]  /*4df0*/  STL.64 [R1+0x1678], R18 ;  /* 0x0016781201007387 */ /* 0x000fe80000100a00 */
[----:B------:R-:W2:Y:S01]  /*4e00*/  LDL.LU R28, [R1+0x16e8] ;  /* 0x0016e800011c7983 */ /* 0x000ea20000300800 */
[----:B------:R-:W-:-:S03]  /*4e10*/  IMAD R20, R0, 0x2, R19 ;  /* 0x0000000200147824 */ /* 0x000fc600078e0213 */
[----:B------:R1:W-:Y:S04]  /*4e20*/  STL.64 [R1+0xb68], R16 ;  /* 0x000b681001007387 */ /* 0x0003e80000100a00 */
[----:B-1----:R-:W2:Y:S04]  /*4e30*/  LDL.LU.64 R16, [R1+0x16e0] ;  /* 0x0016e00001107983 */ /* 0x002ea80000300a00 */
[----:B------:R3:W-:Y:S04]  /*4e40*/  STL.64 [R1+0x16d0], R26 ;  /* 0x0016d01a01007387 */ /* 0x0007e80000100a00 */
[----:B------:R-:W2:Y:S04]  /*4e50*/  LDL.LU R18, [R1+0xcc] ;  /* 0x0000cc0001127983 */ /* 0x000ea80000300800 */
[----:B------:R-:W2:Y:S01]  /*4e60*/  LDL.LU R19, [R1+0xc8] ;  /* 0x0000c80001137983 */ /* 0x000ea20000300800 */
[----:B----4-:R-:W-:-:S02]  /*4e70*/  LEA R14, P1, R11, R4, 0x1 ;  /* 0x000000040b0e7211 */ /* 0x010fc400078208ff */
[----:B------:R-:W-:Y:S02]  /*4e80*/  LEA R12, P2, R9, R4, 0x1 ;  /* 0x00000004090c7211 */ /* 0x000fe400078408ff */
[-C--:B------:R-:W-:Y:S02]  /*4e90*/  LEA.HI.X.SX32 R15, R11, R2.reuse, 0x1, P1 ;  /* 0x000000020b0f7211 */ /* 0x080fe400008f0eff */
[----:B------:R-:W-:Y:S02]  /*4ea0*/  LEA.HI.X.SX32 R13, R9, R2, 0x1, P2 ;  /* 0x00000002090d7211 */ /* 0x000fe400010f0eff */
[----:B---3--:R-:W-:-:S04]  /*4eb0*/  LEA R26, P0, R5, R4, 0x1 ;  /* 0x00000004051a7211 */ /* 0x008fc800078008ff */
[----:B------:R-:W-:Y:S01]  /*4ec0*/  LEA.HI.X.SX32 R27, R5, R2, 0x1, P0 ;  /* 0x00000002051b7211 */ /* 0x000fe200000f0eff */
[----:B--2---:R1:W-:Y:S04]  /*4ed0*/  STL.64 [R1+0x16c8], R18 ;  /* 0x0016c81201007387 */ /* 0x0043e80000100a00 */
[----:B------:R2:W-:Y:S04]  /*4ee0*/  STL.64 [R1+0xb60], R14 ;  /* 0x000b600e01007387 */ /* 0x0005e80000100a00 */
[----:B------:R-:W-:Y:S01]  /*4ef0*/  STL.64 [R1+0xb58], R12 ;  /* 0x000b580c01007387 */ /* 0x000fe20000100a00 */
[----:B-1----:R-:W-:-:S03]  /*4f00*/  LEA R18, P1, R16, R4, 0x1 ;  /* 0x0000000410127211 */ /* 0x002fc600078208ff */
[----:B------:R-:W3:Y:S01]  /*4f10*/  LDL.LU R11, [R1+0xec] ;  /* 0x0000ec00010b7983 */ /* 0x000ee20000300800 */
[----:B--2---:R-:W-:-:S03]  /*4f20*/  IMAD.MOV.U32 R15, RZ, RZ, R21 ;  /* 0x000000ffff0f7224 */ /* 0x004fc600078e0015 */
[----:B------:R-:W2:Y:S01]  /*4f30*/  LDL.LU R9, [R1+0xe8] ;  /* 0x0000e80001097983 */ /* 0x000ea20000300800 */
[----:B------:R-:W-:Y:S01]  /*4f40*/  IMAD R21, R0, 0x2, R20 ;  /* 0x0000000200157824 */ /* 0x000fe200078e0214 */
[----:B------:R-:W-:-:S04]  /*4f50*/  LEA.HI.X.SX32 R19, R16, R2, 0x1, P1 ;  /* 0x0000000210137211 */ /* 0x000fc800008f0eff */
[----:B------:R-:W-:Y:S04]  /*4f60*/  STL.64 [R1+0x1668], R20 ;  /* 0x0016681401007387 */ /* 0x000fe80000100a00 */
[----:B------:R-:W4:Y:S04]  /*4f70*/  LDL.LU R5, [R1+0x16d8] ;  /* 0x0016d80001057983 */ /* 0x000f280000300800 */
[----:B------:R1:W-:Y:S04]  /*4f80*/  STL.64 [R1+0xb50], R26 ;  /* 0x000b501a01007387 */ /* 0x0003e80000100a00 */
[----:B-1----:R-:W2:Y:S04]  /*4f90*/  LDL.LU.64 R26, [R1+0x16d0] ;  /* 0x0016d000011a7983 */ /* 0x002ea80000300a00 */
[----:B------:R-:W-:Y:S04]  /*4fa0*/  STL.64 [R1+0x16c0], R22 ;  /* 0x0016c01601007387 */ /* 0x000fe80000100a00 */
[----:B------:R1:W-:Y:S04]  /*4fb0*/  STL.64 [R1+0xb48], R18 ;  /* 0x000b481201007387 */ /* 0x0003e80000100a00 */
[----:B-1----:R-:W3:Y:S01]  /*4fc0*/  LDL.LU.64 R18, [R1+0x16c8] ;  /* 0x0016c80001127983 */ /* 0x002ee20000300a00 */
[----:B------:R-:W-:-:S04]  /*4fd0*/  LEA R12, P2, R17, R4, 0x1 ;  /* 0x00000004110c7211 */ /* 0x000fc800078408ff */
[----:B------:R-:W-:-:S05]  /*4fe0*/  LEA.HI.X.SX32 R13, R17, R2, 0x1, P2 ;  /* 0x00000002110d7211 */ /* 0x000fca00010f0eff */
[----:B------:R1:W-:Y:S01]  /*4ff0*/  STL.64 [R1+0xb40], R12 ;  /* 0x000b400c01007387 */ /* 0x0003e20000100a00 */
[----:B------:R-:W-:Y:S01]  /*5000*/  MOV R14, R24 ;  /* 0x00000018000e7202 */ /* 0x000fe20000000f00 */
[----:B-1----:R-:W-:Y:S02]  /*5010*/  IMAD.MOV.U32 R13, RZ, RZ, R6 ;  /* 0x000000ffff0d7224 */ /* 0x002fe400078e0006 */
[----:B------:R-:W4:Y:S01]  /*5020*/  LDL.LU R6, [R1+0x104] ;  /* 0x0001040001067983 */ /* 0x000f220000300800 */
[----:B------:R-:W-:Y:S02]  /*5030*/  MOV R24, R28 ;  /* 0x0000001c00187202 */ /* 0x000fe40000000f00 */
[----:B------:R-:W-:Y:S02]  /*5040*/  LEA R28, R0, R21, 0x1 ;  /* 0x00000015001c7211 */ /* 0x000fe400078e08ff */
[----:B--2---:R-:W-:Y:S02]  /*5050*/  LEA R22, P0, R26, R4, 0x1 ;  /* 0x000000041a167211 */ /* 0x004fe400078008ff */
[----:B------:R-:W-:-:S04]  /*5060*/  MOV R23, R26 ;  /* 0x0000001a00177202 */ /* 0x000fc80000000f00 */
[----:B------:R-:W-:Y:S02]  /*5070*/  LEA.HI.X.SX32 R23, R23, R2, 0x1, P0 ;  /* 0x0000000217177211 */ /* 0x000fe400000f0eff */
[----:B------:R-:W-:Y:S01]  /*5080*/  MOV R12, R27 ;  /* 0x0000001b000c7202 */ /* 0x000fe20000000f00 */
[----:B------:R-:W-:Y:S02]  /*5090*/  IMAD R27, R0, 0x2, R28 ;  /* 0x00000002001b7824 */ /* 0x000fe400078e021c */
[----:B------:R1:W-:Y:S01]  /*50a0*/  STL.64 [R1+0xb38], R22 ;  /* 0x000b381601007387 */ /* 0x0003e20000100a00 */
[CC--:B---3--:R-:W-:Y:S02]  /*50b0*/  LEA R20, P1, R18.reuse, R4.reuse, 0x1 ;  /* 0x0000000412147211 */ /* 0x0c8fe400078208ff */
[----:B------:R-:W-:Y:S02]  /*50c0*/  LEA R16, P2, R19, R4, 0x1 ;  /* 0x0000000413107211 */ /* 0x000fe400078408ff */
[----:B------:R-:W-:-:S02]  /*50d0*/  LEA.HI.X.SX32 R21, R18, R2, 0x1, P1 ;  /* 0x0000000212157211 */ /* 0x000fc400008f0eff */
[----:B------:R-:W-:Y:S02]  /*50e0*/  LEA.HI.X.SX32 R17, R19, R2, 0x1, P2 ;  /* 0x0000000213117211 */ /* 0x000fe400010f0eff */
[----:B-1----:R-:W-:Y:S01]  /*50f0*/  LEA R22, P0, R11, R4, 0x1 ;  /* 0x000000040b167211 */ /* 0x002fe200078008ff */
[----:B------:R1:W-:Y:S01]  /*5100*/  STL.64 [R1+0xb30], R20 ;  /* 0x000b301401007387 */ /* 0x0003e20000100a00 */
[----:B------:R-:W-:-:S03]  /*5110*/  IMAD R26, R0, 0x2, R27 ;  /* 0x00000002001a7824 */ /* 0x000fc600078e021b */
[----:B------:R2:W-:Y:S01]  /*5120*/  STL.64 [R1+0xb28], R16 ;  /* 0x000b281001007387 */ /* 0x0005e20000100a00 */
[----:B------:R-:W-:-:S03]  /*5130*/  LEA.HI.X.SX32 R23, R11, R2, 0x1, P0 ;  /* 0x000000020b177211 */ /* 0x000fc600000f0eff */
[----:B-1----:R-:W3:Y:S01]  /*5140*/  LDL.LU R20, [R1+0x10c] ;  /* 0x00010c0001147983 */ /* 0x002ee20000300800 */
[----:B--2---:R-:W-:-:S03]  /*5150*/  LEA R16, P1, R9, R4, 0x1 ;  /* 0x0000000409107211 */ /* 0x004fc600078208ff */
[----:B------:R-:W-:Y:S01]  /*5160*/  STL.64 [R1+0x16b8], R26 ;  /* 0x0016b81a01007387 */ /* 0x000fe20000100a00 */
[----:B------:R-:W-:-:S03]  /*5170*/  LEA.HI.X.SX32 R17, R9, R2, 0x1, P1 ;  /* 0x0000000209117211 */ /* 0x000fc600008f0eff */
[----:B------:R1:W-:Y:S04]  /*5180*/  STL.64 [R1+0xb20], R22 ;  /* 0x000b201601007387 */ /* 0x0003e80000100a00 */
[----:B-1----:R-:W2:Y:S04]  /*5190*/  LDL.LU.64 R22, [R1+0x16c0] ;  /* 0x0016c00001167983 */ /* 0x002ea80000300a00 */
[----:B------:R1:W-:Y:S04]  /*51a0*/  STL.64 [R1+0xb18], R16 ;  /* 0x000b181001007387 */ /* 0x0003e80000100a00 */
[----:B------:R-:W2:Y:S01]  /*51b0*/  LDL.LU R11, [R1+0x124] ;  /* 0x00012400010b7983 */ /* 0x000ea20000300800 */
[----:B------:R-:W-:-:S02]  /*51c0*/  MOV R19, R14 ;  /* 0x0000000e00137202 */ /* 0x000fc40000000f00 */
[----:B------:R-:W-:Y:S02]  /*51d0*/  LEA R14, R0, R26, 0x1 ;  /* 0x0000001a000e7211 */ /* 0x000fe400078e08ff */
[----:B------:R-:W-:-:S03]  /*51e0*/  LEA R26, P2, R29, R4, 0x1 ;  /* 0x000000041d1a7211 */ /* 0x000fc600078408ff */
[C---:B------:R-:W-:Y:S01]  /*51f0*/  IMAD R14, R0.reuse, 0x2, R14 ;  /* 0x00000002000e7824 */ /* 0x040fe200078e020e */
[----:B------:R-:W-:Y:S01]  /*5200*/  LEA.HI.X.SX32 R27, R29, R2, 0x1, P2 ;  /* 0x000000021d1b7211 */ /* 0x000fe200010f0eff */
[----:B-1----:R-:W2:Y:S03]  /*5210*/  LDL.LU R16, [R1+0x120] ;  /* 0x0001200001107983 */ /* 0x002ea60000300800 */
[----:B------:R-:W-:Y:S01]  /*5220*/  LEA R29, R0, R14, 0x1 ;  /* 0x0000000e001d7211 */ /* 0x000fe200078e08ff */
[----:B------:R-:W2:Y:S01]  /*5230*/  LDL.LU R9, [R1+0x11c] ;  /* 0x00011c0001097983 */ /* 0x000ea20000300800 */
[C---:B----4-:R-:W-:Y:S01]  /*5240*/  LEA R14, P0, R6.reuse, R4, 0x1 ;  /* 0x00000004060e7211 */ /* 0x050fe200078008ff */
[----:B------:R-:W-:Y:S02]  /*5250*/  IMAD.MOV.U32 R18, RZ, RZ, R15 ;  /* 0x000000ffff127224 */ /* 0x000fe400078e000f */
[----:B------:R1:W-:Y:S01]  /*5260*/  STL.64 [R1+0xb10], R26 ;  /* 0x000b101a01007387 */ /* 0x0003e20000100a00 */
[----:B------:R-:W-:-:S03]  /*5270*/  LEA.HI.X.SX32 R15, R6, R2, 0x1, P0 ;  /* 0x00000002060f7211 */ /* 0x000fc600000f0eff */
[----:B------:R-:W-:Y:S01]  /*5280*/  STL.64 [R1+0x1658], R28 ;  /* 0x0016581c01007387 */ /* 0x000fe20000100a00 */
[----:B------:R-:W-:-:S03]  /*5290*/  IMAD.MOV.U32 R17, RZ, RZ, R12 ;  /* 0x000000ffff117224 */ /* 0x000fc600078e000c */
[----:B------:R4:W-:Y:S01]  /*52a0*/  STL.64 [R1+0xb08], R14 ;  /* 0x000b080e01007387 */ /* 0x0009e20000100a00 */
[-C--:B-1----:R-:W-:Y:S01]  /*52b0*/  LEA R26, P1, R8, R4.reuse, 0x1 ;  /* 0x00000004081a7211 */ /* 0x082fe200078208ff */
[----:B------:R-:W-:Y:S01]  /*52c0*/  IMAD.MOV.U32 R27, RZ, RZ, R8 ;  /* 0x000000ffff1b7224 */ /* 0x000fe200078e0008 */
[----:B------:R-:W-:Y:S02]  /*52d0*/  LEA R8, R0, R29, 0x1 ;  /* 0x0000001d00087211 */ /* 0x000fe400078e08ff */
[----:B------:R-:W-:Y:S01]  /*52e0*/  LEA R12, P2, R10, R4, 0x1 ;  /* 0x000000040a0c7211 */ /* 0x000fe200078408ff */
[----:B----4-:R-:W4:Y:S01]  /*52f0*/  LDL.LU R14, [R1+0x140] ;  /* 0x00014000010e7983 */ /* 0x010f220000300800 */
[----:B------:R-:W-:-:S03]  /*5300*/  LEA.HI.X.SX32 R27, R27, R2, 0x1, P1 ;  /* 0x000000021b1b7211 */ /* 0x000fc600008f0eff */
[----:B------:R1:W-:Y:S01]  /*5310*/  STL [R1+0x10], R8 ;  /* 0x0000100801007387 */ /* 0x0003e20000100800 */
[----:B------:R-:W-:-:S03]  /*5320*/  MOV R21, R13 ;  /* 0x0000000d00157202 */ /* 0x000fc60000000f00 */
[----:B------:R-:W4:Y:S01]  /*5330*/  LDL.LU R15, [R1+0x13c] ;  /* 0x00013c00010f7983 */ /* 0x000f220000300800 */
[----:B------:R-:W-:-:S03]  /*5340*/  LEA.HI.X.SX32 R13, R10, R2, 0x1, P2 ;  /* 0x000000020a0d7211 */ /* 0x000fc600010f0eff */
[----:B------:R-:W4:Y:S01]  /*5350*/  LDL.LU R6, [R1+0x118] ;  /* 0x0001180001067983 */ /* 0x000f220000300800 */
[----:B-1----:R-:W-:-:S03]  /*5360*/  IMAD R8, R0, 0x2, R8 ;  /* 0x0000000200087824 */ /* 0x002fc600078e0208 */
[----:B------:R1:W-:Y:S01]  /*5370*/  STL.64 [R1+0xb00], R26 ;  /* 0x000b001a01007387 */ /* 0x0003e20000100a00 */
[----:B------:R-:W-:-:S03]  /*5380*/  MOV R10, R24 ;  /* 0x00000018000a7202 */ /* 0x000fc60000000f00 */
[----:B------:R0:W-:Y:S04]  /*5390*/  STL.64 [R1+0xaf8], R12 ;  /* 0x000af80c01007387 */ /* 0x0001e80000100a00 */
[----:B------:R-:W4:Y:S01]  /*53a0*/  LDL.LU R24, [R1+0x134] ;  /* 0x0001340001187983 */ /* 0x000f220000300800 */
[----:B-1----:R-:W-:-:S03]  /*53b0*/  LEA R26, P1, R18, R4, 0x1 ;  /* 0x00000004121a7211 */ /* 0x002fc600078208ff */
[----:B------:R1:W-:Y:S01]  /*53c0*/  STL [R1+0xc], R8 ;  /* 0x00000c0801007387 */ /* 0x0003e20000100800 */
[C---:B0-----:R-:W-:Y:S02]  /*53d0*/  LEA R12, P2, R19.reuse, R4, 0x1 ;  /* 0x00000004130c7211 */ /* 0x041fe400078408ff */
[-C--:B------:R-:W-:Y:S01]  /*53e0*/  LEA.HI.X.SX32 R27, R18, R2.reuse, 0x1, P1 ;  /* 0x00000002121b7211 */ /* 0x080fe200008f0eff */
[----:B-1----:R-:W-:Y:S01]  /*53f0*/  IMAD R8, R0, 0x2, R8 ;  /* 0x0000000200087824 */ /* 0x002fe200078e0208 */
[----:B------:R-:W-:-:S04]  /*5400*/  LEA.HI.X.SX32 R13, R19, R2, 0x1, P2 ;  /* 0x00000002130d7211 */ /* 0x000fc800010f0eff */
[----:B------:R-:W-:Y:S02]  /*5410*/  LEA R8, R0, R8, 0x1 ;  /* 0x0000000800087211 */ /* 0x000fe400078e08ff */
[----:B---3--:R-:W-:-:S04]  /*5420*/  LEA R28, P0, R20, R4, 0x1 ;  /* 0x00000004141c7211 */ /* 0x008fc800078008ff */
[----:B------:R-:W-:-:S05]  /*5430*/  LEA.HI.X.SX32 R29, R20, R2, 0x1, P0 ;  /* 0x00000002141d7211 */ /* 0x000fca00000f0eff */
[----:B------:R-:W-:Y:S04]  /*5440*/  STL.64 [R1+0xaf0], R28 ;  /* 0x000af01c01007387 */ /* 0x000fe80000100a00 */
[----:B------:R2:W-:Y:S04]  /*5450*/  STL.64 [R1+0xae8], R26 ;  /* 0x000ae81a01007387 */ /* 0x0005e80000100a00 */
[----:B------:R-:W-:Y:S04]  /*5460*/  STL.64 [R1+0xae0], R12 ;  /* 0x000ae00c01007387 */ /* 0x000fe80000100a00 */
[----:B------:R0:W-:Y:S01]  /*5470*/  STL [R1+0x1c], R8 ;  /* 0x00001c0801007387 */ /* 0x0001e20000100800 */
[----:B--2---:R-:W-:-:S04]  /*5480*/  LEA R26, P0, R11, R4, 0x1 ;  /* 0x000000040b1a7211 */ /* 0x004fc800078008ff */
[----:B------:R-:W-:Y:S02]  /*5490*/  LEA.HI.X.SX32 R27, R11, R2, 0x1, P0 ;  /* 0x000000020b1b7211 */ /* 0x000fe400000f0eff */
[----:B------:R-:W2:Y:S01]  /*54a0*/  LDL.LU R11, [R1+0x144] ;  /* 0x00014400010b7983 */ /* 0x000ea20000300800 */
[----:B0-----:R-:W-:Y:S01]  /*54b0*/  IMAD R8, R0, 0x2, R8 ;  /* 0x0000000200087824 */ /* 0x001fe200078e0208 */
[CC--:B------:R-:W-:Y:S02]  /*54c0*/  LEA R18, P1, R16.reuse, R4.reuse, 0x1 ;  /* 0x0000000410127211 */ /* 0x0c0fe400078208ff */
[C---:B------:R-:W-:Y:S02]  /*54d0*/  LEA R12, P2, R9.reuse, R4, 0x1 ;  /* 0x00000004090c7211 */ /* 0x040fe400078408ff */
[-C--:B------:R-:W-:Y:S02]  /*54e0*/  LEA.HI.X.SX32 R19, R16, R2.reuse, 0x1, P1 ;  /* 0x0000000210137211 */ /* 0x080fe400008f0eff */
[----:B------:R-:W-:Y:S01]  /*54f0*/  LEA.HI.X.SX32 R13, R9, R2, 0x1, P2 ;  /* 0x00000002090d7211 */ /* 0x000fe200010f0eff */
[----:B------:R0:W-:Y:S01]  /*5500*/  STL.64 [R1+0xad8], R26 ;  /* 0x000ad81a01007387 */ /* 0x0001e20000100a00 */
[----:B------:R-:W-:-:S03]  /*5510*/  IMAD R16, R0, 0x2, R8 ;  /* 0x0000000200107824 */ /* 0x000fc600078e0208 */
[----:B------:R-:W-:Y:S04]  /*5520*/  STL [R1+0x18], R8 ;  /* 0x0000180801007387 */ /* 0x000fe80000100800 */
[----:B------:R1:W-:Y:S04]  /*5530*/  STL.64 [R1+0xad0], R18 ;  /* 0x000ad01201007387 */ /* 0x0003e80000100a00 */
[----:B------:R3:W-:Y:S01]  /*5540*/  STL.64 [R1+0xac8], R12 ;  /* 0x000ac80c01007387 */ /* 0x0007e20000100a00 */
[----:B0-----:R-:W-:Y:S02]  /*5550*/  MOV R27, R21 ;  /* 0x00000015001b7202 */ /* 0x001fe40000000f00 */
[C---:B----4-:R-:W-:Y:S01]  /*5560*/  LEA R20, P0, R14.reuse, R4, 0x1 ;  /* 0x000000040e147211 */ /* 0x050fe200078008ff */
[----:B------:R-:W-:Y:S03]  /*5570*/  STL [R1+0x14], R16 ;  /* 0x0000141001007387 */ /* 0x000fe60000100800 */
[----:B------:R-:W-:Y:S01]  /*5580*/  LEA.HI.X.SX32 R21, R14, R2, 0x1, P0 ;  /* 0x000000020e157211 */ /* 0x000fe200000f0eff */
[----:B-1----:R-:W4:Y:S01]  /*5590*/  LDL.LU R19, [R1+0x114] ;  /* 0x0001140001137983 */ /* 0x002f220000300800 */
[----:B---3--:R-:W-:-:S02]  /*55a0*/  LEA R12, P1, R15, R4, 0x1 ;  /* 0x000000040f0c7211 */ /* 0x008fc400078208ff */
[C---:B------:R-:W-:Y:S02]  /*55b0*/  LEA R8, P2, R6.reuse, R4, 0x1 ;  /* 0x0000000406087211 */ /* 0x040fe400078408ff */
[-C--:B------:R-:W-:Y:S02]  /*55c0*/  LEA.HI.X.SX32 R13, R15, R2.reuse, 0x1, P1 ;  /* 0x000000020f0d7211 */ /* 0x080fe400008f0eff */
[----:B------:R-:W-:Y:S01]  /*55d0*/  LEA.HI.X.SX32 R9, R6, R2, 0x1, P2 ;  /* 0x0000000206097211 */ /* 0x000fe200010f0eff */
[----:B------:R0:W-:Y:S01]  /*55e0*/  STL.64 [R1+0xac0], R20 ;  /* 0x000ac01401007387 */ /* 0x0001e20000100a00 */
[----:B------:R-:W-:Y:S02]  /*55f0*/  LEA R18, R0, R16, 0x1 ;  /* 0x0000001000127211 */ /* 0x000fe400078e08ff */
[----:B------:R-:W-:Y:S01]  /*5600*/  LEA R28, P0, R10, R4, 0x1 ;  /* 0x000000040a1c7211 */ /* 0x000fe200078008ff */
[----:B------:R-:W3:Y:S04]  /*5610*/  LDL.LU R14, [R1+0x110] ;  /* 0x00011000010e7983 */ /* 0x000ee80000300800 */
[----:B------:R-:W-:Y:S01]  /*5620*/  STL.64 [R1+0xab8], R12 ;  /* 0x000ab80c01007387 */ /* 0x000fe20000100a00 */
[----:B------:R-:W-:-:S03]  /*5630*/  IMAD R15, R0, 0x2, R18 ;  /* 0x00000002000f7824 */ /* 0x000fc600078e0212 */
[----:B------:R1:W-:Y:S01]  /*5640*/  STL.64 [R1+0xab0], R8 ;  /* 0x000ab00801007387 */ /* 0x0003e20000100a00 */
[----:B------:R-:W-:Y:S02]  /*5650*/  LEA.HI.X.SX32 R29, R10, R2, 0x1, P0 ;  /* 0x000000020a1d7211 */ /* 0x000fe400000f0eff */
[-C--:B0-----:R-:W-:Y:S01]  /*5660*/  LEA R20, P1, R24, R4.reuse, 0x1 ;  /* 0x0000000418147211 */ /* 0x081fe200078208ff */
[----:B-1----:R-:W3:Y:S01]  /*5670*/  LDL.LU R8, [R1+0xf0] ;  /* 0x0000f00001087983 */ /* 0x002ee20000300800 */
[----:B------:R-:W-:-:S03]  /*5680*/  LEA R12, P2, R25, R4, 0x1 ;  /* 0x00000004190c7211 */ /* 0x000fc600078408ff */
[----:B------:R0:W-:Y:S04]  /*5690*/  STL [R1+0x24], R15 ;  /* 0x0000240f01007387 */ /* 0x0001e80000100800 */
[----:B------:R1:W-:Y:S01]  /*56a0*/  STL.64 [R1+0xaa8], R28 ;  /* 0x000aa81c01007387 */ /* 0x0003e20000100a00 */
[----:B------:R-:W-:-:S03]  /*56b0*/  LEA.HI.X.SX32 R21, R24, R2, 0x1, P1 ;  /* 0x0000000218157211 */ /* 0x000fc600008f0eff */
[----:B------:R-:W3:Y:S01]  /*56c0*/  LDL.LU R10, [R1+0x108] ;  /* 0x00010800010a7983 */ /* 0x000ee20000300800 */
[C---:B0-----:R-:W-:Y:S01]  /*56d0*/  IMAD R15, R0.reuse, 0x2, R15 ;  /* 0x00000002000f7824 */ /* 0x041fe200078e020f */
[----:B------:R-:W-:Y:S02]  /*56e0*/  LEA.HI.X.SX32 R13, R25, R2, 0x1, P2 ;  /* 0x00000002190d7211 */ /* 0x000fe400010f0eff */
[----:B------:R-:W-:Y:S02]  /*56f0*/  STL.64 [R1+0xaa0], R20 ;  /* 0x000aa01401007387 */ /* 0x000fe40000100a00 */
[C---:B------:R-:W-:Y:S02]  /*5700*/  LEA R16, R0.reuse, R15, 0x1 ;  /* 0x0000000f00107211 */ /* 0x040fe400078e08ff */
[----:B------:R-:W-:Y:S04]  /*5710*/  STL.64 [R1+0xa98], R12 ;  /* 0x000a980c01007387 */ /* 0x000fe80000100a00 */
[----:B------:R0:W-:Y:S01]  /*5720*/  STL [R1+0x50], R16 ;  /* 0x0000501001007387 */ /* 0x0001e20000100800 */
[----:B-1----:R-:W-:-:S03]  /*5730*/  IMAD R28, R0, 0x2, R16 ;  /* 0x00000002001c7824 */ /* 0x002fc600078e0210 */
[----:B0-----:R-:W3:Y:S01]  /*5740*/  LDL.LU R16, [R1+0xd8] ;  /* 0x0000d80001107983 */ /* 0x001ee20000300800 */
[----:B--2---:R-:W-:-:S04]  /*5750*/  LEA R24, P0, R11, R4, 0x1 ;  /* 0x000000040b187211 */ /* 0x004fc800078008ff */
[----:B------:R-:W-:-:S05]  /*5760*/  LEA.HI.X.SX32 R25, R11, R2, 0x1, P0 ;  /* 0x000000020b197211 */ /* 0x000fca00000f0eff */
[----:B------:R0:W-:Y:S04]  /*5770*/  STL.64 [R1+0xa90], R24 ;  /* 0x000a901801007387 */ /* 0x0001e80000100a00 */
[----:B0-----:R-:W2:Y:S04]  /*5780*/  LDL.LU R24, [R1+0xd4] ;  /* 0x0000d40001187983 */ /* 0x001ea80000300800 */
[----:B------:R-:W2:Y:S01]  /*5790*/  LDL.LU R25, [R1+0xb4] ;  /* 0x0000b40001197983 */ /* 0x000ea20000300800 */
[-C--:B------:R-:W-:Y:S02]  /*57a0*/  LEA R20, P1, R27, R4.reuse, 0x1 ;  /* 0x000000041b147211 */ /* 0x080fe400078208ff */
[----:B------:R-:W-:Y:S01]  /*57b0*/  LEA R12, P2, R17, R4, 0x1 ;  /* 0x00000004110c7211 */ /* 0x000fe200078408ff */
[----:B------:R-:W-:Y:S01]  /*57c0*/  IMAD R6, R0, 0x2, R3 ;  /* 0x0000000200067824 */ /* 0x000fe200078e0203 */
[----:B------:R-:W-:-:S02]  /*57d0*/  LEA.HI.X.SX32 R21, R27, R2, 0x1, P1 ;  /* 0x000000021b157211 */ /* 0x000fc400008f0eff */
[----:B------:R-:W-:Y:S02]  /*57e0*/  LEA.HI.X.SX32 R13, R17, R2, 0x1, P2 ;  /* 0x00000002110d7211 */ /* 0x000fe400010f0eff */
[CC--:B------:R-:W-:Y:S02]  /*57f0*/  LEA R9, R0.reuse, R3.reuse, 0x1 ;  /* 0x0000000300097211 */ /* 0x0c0fe400078e08ff */
[CC--:B------:R-:W-:Y:S02]  /*5800*/  LEA R11, R0.reuse, R3.reuse, 0x1 ;  /* 0x00000003000b7211 */ /* 0x0c0fe400078e08ff */
[----:B------:R-:W-:Y:S01]  /*5810*/  MOV R17, R3 ;  /* 0x0000000300117202 */ /* 0x000fe20000000f00 */
[C---:B------:R-:W-:Y:S01]  /*5820*/  IMAD R3, R0.reuse, 0x2, R28 ;  /* 0x0000000200037824 */ /* 0x040fe200078e021c */
[----:B------:R3:W-:Y:S01]  /*5830*/  STL.64 [R1+0xa88], R20 ;  /* 0x000a881401007387 */ /* 0x0007e20000100a00 */
[----:B----4-:R-:W-:Y:S01]  /*5840*/  LEA R26, P0, R19, R4, 0x1 ;  /* 0x00000004131a7211 */ /* 0x010fe200078008ff */
[----:B------:R-:W-:-:S02]  /*5850*/  IMAD R9, R0, 0x2, R9 ;  /* 0x0000000200097824 */ /* 0x000fc400078e0209 */
[----:B------:R-:W4:Y:S01]  /*5860*/  LDL.LU R29, [R1+0xb0] ;  /* 0x0000b000011d7983 */ /* 0x000f220000300800 */
[----:B------:R-:W-:-:S03]  /*5870*/  LEA R3, R0, R3, 0x1 ;  /* 0x0000000300037211 */ /* 0x000fc600078e08ff */
[----:B------:R-:W-:Y:S01]  /*5880*/  STL.64 [R1+0xa80], R12 ;  /* 0x000a800c01007387 */ /* 0x000fe20000100a00 */
[----:B------:R-:W-:Y:S02]  /*5890*/  LEA.HI.X.SX32 R27, R19, R2, 0x1, P0 ;  /* 0x00000002131b7211 */ /* 0x000fe400000f0eff */
[----:B---3--:R-:W-:Y:S01]  /*58a0*/  LEA R20, P1, R14, R4, 0x1 ;  /* 0x000000040e147211 */ /* 0x008fe200078208ff */
[----:B------:R0:W-:Y:S01]  /*58b0*/  STL [R1+0x5c], R3 ;  /* 0x00005c0301007387 */ /* 0x0001e20000100800 */
[----:B------:R-:W-:Y:S02]  /*58c0*/  LEA R9, R0, R9, 0x1 ;  /* 0x0000000900097211 */ /* 0x000fe400078e08ff */
[----:B------:R-:W-:Y:S01]  /*58d0*/  LEA.HI.X.SX32 R21, R14, R2, 0x1, P1 ;  /* 0x000000020e157211 */ /* 0x000fe200008f0eff */
[----:B------:R1:W-:Y:S01]  /*58e0*/  STL.64 [R1+0xa78], R26 ;  /* 0x000a781a01007387 */ /* 0x0003e20000100a00 */
[C---:B------:R-:W-:Y:S02]  /*58f0*/  LEA R9, R0.reuse, R9, 0x1 ;  /* 0x0000000900097211 */ /* 0x040fe400078e08ff */
[----:B0-----:R-:W-:Y:S01]  /*5900*/  LEA R3, R0, R3, 0x1 ;  /* 0x0000000300037211 */ /* 0x001fe200078e08ff */
[----:B------:R-:W-:Y:S01]  /*5910*/  STL.64 [R1+0xa70], R20 ;  /* 0x000a701401007387 */ /* 0x000fe20000100a00 */
[----:B------:R-:W-:-:S04]  /*5920*/  LEA R12, P2, R8, R4, 0x1 ;  /* 0x00000004080c7211 */ /* 0x000fc800078408ff */
[----:B------:R-:W-:-:S05]  /*5930*/  LEA.HI.X.SX32 R13, R8, R2, 0x1, P2 ;  /* 0x00000002080d7211 */ /* 0x000fca00010f0eff */
[----:B------:R0:W-:Y:S01]  /*5940*/  STL.64 [R1+0xa68], R12 ;  /* 0x000a680c01007387 */ /* 0x0001e20000100a00 */
[----:B-1----:R-:W-:-:S03]  /*5950*/  LEA R26, P0, R10, R4, 0x1 ;  /* 0x000000040a1a7211 */ /* 0x002fc600078008ff */
[----:B------:R1:W-:Y:S01]  /*5960*/  STL [R1+0x58], R3 ;  /* 0x0000580301007387 */ /* 0x0003e20000100800 */
[----:B------:R-:W-:Y:S01]  /*5970*/  IMAD.MOV.U32 R19, RZ, RZ, R9 ;  /* 0x000000ffff137224 */ /* 0x000fe200078e0009 */
[----:B------:R-:W-:Y:S02]  /*5980*/  LEA.HI.X.SX32 R27, R10, R2, 0x1, P0 ;  /* 0x000000020a1b7211 */ /* 0x000fe400000f0eff */
[----:B------:R-:W3:Y:S01]  /*5990*/  LDL.LU R14, [R1+0x98] ;  /* 0x00009800010e7983 */ /* 0x000ee20000300800 */
[----:B0-----:R-:W-:-:S03]  /*59a0*/  LEA R12, P2, R23, R4, 0x1 ;  /* 0x00000004170c7211 */ /* 0x001fc600078408ff */
[----:B------:R-:W3:Y:S01]  /*59b0*/  LDL.LU R8, [R1+0x44] ;  /* 0x0000440001087983 */ /* 0x000ee20000300800 */
[----:B-1----:R-:W-:Y:S01]  /*59c0*/  IMAD R3, R0, 0x2, R3 ;  /* 0x0000000200037824 */ /* 0x002fe200078e0203 */
[C---:B------:R-:W-:Y:S02]  /*59d0*/  LEA R20, P1, R22.reuse, R4, 0x1 ;  /* 0x0000000416147211 */ /* 0x040fe400078208ff */
[-C--:B------:R-:W-:Y:S01]  /*59e0*/  LEA.HI.X.SX32 R13, R23, R2.reuse, 0x1, P2 ;  /* 0x00000002170d7211 */ /* 0x080fe200010f0eff */
[----:B------:R-:W3:Y:S01]  /*59f0*/  LDL.LU R9, [R1+0x40] ;  /* 0x0000400001097983 */ /* 0x000ee20000300800 */
[----:B------:R-:W-:-:S03]  /*5a00*/  LEA.HI.X.SX32 R21, R22, R2, 0x1, P1 ;  /* 0x0000000216157211 */ /* 0x000fc600008f0eff */
[----:B------:R0:W-:Y:S04]  /*5a10*/  STL [R1+0x54], R3 ;  /* 0x0000540301007387 */ /* 0x0001e80000100800 */
[----:B------:R1:W-:Y:S01]  /*5a20*/  STL.64 [R1+0xa60], R26 ;  /* 0x000a601a01007387 */ /* 0x0003e20000100a00 */
[----:B0-----:R-:W-:-:S03]  /*5a30*/  LEA R3, R0, R3, 0x1 ;  /* 0x0000000300037211 */ /* 0x001fc600078e08ff */
[----:B-1----:R-:W3:Y:S04]  /*5a40*/  LDL.LU.64 R26, [R1+0x16b8] ;  /* 0x0016b800011a7983 */ /* 0x002ee80000300a00 */
[----:B------:R0:W-:Y:S04]  /*5a50*/  STL.64 [R1+0xa50], R12 ;  /* 0x000a500c01007387 */ /* 0x0001e80000100a00 */
[----:B------:R-:W-:Y:S01]  /*5a60*/  STL.64 [R1+0xa58], R20 ;  /* 0x000a581401007387 */ /* 0x000fe20000100a00 */
[----:B0-----:R-:W-:-:S04]  /*5a70*/  LEA R12, P0, R16, R4, 0x1 ;  /* 0x00000004100c7211 */ /* 0x001fc800078008ff */
[----:B------:R-:W-:Y:S01]  /*5a80*/  LEA.HI.X.SX32 R13, R16, R2, 0x1, P0 ;  /* 0x00000002100d7211 */ /* 0x000fe200000f0eff */
[----:B------:R-:W-:-:S04]  /*5a90*/  IMAD R10, R0, 0x2, R3 ;  /* 0x00000002000a7824 */ /* 0x000fc800078e0203 */
[----:B------:R0:W-:Y:S04]  /*5aa0*/  STL.64 [R1+0xa48], R12 ;  /* 0x000a480c01007387 */ /* 0x0001e80000100a00 */
[----:B0-----:R-:W3:Y:S01]  /*5ab0*/  LDL.LU.64 R12, [R1+0x16b0] ;  /* 0x0016b000010c7983 */ /* 0x001ee20000300a00 */
[CC--:B--2---:R-:W-:Y:S02]  /*5ac0*/  LEA R22, P1, R24.reuse, R4.reuse, 0x1 ;  /* 0x0000000418167211 */ /* 0x0c4fe400078208ff */
[C---:B------:R-:W-:Y:S02]  /*5ad0*/  LEA R20, P2, R25.reuse, R4, 0x1 ;  /* 0x0000000419147211 */ /* 0x040fe400078408ff */
[-C--:B------:R-:W-:Y:S02]  /*5ae0*/  LEA.HI.X.SX32 R23, R24, R2.reuse, 0x1, P1 ;  /* 0x0000000218177211 */ /* 0x080fe400008f0eff */
[----:B------:R-:W-:Y:S01]  /*5af0*/  LEA.HI.X.SX32 R21, R25, R2, 0x1, P2 ;  /* 0x0000000219157211 */ /* 0x000fe200010f0eff */
[----:B------:R-:W-:Y:S01]  /*5b00*/  IMAD.MOV.U32 R25, RZ, RZ, R17 ;  /* 0x000000ffff197224 */ /* 0x000fe200078e0011 */
[----:B------:R-:W-:Y:S01]  /*5b10*/  LEA R24, P0, R17, R4, 0x1 ;  /* 0x0000000411187211 */ /* 0x000fe200078008ff */
[----:B------:R0:W-:Y:S03]  /*5b20*/  STL.64 [R1+0xa40], R22 ;  /* 0x000a401601007387 */ /* 0x0001e60000100a00 */
[----:B------:R-:W-:Y:S01]  /*5b30*/  LEA.HI.X.SX32 R25, R25, R2, 0x1, P0 ;  /* 0x0000000219197211 */ /* 0x000fe200000f0eff */
[----:B0-----:R-:W2:Y:S04]  /*5b40*/  LDL.LU.64 R22, [R1+0x16a8] ;  /* 0x0016a80001167983 */ /* 0x001ea80000300a00 */
[----:B------:R0:W-:Y:S04]  /*5b50*/  STL [R1+0x74], R10 ;  /* 0x0000740a01007387 */ /* 0x0001e80000100800 */
[----:B------:R-:W-:Y:S01]  /*5b60*/  STL.64 [R1+0xa38], R20 ;  /* 0x000a381401007387 */ /* 0x000fe20000100a00 */
[----:B0-----:R-:W-:-:S05]  /*5b70*/  LEA R10, R0, R10, 0x1 ;  /* 0x0000000a000a7211 */ /* 0x001fca00078e08ff */
[----:B------:R-:W-:Y:S04]  /*5b80*/  STL [R1+0x70], R10 ;  /* 0x0000700a01007387 */ /* 0x000fe80000100800 */
[----:B------:R0:W-:Y:S04]  /*5b90*/  STL.64 [R1+0xa30], R24 ;  /* 0x000a301801007387 */ /* 0x0001e80000100a00 */
[----:B0-----:R-:W2:Y:S01]  /*5ba0*/  LDL.LU.64 R24, [R1+0x16a0] ;  /* 0x0016a00001187983 */ /* 0x001ea20000300a00 */
[C---:B------:R-:W-:Y:S01]  /*5bb0*/  IMAD R11, R0.reuse, 0x2, R11 ;  /* 0x00000002000b7824 */ /* 0x040fe200078e020b */
[----:B------:R-:W-:-:S02]  /*5bc0*/  LEA R6, R0, R6, 0x1 ;  /* 0x0000000600067211 */ /* 0x000fc400078e08ff */
[-C--:B----4-:R-:W-:Y:S02]  /*5bd0*/  LEA R20, P1, R29, R4.reuse, 0x1 ;  /* 0x000000041d147211 */ /* 0x090fe400078208ff */
[----:B------:R-:W-:Y:S02]  /*5be0*/  LEA R16, P2, R11, R4, 0x1 ;  /* 0x000000040b107211 */ /* 0x000fe400078408ff */
[C---:B------:R-:W-:Y:S01]  /*5bf0*/  LEA R10, R0.reuse, R10, 0x1 ;  /* 0x0000000a000a7211 */ /* 0x040fe200078e08ff */
[C---:B------:R-:W-:Y:S01]  /*5c00*/  IMAD R6, R0.reuse, 0x2, R6 ;  /* 0x0000000200067824 */ /* 0x040fe200078e0206 */
[-C--:B------:R-:W-:Y:S02]  /*5c10*/  LEA.HI.X.SX32 R21, R29, R2.reuse, 0x1, P1 ;  /* 0x000000021d157211 */ /* 0x080fe400008f0eff */
[----:B------:R-:W-:Y:S01]  /*5c20*/  LEA.HI.X.SX32 R17, R11, R2, 0x1, P2 ;  /* 0x000000020b117211 */ /* 0x000fe200010f0eff */
[----:B------:R0:W-:Y:S01]  /*5c30*/  STL [R1+0x88], R10 ;  /* 0x0000880a01007387 */ /* 0x0001e20000100800 */
[----:B------:R-:W-:-:S03]  /*5c40*/  IMAD R29, R0, 0x2, R10 ;  /* 0x00000002001d7824 */ /* 0x000fc600078e020a */
[----:B------:R1:W-:Y:S04]  /*5c50*/  STL.64 [R1+0xa28], R20 ;  /* 0x000a281401007387 */ /* 0x0003e80000100a00 */
[----:B------:R4:W-:Y:S01]  /*5c60*/  STL.64 [R1+0xa20], R16 ;  /* 0x000a201001007387 */ /* 0x0009e20000100a00 */
[-C--:B0-----:R-:W-:Y:S02]  /*5c70*/  LEA R10, P2, R7, R4.reuse, 0x1 ;  /* 0x00000004070a7211 */ /* 0x081fe400078408ff */
[----:B-1----:R-:W-:Y:S02]  /*5c80*/  LEA R20, P0, R6, R4, 0x1 ;  /* 0x0000000406147211 */ /* 0x002fe400078008ff */
[----:B------:R-:W-:Y:S02]  /*5c90*/  MOV R21, R6 ;  /* 0x0000000600157202 */ /* 0x000fe40000000f00 */
[----:B----4-:R-:W-:-:S02]  /*5ca0*/  LEA R16, P1, R19, R4, 0x1 ;  /* 0x0000000413107211 */ /* 0x010fc400078208ff */
[-C--:B------:R-:W-:Y:S02]  /*5cb0*/  LEA.HI.X.SX32 R21, R21, R2.reuse, 0x1, P0 ;  /* 0x0000000215157211 */ /* 0x080fe400000f0eff */
[-C--:B------:R-:W-:Y:S02]  /*5cc0*/  LEA.HI.X.SX32 R17, R19, R2.reuse, 0x1, P1 ;  /* 0x0000000213117211 */ /* 0x080fe400008f0eff */
[----:B------:R-:W-:Y:S01]  /*5cd0*/  LEA.HI.X.SX32 R11, R7, R2, 0x1, P2 ;  /* 0x00000002070b7211 */ /* 0x000fe200010f0eff */
[C---:B------:R-:W-:Y:S01]  /*5ce0*/  IMAD R6, R0.reuse, 0x2, R29 ;  /* 0x0000000200067824 */ /* 0x040fe200078e021d */
[----:B------:R-:W-:Y:S04]  /*5cf0*/  STL.64 [R1+0xa18], R20 ;  /* 0x000a181401007387 */ /* 0x000fe80000100a00 */
[----:B------:R0:W-:Y:S01]  /*5d00*/  STL.64 [R1+0xa10], R16 ;  /* 0x000a101001007387 */ /* 0x0001e20000100a00 */
[----:B------:R-:W-:-:S03]  /*5d10*/  LEA R19, R0, R6, 0x1 ;  /* 0x0000000600137211 */ /* 0x000fc600078e08ff */
[----:B------:R1:W-:Y:S01]  /*5d20*/  STL.64 [R1+0xa08], R10 ;  /* 0x000a080a01007387 */ /* 0x0003e20000100a00 */
[CC--:B---3--:R-:W-:Y:S02]  /*5d30*/  LEA R6, P2, R9.reuse, R4.reuse, 0x1 ;  /* 0x0000000409067211 */ /* 0x0c8fe400078408ff */
[-C--:B0-----:R-:W-:Y:S02]  /*5d40*/  LEA R16, P0, R14, R4.reuse, 0x1 ;  /* 0x000000040e107211 */ /* 0x081fe400078008ff */
[----:B-1----:R-:W-:Y:S02]  /*5d50*/  LEA R10, P1, R8, R4, 0x1 ;  /* 0x00000004080a7211 */ /* 0x002fe400078208ff */
[-C--:B------:R-:W-:Y:S02]  /*5d60*/  LEA.HI.X.SX32 R17, R14, R2.reuse, 0x1, P0 ;  /* 0x000000020e117211 */ /* 0x080fe400000f0eff */
[-C--:B------:R-:W-:Y:S01]  /*5d70*/  LEA.HI.X.SX32 R11, R8, R2.reuse, 0x1, P1 ;  /* 0x00000002080b7211 */ /* 0x080fe200008f0eff */
[----:B------:R-:W-:Y:S01]  /*5d80*/  STL [R1+0x94], R19 ;  /* 0x0000941301007387 */ /* 0x000fe20000100800 */
[----:B------:R-:W-:Y:S01]  /*5d90*/  LEA.HI.X.SX32 R7, R9, R2, 0x1, P2 ;  /* 0x0000000209077211 */ /* 0x000fe200010f0eff */
[----:B------:R-:W-:-:S02]  /*5da0*/  IMAD R20, R0, 0x2, R19 ;  /* 0x0000000200147824 */ /* 0x000fc400078e0213 */
[----:B------:R2:W-:Y:S04]  /*5db0*/  STL.64 [R1+0xa00], R16 ;  /* 0x000a001001007387 */ /* 0x0005e80000100a00 */
[----:B------:R0:W-:Y:S01]  /*5dc0*/  STL.64 [R1+0x9f8], R10 ;  /* 0x0009f80a01007387 */ /* 0x0001e20000100a00 */
[----:B------:R-:W-:-:S03]  /*5dd0*/  LEA R21, R0, R20, 0x1 ;  /* 0x0000001400157211 */ /* 0x000fc600078e08ff */
[----:B------:R1:W-:Y:S02]  /*5de0*/  STL.64 [R1+0x9f0], R6 ;  /* 0x0009f00601007387 */ /* 0x0003e40000100a00 */
[----:B------:R-:W-:-:S05]  /*5df0*/  IMAD R8, R0, 0x2, R21 ;  /* 0x0000000200087824 */ /* 0x000fca00078e0215 */
[----:B------:R-:W-:Y:S02]  /*5e00*/  LEA R14, R0, R8, 0x1 ;  /* 0x00000008000e7211 */ /* 0x000fe400078e08ff */
[----:B--2---:R-:W-:-:S04]  /*5e10*/  LEA R16, P2, R23, R4, 0x1 ;  /* 0x0000000417107211 */ /* 0x004fc800078408ff */
[----:B------:R-:W-:Y:S02]  /*5e20*/  LEA.HI.X.SX32 R17, R23, R2, 0x1, P2 ;  /* 0x0000000217117211 */ /* 0x000fe400010f0eff */
[CC--:B0-----:R-:W-:Y:S02]  /*5e30*/  LEA R10, P0, R25.reuse, R4.reuse, 0x1 ;  /* 0x00000004190a7211 */ /* 0x0c1fe400078008ff */
[C---:B-1----:R-:W-:Y:S02]  /*5e40*/  LEA R6, P1, R24.reuse, R4, 0x1 ;  /* 0x0000000418067211 */ /* 0x042fe400078208ff */
[-C--:B------:R-:W-:Y:S02]  /*5e50*/  LEA.HI.X.SX32 R11, R25, R2.reuse, 0x1, P0 ;  /* 0x00000002190b7211 */ /* 0x080fe400000f0eff */
[----:B------:R-:W-:-:S03]  /*5e60*/  LEA.HI.X.SX32 R7, R24, R2, 0x1, P1 ;  /* 0x0000000218077211 */ /* 0x000fc600008f0eff */
[----:B------:R0:W-:Y:S04]  /*5e70*/  STL.64 [R1+0x9e8], R10 ;  /* 0x0009e80a01007387 */ /* 0x0001e80000100a00 */
[----:B0-----:R-:W2:Y:S04]  /*5e80*/  LDL.LU.64 R10, [R1+0x1698] ;  /* 0x00169800010a7983 */ /* 0x001ea80000300a00 */
[----:B------:R0:W-:Y:S04]  /*5e90*/  STL.64 [R1+0x9e0], R6 ;  /* 0x0009e00601007387 */ /* 0x0001e80000100a00 */
[----:B0-----:R-:W3:Y:S04]  /*5ea0*/  LDL.LU.64 R6, [R1+0x1690] ;  /* 0x0016900001067983 */ /* 0x001ee80000300a00 */
[----:B------:R0:W-:Y:S02]  /*5eb0*/  STL [R1+0x8c], R8 ;  /* 0x00008c0801007387 */ /* 0x0001e40000100800 */
[----:B0-----:R-:W-:-:S02]  /*5ec0*/  LEA R8, P0, R22, R4, 0x1 ;  /* 0x0000000416087211 */ /* 0x001fc400078008ff */
[----:B------:R-:W-:Y:S02]  /*5ed0*/  STL.64 [R1+0x9d8], R16 ;  /* 0x0009d81001007387 */ /* 0x000fe40000100a00 */
[----:B------:R-:W-:Y:S02]  /*5ee0*/  LEA.HI.X.SX32 R9, R22, R2, 0x1, P0 ;  /* 0x0000000216097211 */ /* 0x000fe400000f0eff */
[----:B------:R-:W-:Y:S04]  /*5ef0*/  STL [R1+0x6c], R14 ;  /* 0x00006c0e01007387 */ /* 0x000fe80000100800 */
[----:B------:R0:W-:Y:S04]  /*5f00*/  STL.64 [R1+0x9d0], R8 ;  /* 0x0009d00801007387 */ /* 0x0001e80000100a00 */
[----:B0-----:R-:W4:Y:S01]  /*5f10*/  LDL.LU.64 R8, [R1+0x1688] ;  /* 0x0016880001087983 */ /* 0x001f220000300a00 */
[----:B------:R-:W-:Y:S01]  /*5f20*/  LEA R24, P1, R5, R4, 0x1 ;  /* 0x0000000405187211 */ /* 0x000fe200078208ff */
[----:B------:R-:W-:-:S03]  /*5f30*/  IMAD R14, R0, 0x2, R14 ;  /* 0x00000002000e7824 */ /* 0x000fc600078e020e */
[----:B------:R-:W-:Y:S02]  /*5f40*/  LEA.HI.X.SX32 R25, R5, R2, 0x1, P1 ;  /* 0x0000000205197211 */ /* 0x000fe400008f0eff */
[----:B------:R-:W-:-:S03]  /*5f50*/  MOV R22, R18 ;  /* 0x0000001200167202 */ /* 0x000fc60000000f00 */
[----:B------:R-:W-:Y:S01]  /*5f60*/  STL.64 [R1+0x9c8], R24 ;  /* 0x0009c81801007387 */ /* 0x000fe20000100a00 */
[----:B------:R-:W-:Y:S01]  /*5f70*/  IMAD.MOV.U32 R23, RZ, RZ, R15 ;  /* 0x000000ffff177224 */ /* 0x000fe200078e000f */
[----:B---3--:R-:W-:-:S04]  /*5f80*/  LEA R16, P2, R6, R4, 0x1 ;  /* 0x0000000406107211 */ /* 0x008fc800078408ff */
[----:B------:R-:W-:Y:S02]  /*5f90*/  LEA.HI.X.SX32 R17, R6, R2, 0x1, P2 ;  /* 0x0000000206117211 */ /* 0x000fe400010f0eff */
[C---:B------:R-:W-:Y:S02]  /*5fa0*/  LEA R18, P0, R7.reuse, R4, 0x1 ;  /* 0x0000000407127211 */ /* 0x040fe400078008ff */
[----:B------:R-:W-:Y:S01]  /*5fb0*/  MOV R6, R14 ;  /* 0x0000000e00067202 */ /* 0x000fe20000000f00 */
[----:B------:R4:W-:Y:S01]  /*5fc0*/  STL.64 [R1+0x9c0], R16 ;  /* 0x0009c01001007387 */ /* 0x0009e20000100a00 */
[----:B------:R-:W-:-:S05]  /*5fd0*/  LEA.HI.X.SX32 R19, R7, R2, 0x1, P0 ;  /* 0x0000000207137211 */ /* 0x000fca00000f0eff */
[----:B------:R-:W-:Y:S01]  /*5fe0*/  STL.64 [R1+0x9b8], R18 ;  /* 0x0009b81201007387 */ /* 0x000fe20000100a00 */
[CC--:B----4-:R-:W-:Y:S02]  /*5ff0*/  LEA R16, P1, R8.reuse, R4.reuse, 0x1 ;  /* 0x0000000408107211 */ /* 0x0d0fe400078208ff */
[C---:B------:R-:W-:Y:S02]  /*6000*/  LEA R14, P2, R9.reuse, R4, 0x1 ;  /* 0x00000004090e7211 */ /* 0x040fe400078408ff */
[-C--:B------:R-:W-:Y:S02]  /*6010*/  LEA.HI.X.SX32 R17, R8, R2.reuse, 0x1, P1 ;  /* 0x0000000208117211 */ /* 0x080fe400008f0eff */
[----:B------:R-:W-:-:S03]  /*6020*/  LEA.HI.X.SX32 R15, R9, R2, 0x1, P2 ;  /* 0x00000002090f7211 */ /* 0x000fc600010f0eff */
[----:B------:R-:W-:Y:S04]  /*6030*/  STL.64 [R1+0x9b0], R16 ;  /* 0x0009b01001007387 */ /* 0x000fe80000100a00 */
[----:B------:R2:W-:Y:S02]  /*6040*/  STL.64 [R1+0x9a8], R14 ;  /* 0x0009a80e01007387 */ /* 0x0005e40000100a00 */
[----:B--2---:R-:W-:-:S04]  /*6050*/  LEA R14, P0, R10, R4, 0x1 ;  /* 0x000000040a0e7211 */ /* 0x004fc800078008ff */
[----:B------:R-:W-:-:S05]  /*6060*/  LEA.HI.X.SX32 R15, R10, R2, 0x1, P0 ;  /* 0x000000020a0f7211 */ /* 0x000fca00000f0eff */
[----:B------:R0:W-:Y:S04]  /*6070*/  STL.64 [R1+0x9a0], R14 ;  /* 0x0009a00e01007387 */ /* 0x0001e80000100a00 */
[----:B0-----:R-:W2:Y:S01]  /*6080*/  LDL.LU.64 R14, [R1+0x1680] ;  /* 0x00168000010e7983 */ /* 0x001ea20000300a00 */
[----:B------:R-:W-:-:S05]  /*6090*/  IMAD R25, R0, 0x2, R6 ;  /* 0x0000000200197824 */ /* 0x000fca00078e0206 */
[----:B------:R-:W-:Y:S01]  /*60a0*/  LEA R8, R0, R25, 0x1 ;  /* 0x0000001900087211 */ /* 0x000fe200078e08ff */
[----:B------:R-:W-:Y:S01]  /*60b0*/  IMAD.MOV.U32 R24, RZ, RZ, R3 ;  /* 0x000000ffff187224 */ /* 0x000fe200078e0003 */
[----:B------:R-:W-:-:S03]  /*60c0*/  LEA R18, P1, R11, R4, 0x1 ;  /* 0x000000040b127211 */ /* 0x000fc600078208ff */
[----:B------:R-:W-:Y:S01]  /*60d0*/  IMAD R3, R0, 0x2, R8 ;  /* 0x0000000200037824 */ /* 0x000fe200078e0208 */
[----:B------:R-:W-:Y:S02]  /*60e0*/  LEA R16, P2, R12, R4, 0x1 ;  /* 0x000000040c107211 */ /* 0x000fe400078408ff */
[-C--:B------:R-:W-:Y:S02]  /*60f0*/  LEA.HI.X.SX32 R19, R11, R2.reuse, 0x1, P1 ;  /* 0x000000020b137211 */ /* 0x080fe400008f0eff */
[----:B------:R-:W-:Y:S02]  /*6100*/  LEA R3, R0, R3, 0x1 ;  /* 0x0000000300037211 */ /* 0x000fe400078e08ff */
[----:B------:R-:W-:-:S03]  /*6110*/  LEA.HI.X.SX32 R17, R12, R2, 0x1, P2 ;  /* 0x000000020c117211 */ /* 0x000fc600010f0eff */
[----:B------:R0:W-:Y:S04]  /*6120*/  STL [R1+0x44], R3 ;  /* 0x0000440301007387 */ /* 0x0001e80000100800 */
[----:B------:R1:W-:Y:S04]  /*6130*/  STL.64 [R1+0x998], R18 ;  /* 0x0009981201007387 */ /* 0x0003e80000100a00 */
[----:B------:R-:W-:Y:S01]  /*6140*/  STL.64 [R1+0x990], R16 ;  /* 0x0009901001007387 */ /* 0x000fe20000100a00 */
[----:B0-----:R-:W-:Y:S01]  /*6150*/  IMAD R3, R0, 0x2, R3 ;  /* 0x0000000200037824 */ /* 0x001fe200078e0203 */
[----:B-1----:R-:W-:-:S04]  /*6160*/  LEA R18, P0, R13, R4, 0x1 ;  /* 0x000000040d127211 */ /* 0x002fc800078008ff */
[----:B------:R-:W-:Y:S01]  /*6170*/  LEA.HI.X.SX32 R19, R13, R2, 0x1, P0 ;  /* 0x000000020d137211 */ /* 0x000fe200000f0eff */
[----:B------:R-:W-:Y:S04]  /*6180*/  STL [R1+0x3c], R3 ;  /* 0x00003c0301007387 */ /* 0x000fe80000100800 */
[----:B------:R0:W-:Y:S04]  /*6190*/  STL.64 [R1+0x988], R18 ;  /* 0x0009881201007387 */ /* 0x0001e80000100a00 */
[----:B0-----:R-:W3:Y:S01]  /*61a0*/  LDL.LU.64 R18, [R1+0x1678] ;  /* 0x0016780001127983 */ /* 0x001ee20000300a00 */
[----:B--2---:R-:W-:-:S04]  /*61b0*/  LEA R16, P1, R14, R4, 0x1 ;  /* 0x000000040e107211 */ /* 0x004fc800078208ff */
[----:B------:R-:W-:-:S05]  /*61c0*/  LEA.HI.X.SX32 R17, R14, R2, 0x1, P1 ;  /* 0x000000020e117211 */ /* 0x000fca00008f0eff */
[----:B------:R0:W-:Y:S04]  /*61d0*/  STL.64 [R1+0x980], R16 ;  /* 0x0009801001007387 */ /* 0x0001e80000100a00 */
[----:B0-----:R-:W2:Y:S01]  /*61e0*/  LDL.LU.64 R16, [R1+0x1670] ;  /* 0x0016700001107983 */ /* 0x001ea20000300a00 */
[----:B------:R-:W-:Y:S02]  /*61f0*/  LEA R3, R0, R3, 0x1 ;  /* 0x0000000300037211 */ /* 0x000fe400078e08ff */
[C---:B------:R-:W-:Y:S01]  /*6200*/  LEA R10, P2, R15.reuse, R4, 0x1 ;  /* 0x000000040f0a7211 */ /* 0x040fe200078408ff */
[----:B------:R-:W-:Y:S02]  /*6210*/  IMAD.MOV.U32 R12, RZ, RZ, R20 ;  /* 0x000000ffff0c7224 */ /* 0x000fe400078e0014 */
[----:B------:R0:W-:Y:S01]  /*6220*/  STL [R1+0x38], R3 ;  /* 0x0000380301007387 */ /* 0x0001e20000100800 */
[----:B------:R-:W-:-:S02]  /*6230*/  LEA.HI.X.SX32 R11, R15, R2, 0x1, P2 ;  /* 0x000000020f0b7211 */ /* 0x000fc400010f0eff */
[----:B------:R-:W-:-:S03]  /*6240*/  MOV R15, R21 ;  /* 0x00000015000f7202 */ /* 0x000fc60000000f00 */
[----:B------:R-:W-:Y:S01]  /*6250*/  STL.64 [R1+0x978], R10 ;  /* 0x0009780a01007387 */ /* 0x000fe20000100a00 */
[----:B0-----:R-:W-:-:S05]  /*6260*/  IMAD R3, R0, 0x2, R3 ;  /* 0x0000000200037824 */ /* 0x001fca00078e0203 */
[----:B------:R-:W-:Y:S04]  /*6270*/  STL [R1+0x34], R3 ;  /* 0x0000340301007387 */ /* 0x000fe80000100800 */
[----:B------:R-:W-:Y:S01]  /*6280*/  STL [R1+0x1660], R15 ;  /* 0x0016600f01007387 */ /* 0x000fe20000100800 */
[----:B--2---:R-:W-:-:S04]  /*6290*/  LEA R20, P0, R16, R4, 0x1 ;  /* 0x0000000410147211 */ /* 0x004fc800078008ff */
[----:B------:R-:W-:-:S05]  /*62a0*/  LEA.HI.X.SX32 R21, R16, R2, 0x1, P0 ;  /* 0x0000000210157211 */ /* 0x000fca00000f0eff */
[----:B------:R0:W-:Y:S04]  /*62b0*/  STL.64 [R1+0x970], R20 ;  /* 0x0009701401007387 */ /* 0x0001e80000100a00 */
[----:B0-----:R-:W2:Y:S01]  /*62c0*/  LDL.LU.64 R20, [R1+0x1668] ;  /* 0x0016680001147983 */ /* 0x001ea20000300a00 */
[----:B------:R-:W-:Y:S02]  /*62d0*/  MOV R9, R22 ;  /* 0x0000001600097202 */ /* 0x000fe40000000f00 */
[----:B------:R-:W-:Y:S01]  /*62e0*/  LEA R22, P1, R17, R4, 0x1 ;  /* 0x0000000411167211 */ /* 0x000fe200078208ff */
[----:B------:R-:W-:-:S03]  /*62f0*/  IMAD.MOV.U32 R10, RZ, RZ, R23 ;  /* 0x000000ffff0a7224 */ /* 0x000fc600078e0017 */
[----:B------:R-:W-:Y:S02]  /*6300*/  LEA.HI.X.SX32 R23, R17, R2, 0x1, P1 ;  /* 0x0000000211177211 */ /* 0x000fe400008f0eff */
[----:B---3--:R-:W-:-:S03]  /*6310*/  LEA R14, P2, R18, R4, 0x1 ;  /* 0x00000004120e7211 */ /* 0x008fc600078408ff */
[----:B------:R0:W-:Y:S01]  /*6320*/  STL.64 [R1+0x968], R22 ;  /* 0x0009681601007387 */ /* 0x0001e20000100a00 */
[----:B------:R-:W-:Y:S02]  /*6330*/  LEA.HI.X.SX32 R15, R18, R2, 0x1, P2 ;  /* 0x00000002120f7211 */ /* 0x000fe400010f0eff */
[C---:B------:R-:W-:Y:S02]  /*6340*/  LEA R3, R0.reuse, R3, 0x1 ;  /* 0x0000000300037211 */ /* 0x040fe400078e08ff */
[C---:B0-----:R-:W-:Y:S01]  /*6350*/  LEA R22, R0.reuse, R26, 0x1 ;  /* 0x0000001a00167211 */ /* 0x041fe200078e08ff */
[----:B------:R0:W-:Y:S01]  /*6360*/  STL.64 [R1+0x960], R14 ;  /* 0x0009600e01007387 */ /* 0x0001e20000100a00 */
[----:B------:R-:W-:-:S03]  /*6370*/  LEA R23, R0, R28, 0x1 ;  /* 0x0000001c00177211 */ /* 0x000fc600078e08ff */
[C---:B------:R-:W-:Y:S02]  /*6380*/  IMAD R22, R0.reuse, 0x2, R22 ;  /* 0x0000000200167824 */ /* 0x040fe400078e0216 */
[----:B------:R-:W-:Y:S02]  /*6390*/  IMAD.MOV.U32 R7, RZ, RZ, R24 ;  /* 0x000000ffff077224 */ /* 0x000fe400078e0018 */
[----:B------:R-:W-:Y:S01]  /*63a0*/  IMAD.MOV.U32 R13, RZ, RZ, R28 ;  /* 0x000000ffff0d7224 */ /* 0x000fe200078e001c */
[----:B------:R-:W-:Y:S01]  /*63b0*/  MOV R18, R22 ;  /* 0x0000001600127202 */ /* 0x000fe20000000f00 */
[C---:B------:R-:W-:Y:S01]  /*63c0*/  IMAD R24, R0.reuse, 0x2, R29 ;  /* 0x0000000200187824 */ /* 0x040fe200078e021d */
[----:B0-----:R-:W-:Y:S02]  /*63d0*/  LEA R14, P0, R19, R4, 0x1 ;  /* 0x00000004130e7211 */ /* 0x001fe400078008ff */
[C---:B------:R-:W-:Y:S01]  /*63e0*/  LEA R5, R0.reuse, R25, 0x1 ;  /* 0x0000001900057211 */ /* 0x040fe200078e08ff */
[----:B------:R-:W-:Y:S01]  /*63f0*/  IMAD.MOV.U32 R5, RZ, RZ, R23 ;  /* 0x000000ffff057224 */ /* 0x000fe200078e0017 */
[----:B------:R-:W-:-:S02]  /*6400*/  LEA R22, R0, R3, 0x1 ;  /* 0x0000000300167211 */ /* 0x000fc400078e08ff */
[----:B------:R-:W-:Y:S01]  /*6410*/  LEA.HI.X.SX32 R15, R19, R2, 0x1, P0 ;  /* 0x00000002130f7211 */ /* 0x000fe200000f0eff */
[----:B------:R-:W-:Y:S01]  /*6420*/  STL.64 [R1+0x1648], R6 ;  /* 0x0016480601007387 */ /* 0x000fe20000100a00 */
[----:B------:R-:W-:-:S03]  /*6430*/  MOV R23, R29 ;  /* 0x0000001d00177202 */ /* 0x000fc60000000f00 */
[----:B------:R-:W-:Y:S04]  /*6440*/  STL.64 [R1+0x1650], R24 ;  /* 0x0016501801007387 */ /* 0x000fe80000100a00 */
[----:B------:R-:W-:Y:S04]  /*6450*/  STL [R1+0x1608], R22 ;  /* 0x0016081601007387 */ /* 0x000fe80000100800 */
[----:B------:R0:W-:Y:S04]  /*6460*/  STL.64 [R1+0x958], R14 ;  /* 0x0009580e01007387 */ /* 0x0001e80000100a00 */
[----:B0-----:R-:W3:Y:S01]  /*6470*/  LDL.LU R15, [R1+0x1660] ;  /* 0x00166000010f7983 */ /* 0x001ee20000300800 */
[----:B--2---:R-:W-:-:S04]  /*6480*/  LEA R28, P1, R20, R4, 0x1 ;  /* 0x00000004141c7211 */ /* 0x004fc800078208ff */
[----:B------:R-:W-:-:S05]  /*6490*/  LEA.HI.X.SX32 R29, R20, R2, 0x1, P1 ;  /* 0x00000002141d7211 */ /* 0x000fca00008f0eff */
[----:B------:R0:W-:Y:S04]  /*64a0*/  STL.64 [R1+0x950], R28 ;  /* 0x0009501c01007387 */ /* 0x0001e80000100a00 */
[----:B0-----:R-:W2:Y:S01]  /*64b0*/  LDL.LU.64 R28, [R1+0x1658] ;  /* 0x00165800011c7983 */ /* 0x001ea20000300a00 */
[C---:B------:R-:W-:Y:S01]  /*64c0*/  LEA R16, P2, R21.reuse, R4, 0x1 ;  /* 0x0000000415107211 */ /* 0x040fe200078408ff */
[C---:B------:R-:W-:Y:S01]  /*64d0*/  IMAD R6, R0.reuse, 0x2, R22 ;  /* 0x0000000200067824 */ /* 0x040fe200078e0216 */
[----:B------:R-:W-:Y:S02]  /*64e0*/  LEA R11, R0, R26, 0x1 ;  /* 0x0000001a000b7211 */ /* 0x000fe400078e08ff */
[----:B------:R-:W-:-:S03]  /*64f0*/  LEA.HI.X.SX32 R17, R21, R2, 0x1, P2 ;  /* 0x0000000215117211 */ /* 0x000fc600010f0eff */
[----:B------:R-:W-:Y:S01]  /*6500*/  IMAD.MOV.U32 R21, RZ, RZ, R11 ;  /* 0x000000ffff157224 */ /* 0x000fe200078e000b */
[----:B------:R-:W-:Y:S01]  /*6510*/  LEA R11, R0, R6, 0x1 ;  /* 0x00000006000b7211 */ /* 0x000fe200078e08ff */
[----:B------:R-:W-:Y:S01]  /*6520*/  STL.64 [R1+0x948], R16 ;  /* 0x0009481001007387 */ /* 0x000fe20000100a00 */
[----:B------:R-:W-:-:S03]  /*6530*/  LEA R24, P1, R27, R4, 0x1 ;  /* 0x000000041b187211 */ /* 0x000fc600078208ff */
[----:B------:R-:W-:Y:S04]  /*6540*/  STL.64 [R1+0x1638], R8 ;  /* 0x0016380801007387 */ /* 0x000fe80000100a00 */
[----:B------:R-:W4:Y:S04]  /*6550*/  LDL.LU R19, [R1+0xc] ;  /* 0x00000c0001137983 */ /* 0x000f280000300800 */
[----:B------:R0:W-:Y:S04]  /*6560*/  STL.64 [R1+0x1640], R10 ;  /* 0x0016400a01007387 */ /* 0x0001e80000100a00 */
[----:B------:R1:W-:Y:S01]  /*6570*/  STL [R1+0x938], R24 ;  /* 0x0009381801007387 */ /* 0x0003e20000100800 */
[----:B0-----:R-:W-:Y:S01]  /*6580*/  MOV R10, R24 ;  /* 0x00000018000a7202 */ /* 0x001fe20000000f00 */
[----:B--2---:R-:W-:-:S05]  /*6590*/  IMAD R14, R0, 0x2, R29 ;  /* 0x00000002000e7824 */ /* 0x004fca00078e021d */
[----:B------:R-:W-:Y:S02]  /*65a0*/  LEA R14, R0, R14, 0x1 ;  /* 0x0000000e000e7211 */ /* 0x000fe400078e08ff */
[----:B------:R-:W-:-:S03]  /*65b0*/  LEA R6, P0, R28, R4, 0x1 ;  /* 0x000000041c067211 */ /* 0x000fc600078008ff */
[----:B------:R-:W-:Y:S01]  /*65c0*/  IMAD R14, R0, 0x2, R14 ;  /* 0x00000002000e7824 */ /* 0x000fe200078e020e */
[----:B------:R-:W-:-:S04]  /*65d0*/  LEA.HI.X.SX32 R7, R28, R2, 0x1, P0 ;  /* 0x000000021c077211 */ /* 0x000fc800000f0eff */
[----:B------:R-:W-:Y:S01]  /*65e0*/  MOV R17, R14 ;  /* 0x0000000e00117202 */ /* 0x000fe20000000f00 */
[----:B------:R-:W-:Y:S02]  /*65f0*/  IMAD R14, R0, 0x2, R11 ;  /* 0x00000002000e7824 */ /* 0x000fe400078e020b */
[----:B------:R-:W-:Y:S02]  /*6600*/  IMAD.MOV.U32 R11, RZ, RZ, R25 ;  /* 0x000000ffff0b7224 */ /* 0x000fe400078e0019 */
[----:B-1----:R-:W2:Y:S04]  /*6610*/  LDL.LU.64 R24, [R1+0x1650] ;  /* 0x0016500001187983 */ /* 0x002ea80000300a00 */
[----:B------:R0:W-:Y:S04]  /*6620*/  STL.64 [R1+0x940], R6 ;  /* 0x0009400601007387 */ /* 0x0001e80000100a00 */
[----:B0-----:R-:W2:Y:S01]  /*6630*/  LDL.LU.64 R6, [R1+0x1648] ;  /* 0x0016480001067983 */ /* 0x001ea20000300a00 */
[----:B------:R-:W-:-:S02]  /*6640*/  LEA R8, P2, R26, R4, 0x1 ;  /* 0x000000041a087211 */ /* 0x000fc400078408ff */
[----:B------:R-:W-:Y:S02]  /*6650*/  LEA.HI.X.SX32 R11, R27, R2, 0x1, P1 ;  /* 0x000000021b0b7211 */ /* 0x000fe400008f0eff */
[C---:B------:R-:W-:Y:S02]  /*6660*/  LEA R10, P0, R21.reuse, R4, 0x1 ;  /* 0x00000004150a7211 */ /* 0x040fe400078008ff */
[-C--:B------:R-:W-:Y:S01]  /*6670*/  LEA.HI.X.SX32 R9, R26, R2.reuse, 0x1, P2 ;  /* 0x000000021a097211 */ /* 0x080fe200010f0eff */
[----:B--2---:R-:W-:Y:S04]  /*6680*/  STL.64 [R1+0x1630], R6 ;  /* 0x0016300601007387 */ /* 0x004fe80000100a00 */
[----:B------:R-:W2:Y:S04]  /*6690*/  LDL.LU R26, [R1+0x10] ;  /* 0x00001000011a7983 */ /* 0x000ea80000300800 */
[----:B------:R0:W-:Y:S04]  /*66a0*/  STL [R1+0x93c], R11 ;  /* 0x00093c0b01007387 */ /* 0x0001e80000100800 */
[----:B------:R-:W-:Y:S04]  /*66b0*/  STL.64 [R1+0x930], R8 ;  /* 0x0009300801007387 */ /* 0x000fe80000100a00 */
[----:B------:R-:W2:Y:S01]  /*66c0*/  LDL.LU R27, [R1+0x1c] ;  /* 0x00001c00011b7983 */ /* 0x000ea20000300800 */
[----:B0-----:R-:W-:-:S03]  /*66d0*/  LEA.HI.X.SX32 R11, R21, R2, 0x1, P0 ;  /* 0x00000002150b7211 */ /* 0x001fc600000f0eff */
[----:B------:R-:W2:Y:S04]  /*66e0*/  LDL.LU R22, [R1+0x18] ;  /* 0x0000180001167983 */ /* 0x000ea80000300800 */
[----:B------:R0:W-:Y:S04]  /*66f0*/  STL.64 [R1+0x928], R10 ;  /* 0x0009280a01007387 */ /* 0x0001e80000100a00 */
[----:B0-----:R-:W2:Y:S01]  /*6700*/  LDL.LU.64 R10, [R1+0x1640] ;  /* 0x00164000010a7983 */ /* 0x001ea20000300a00 */
[-C--:B------:R-:W-:Y:S02]  /*6710*/  LEA R8, P1, R18, R4.reuse, 0x1 ;  /* 0x0000000412087211 */ /* 0x080fe400078208ff */
[----:B------:R-:W-:-:S02]  /*6720*/  LEA R6, P2, R29, R4, 0x1 ;  /* 0x000000041d067211 */ /* 0x000fc400078408ff */
[-C--:B------:R-:W-:Y:S02]  /*6730*/  LEA.HI.X.SX32 R9, R18, R2.reuse, 0x1, P1 ;  /* 0x0000000212097211 */ /* 0x080fe400008f0eff */
[----:B------:R-:W-:-:S03]  /*6740*/  LEA.HI.X.SX32 R7, R29, R2, 0x1, P2 ;  /* 0x000000021d077211 */ /* 0x000fc600010f0eff */
[----:B------:R0:W-:Y:S01]  /*6750*/  STL.64 [R1+0x920], R8 ;  /* 0x0009200801007387 */ /* 0x0001e20000100a00 */
[----:B---3--:R-:W-:-:S03]  /*6760*/  MOV R28, R15 ;  /* 0x0000000f001c7202 */ /* 0x008fc60000000f00 */
[----:B0-----:R-:W3:Y:S04]  /*6770*/  LDL.LU.64 R8, [R1+0x1638] ;  /* 0x0016380001087983 */ /* 0x001ee80000300a00 */
[----:B------:R-:W4:Y:S04]  /*6780*/  LDL.LU R29, [R1+0x14] ;  /* 0x00001400011d7983 */ /* 0x000f280000300800 */
[----:B------:R0:W-:Y:S04]  /*6790*/  STL.64 [R1+0x918], R6 ;  /* 0x0009180601007387 */ /* 0x0001e80000100a00 */
[----:B--2---:R1:W-:Y:S04]  /*67a0*/  STL.64 [R1+0x1620], R10 ;  /* 0x0016200a01007387 */ /* 0x0043e80000100a00 */
[----:B------:R-:W2:Y:S01]  /*67b0*/  LDL.LU R15, [R1+0x24] ;  /* 0x00002400010f7983 */ /* 0x000ea20000300800 */
[----:B------:R-:W-:Y:S01]  /*67c0*/  MOV R16, R13 ;  /* 0x0000000d00107202 */ /* 0x000fe20000000f00 */
[----:B------:R-:W-:Y:S01]  /*67d0*/  IMAD.MOV.U32 R13, RZ, RZ, R5 ;  /* 0x000000ffff0d7224 */ /* 0x000fe200078e0005 */
[----:B------:R-:W-:-:S02]  /*67e0*/  LEA R5, R0, R14, 0x1 ;  /* 0x0000000e00057211 */ /* 0x000fc400078e08ff */
[----:B0-----:R-:W-:-:S03]  /*67f0*/  LEA R6, P0, R26, R4, 0x1 ;  /* 0x000000041a067211 */ /* 0x001fc600078008ff */
[----:B------:R-:W-:Y:S01]  /*6800*/  IMAD R20, R0, 0x2, R5 ;  /* 0x0000000200147824 */ /* 0x000fe200078e0205 */
[----:B------:R-:W-:Y:S01]  /*6810*/  LEA.HI.X.SX32 R7, R26, R2, 0x1, P0 ;  /* 0x000000021a077211 */ /* 0x000fe200000f0eff */
[----:B------:R-:W-:Y:S01]  /*6820*/  IMAD.MOV.U32 R18, RZ, RZ, R12 ;  /* 0x000000ffff127224 */ /* 0x000fe200078e000c */
[----:B-1----:R-:W-:Y:S01]  /*6830*/  LEA R10, P2, R17, R4, 0x1 ;  /* 0x00000004110a7211 */ /* 0x002fe200078408ff */
[----:B------:R-:W-:-:S03]  /*6840*/  IMAD R12, R0, 0x2, R20 ;  /* 0x00000002000c7824 */ /* 0x000fc600078e0214 */
[----:B------:R-:W-:Y:S02]  /*6850*/  LEA.HI.X.SX32 R11, R17, R2, 0x1, P2 ;  /* 0x00000002110b7211 */ /* 0x000fe400010f0eff */
[----:B---3--:R-:W-:Y:S02]  /*6860*/  MOV R21, R9 ;  /* 0x0000000900157202 */ /* 0x008fe40000000f00 */
[----:B------:R-:W-:Y:S02]  /*6870*/  LEA R9, R0, R12, 0x1 ;  /* 0x0000000c00097211 */ /* 0x000fe400078e08ff */
[----:B------:R-:W-:-:S03]  /*6880*/  MOV R17, R13 ;  /* 0x0000000d00117202 */ /* 0x000fc60000000f00 */
[----:B------:R-:W-:Y:S01]  /*6890*/  IMAD R13, R0, 0x2, R9 ;  /* 0x00000002000d7824 */ /* 0x000fe200078e0209 */
[----:B--2---:R4:W-:Y:S04]  /*68a0*/  STL.64 [R1+0x1628], R14 ;  /* 0x0016280e01007387 */ /* 0x0049e80000100a00 */
[----:B------:R0:W-:Y:S01]  /*68b0*/  STL.64 [R1+0x910], R6 ;  /* 0x0009100601007387 */ /* 0x0001e20000100a00 */
[----:B----4-:R-:W-:-:S04]  /*68c0*/  LEA R14, P1, R19, R4, 0x1 ;  /* 0x00000004130e7211 */ /* 0x010fc800078208ff */
[----:B------:R-:W-:Y:S01]  /*68d0*/  LEA.HI.X.SX32 R15, R19, R2, 0x1, P1 ;  /* 0x00000002130f7211 */ /* 0x000fe200008f0eff */
[----:B0-----:R-:W2:Y:S04]  /*68e0*/  LDL.LU.64 R6, [R1+0x1630] ;  /* 0x0016300001067983 */ /* 0x001ea80000300a00 */
[----:B------:R0:W-:Y:S04]  /*68f0*/  STL.64 [R1+0x908], R14 ;  /* 0x0009080e01007387 */ /* 0x0001e80000100a00 */
[----:B------:R-:W3:Y:S04]  /*6900*/  LDL.LU R26, [R1+0x50] ;  /* 0x00005000011a7983 */ /* 0x000ee80000300800 */
[----:B------:R1:W-:Y:S01]  /*6910*/  STL.64 [R1+0x900], R10 ;  /* 0x0009000a01007387 */ /* 0x0003e20000100a00 */
[----:B0-----:R-:W-:-:S03]  /*6920*/  LEA R14, P0, R27, R4, 0x1 ;  /* 0x000000041b0e7211 */ /* 0x001fc600078008ff */
[----:B------:R-:W-:Y:S01]  /*6930*/  STL.64 [R1+0x1610], R8 ;  /* 0x0016100801007387 */ /* 0x000fe20000100a00 */
[----:B------:R-:W-:Y:S02]  /*6940*/  LEA.HI.X.SX32 R15, R27, R2, 0x1, P0 ;  /* 0x000000021b0f7211 */ /* 0x000fe400000f0eff */
[C---:B-1----:R-:W-:Y:S01]  /*6950*/  LEA R10, P1, R22.reuse, R4, 0x1 ;  /* 0x00000004160a7211 */ /* 0x042fe200078208ff */
[----:B------:R-:W-:Y:S03]  /*6960*/  STL.64 [R1+0x15e8], R12 ;  /* 0x0015e80c01007387 */ /* 0x000fe60000100a00 */
[----:B------:R-:W-:Y:S01]  /*6970*/  LEA.HI.X.SX32 R11, R22, R2, 0x1, P1 ;  /* 0x00000002160b7211 */ /* 0x000fe200008f0eff */
[----:B------:R0:W-:Y:S04]  /*6980*/  STL.64 [R1+0x8f8], R14 ;  /* 0x0008f80e01007387 */ /* 0x0001e80000100a00 */
[----:B0-----:R-:W4:Y:S04]  /*6990*/  LDL.LU.64 R14, [R1+0x1628] ;  /* 0x00162800010e7983 */ /* 0x001f280000300a00 */
[----:B------:R-:W2:Y:S04]  /*69a0*/  LDL.LU R27, [R1+0x54] ;  /* 0x00005400011b7983 */ /* 0x000ea80000300800 */
[----:B------:R0:W-:Y:S04]  /*69b0*/  STL.64 [R1+0x8f0], R10 ;  /* 0x0008f00a01007387 */ /* 0x0001e80000100a00 */
[----:B0-----:R-:W2:Y:S01]  /*69c0*/  LDL.LU.64 R10, [R1+0x1620] ;  /* 0x00162000010a7983 */ /* 0x001ea20000300a00 */
[----:B------:R-:W-:Y:S01]  /*69d0*/  LEA R8, P2, R29, R4, 0x1 ;  /* 0x000000041d087211 */ /* 0x000fe200078408ff */
[----:B------:R-:W-:-:S02]  /*69e0*/  IMAD.MOV.U32 R19, RZ, RZ, R16 ;  /* 0x000000ffff137224 */ /* 0x000fc400078e0010 */
[----:B------:R-:W2:Y:S01]  /*69f0*/  LDL.LU R22, [R1+0x5c] ;  /* 0x00005c0001167983 */ /* 0x000ea20000300800 */
[----:B------:R-:W-:Y:S01]  /*6a00*/  LEA.HI.X.SX32 R9, R29, R2, 0x1, P2 ;  /* 0x000000021d097211 */ /* 0x000fe200010f0eff */
[----:B------:R-:W-:Y:S01]  /*6a10*/  IMAD.MOV.U32 R29, RZ, RZ, R18 ;  /* 0x000000ffff1d7224 */ /* 0x000fe200078e0012 */
[----:B------:R-:W-:-:S04]  /*6a20*/  LEA R16, R0, R13, 0x1 ;  /* 0x0000000d00107211 */ /* 0x000fc800078e08ff */
[----:B------:R0:W-:Y:S01]  /*6a30*/  STL.64 [R1+0x1618], R28 ;  /* 0x0016181c01007387 */ /* 0x0001e20000100a00 */
[----:B------:R-:W-:-:S03]  /*6a40*/  LEA R18, R0, R16, 0x1 ;  /* 0x0000001000127211 */ /* 0x000fc600078e08ff */
[----:B------:R-:W-:Y:S01]  /*6a50*/  STL.64 [R1+0x8e8], R8 ;  /* 0x0008e80801007387 */ /* 0x000fe20000100a00 */
[----:B0-----:R-:W-:Y:S01]  /*6a60*/  IMAD.MOV.U32 R29, RZ, RZ, R21 ;  /* 0x000000ffff1d7224 */ /* 0x001fe200078e0015 */
[----:B------:R-:W-:-:S04]  /*6a70*/  LEA R28, P0, R21, R4, 0x1 ;  /* 0x00000004151c7211 */ /* 0x000fc800078008ff */
[----:B------:R-:W-:Y:S02]  /*6a80*/  LEA.HI.X.SX32 R29, R29, R2, 0x1, P0 ;  /* 0x000000021d1d7211 */ /* 0x000fe400000f0eff */
[----:B------:R-:W-:-:S03]  /*6a90*/  LEA R21, R0, R18, 0x1 ;  /* 0x0000001200157211 */ /* 0x000fc600078e08ff */
[----:B------:R3:W-:Y:S02]  /*6aa0*/  STL.64 [R1+0x8e0], R28 ;  /* 0x0008e01c01007387 */ /* 0x0007e40000100a00 */
[----:B---3--:R-:W-:-:S04]  /*6ab0*/  LEA R28, P0, R26, R4, 0x1 ;  /* 0x000000041a1c7211 */ /* 0x008fc800078008ff */
[----:B------:R-:W-:Y:S02]  /*6ac0*/  LEA.HI.X.SX32 R29, R26, R2, 0x1, P0 ;  /* 0x000000021a1d7211 */ /* 0x000fe400000f0eff */
[----:B----4-:R-:W-:-:S04]  /*6ad0*/  LEA R12, P1, R15, R4, 0x1 ;  /* 0x000000040f0c7211 */ /* 0x010fc800078208ff */
[----:B------:R-:W-:Y:S01]  /*6ae0*/  LEA.HI.X.SX32 R13, R15, R2, 0x1, P1 ;  /* 0x000000020f0d7211 */ /* 0x000fe200008f0eff */
[----:B------:R-:W-:-:S04]  /*6af0*/  IMAD R15, R0, 0x2, R21 ;  /* 0x00000002000f7824 */ /* 0x000fc800078e0215 */
[----:B------:R0:W-:Y:S01]  /*6b00*/  STL.64 [R1+0x8d8], R12 ;  /* 0x0008d80c01007387 */ /* 0x0001e20000100a00 */
[----:B--2---:R-:W-:-:S04]  /*6b10*/  LEA R8, P2, R10, R4, 0x1 ;  /* 0x000000040a087211 */ /* 0x004fc800078408ff */
[----:B------:R-:W-:Y:S01]  /*6b20*/  LEA.HI.X.SX32 R9, R10, R2, 0x1, P2 ;  /* 0x000000020a097211 */ /* 0x000fe200010f0eff */
[----:B------:R1:W-:Y:S01]  /*6b30*/  STL.64 [R1+0x15f0], R20 ;  /* 0x0015f01401007387 */ /* 0x0003e20000100a00 */
[----:B0-----:R-:W-:-:S03]  /*6b40*/  LEA R12, P1, R19, R4, 0x1 ;  /* 0x00000004130c7211 */ /* 0x001fc600078208ff */
[----:B------:R0:W-:Y:S01]  /*6b50*/  STL.64 [R1+0x8d0], R8 ;  /* 0x0008d00801007387 */ /* 0x0001e20000100a00 */
[----:B------:R-:W-:Y:S02]  /*6b60*/  LEA.HI.X.SX32 R13, R19, R2, 0x1, P1 ;  /* 0x00000002130d7211 */ /* 0x000fe400008f0eff */
[----:B------:R-:W-:Y:S01]  /*6b70*/  LEA R10, R0, R15, 0x1 ;  /* 0x0000000f000a7211 */ /* 0x000fe200078e08ff */
[----:B-1----:R-:W2:Y:S01]  /*6b80*/  LDL.LU R20, [R1+0x74] ;  /* 0x0000740001147983 */ /* 0x002ea20000300800 */
[----:B0-----:R-:W-:-:S03]  /*6b90*/  LEA R8, P2, R17, R4, 0x1 ;  /* 0x0000000411087211 */ /* 0x001fc600078408ff */
[----:B------:R-:W3:Y:S01]  /*6ba0*/  LDL.LU R21, [R1+0x70] ;  /* 0x0000700001157983 */ /* 0x000ee20000300800 */
[----:B------:R-:W-:-:S03]  /*6bb0*/  LEA.HI.X.SX32 R9, R17, R2, 0x1, P2 ;  /* 0x0000000211097211 */ /* 0x000fc600010f0eff */
[----:B------:R-:W-:Y:S04]  /*6bc0*/  STL.64 [R1+0x15f8], R14 ;  /* 0x0015f80e01007387 */ /* 0x000fe80000100a00 */
[----:B------:R0:W-:Y:S04]  /*6bd0*/  STL.64 [R1+0x8c8], R28 ;  /* 0x0008c81c01007387 */ /* 0x0001e80000100a00 */
[----:B0-----:R-:W4:Y:S04]  /*6be0*/  LDL.LU.64 R28, [R1+0x1618] ;  /* 0x00161800011c7983 */ /* 0x001f280000300a00 */
[----:B------:R-:W2:Y:S04]  /*6bf0*/  LDL.LU R26, [R1+0x88] ;  /* 0x00008800011a7983 */ /* 0x000ea80000300800 */
[----:B------:R-:W-:Y:S04]  /*6c00*/  STL.64 [R1+0x8c0], R12 ;  /* 0x0008c00c01007387 */ /* 0x000fe80000100a00 */
[----:B------:R-:W-:Y:S04]  /*6c10*/  STL.64 [R1+0x8b8], R8 ;  /* 0x0008b80801007387 */ /* 0x000fe80000100a00 */
[----:B------:R0:W-:Y:S04]  /*6c20*/  STL.64 [R1+0x1600], R10 ;  /* 0x0016000a01007387 */ /* 0x0001e80000100a00 */
[----:B0-----:R-:W2:Y:S01]  /*6c30*/  LDL.LU R11, [R1+0x58] ;  /* 0x00005800010b7983 */ /* 0x001ea20000300800 */
[----:B------:R-:W-:Y:S01]  /*6c40*/  LEA R8, P0, R22, R4, 0x1 ;  /* 0x0000000416087211 */ /* 0x000fe200078008ff */
[----:B------:R-:W-:-:S03]  /*6c50*/  IMAD R17, R0, 0x2, R10 ;  /* 0x0000000200117824 */ /* 0x000fc600078e020a */
[----:B------:R-:W-:Y:S02]  /*6c60*/  LEA.HI.X.SX32 R9, R22, R2, 0x1, P0 ;  /* 0x0000000216097211 */ /* 0x000fe400000f0eff */
[----:B------:R-:W-:Y:S01]  /*6c70*/  STL.64 [R1+0x15d8], R16 ;  /* 0x0015d81001007387 */ /* 0x000fe20000100a00 */
[----:B------:R-:W-:-:S03]  /*6c80*/  LEA R12, P2, R27, R4, 0x1 ;  /* 0x000000041b0c7211 */ /* 0x000fc600078408ff */
[----:B------:R0:W-:Y:S01]  /*6c90*/  STL.64 [R1+0x8b0], R8 ;  /* 0x0008b00801007387 */ /* 0x0001e20000100a00 */
[----:B------:R-:W-:Y:S02]  /*6ca0*/  LEA.HI.X.SX32 R13, R27, R2, 0x1, P2 ;  /* 0x000000021b0d7211 */ /* 0x000fe400010f0eff */
[----:B------:R-:W-:Y:S01]  /*6cb0*/  LEA R19, R0, R17, 0x1 ;  /* 0x0000001100137211 */ /* 0x000fe200078e08ff */
[----:B0-----:R-:W4:Y:S01]  /*6cc0*/  LDL.LU.64 R8, [R1+0x1610] ;  /* 0x0016100001087983 */ /* 0x001f220000300a00 */
[----:B------:R-:W-:Y:S01]  /*6cd0*/  IMAD.MOV.U32 R17, RZ, RZ, R7 ;  /* 0x000000ffff117224 */ /* 0x000fe200078e0007 */
[----:B------:R-:W-:Y:S02]  /*6ce0*/  LEA R16, P0, R7, R4, 0x1 ;  /* 0x0000000407107211 */ /* 0x000fe400078008ff */
[----:B------:R-:W4:Y:S01]  /*6cf0*/  LDL.LU R22, [R1+0x94] ;  /* 0x0000940001167983 */ /* 0x000f220000300800 */
[----:B------:R-:W-:-:S03]  /*6d00*/  IMAD.MOV.U32 R27, RZ, RZ, R6 ;  /* 0x000000ffff1b7224 */ /* 0x000fc600078e0006 */
[----:B------:R0:W-:Y:S01]  /*6d10*/  STL.64 [R1+0x8a0], R12 ;  /* 0x0008a00c01007387 */ /* 0x0001e20000100a00 */
[C---:B------:R-:W-:Y:S02]  /*6d20*/  LEA R6, R0.reuse, R19, 0x1 ;  /* 0x0000001300067211 */ /* 0x040fe400078e08ff */
[----:B------:R-:W-:Y:S02]  /*6d30*/  LEA.HI.X.SX32 R17, R17, R2, 0x1, P0 ;  /* 0x0000000211117211 */ /* 0x000fe400000f0eff */
[----:B------:R-:W-:Y:S02]  /*6d40*/  LEA R7, R0, R6, 0x1 ;  /* 0x0000000600077211 */ /* 0x000fe400078e08ff */
[-C--:B---3--:R-:W-:Y:S02]  /*6d50*/  LEA R10, P2, R21, R4.reuse, 0x1 ;  /* 0x00000004150a7211 */ /* 0x088fe400078408ff */
[----:B--2---:R-:W-:-:S04]  /*6d60*/  LEA R14, P1, R11, R4, 0x1 ;  /* 0x000000040b0e7211 */ /* 0x004fc800078208ff */
[----:B------:R-:W-:-:S05]  /*6d70*/  LEA.HI.X.SX32 R15, R11, R2, 0x1, P1 ;  /* 0x000000020b0f7211 */ /* 0x000fca00008f0eff */
[----:B------:R1:W-:Y:S01]  /*6d80*/  STL.64 [R1+0x8a8], R14 ;  /* 0x0008a80e01007387 */ /* 0x0003e20000100a00 */
[----:B------:R-:W-:-:S03]  /*6d90*/  LEA.HI.X.SX32 R11, R21, R2, 0x1, P2 ;  /* 0x00000002150b7211 */ /* 0x000fc600010f0eff */
[----:B0-----:R-:W2:Y:S01]  /*6da0*/  LDL.LU R12, [R1+0x6c] ;  /* 0x00006c00010c7983 */ /* 0x001ea20000300800 */
[----:B-1----:R-:W-:-:S04]  /*6db0*/  LEA R14, P1, R20, R4, 0x1 ;  /* 0x00000004140e7211 */ /* 0x002fc800078208ff */
[----:B------:R-:W-:Y:S01]  /*6dc0*/  LEA.HI.X.SX32 R15, R20, R2, 0x1, P1 ;  /* 0x00000002140f7211 */ /* 0x000fe200008f0eff */
[----:B------:R-:W-:Y:S04]  /*6dd0*/  STL.64 [R1+0x898], R16 ;  /* 0x0008981001007387 */ /* 0x000fe80000100a00 */
[----:B------:R-:W-:Y:S04]  /*6de0*/  STL.64 [R1+0x890], R14 ;  /* 0x0008900e01007387 */ /* 0x000fe80000100a00 */
[----:B------:R-:W-:Y:S04]  /*6df0*/  STL.64 [R1+0x888], R10 ;  /* 0x0008880a01007387 */ /* 0x000fe80000100a00 */
[----:B------:R0:W-:Y:S04]  /*6e00*/  STL.64 [R1+0x15c8], R6 ;  /* 0x0015c80601007387 */ /* 0x0001e80000100a00 */
[----:B0-----:R-:W3:Y:S01]  /*6e10*/  LDL.LU R6, [R1+0x8c] ;  /* 0x00008c0001067983 */ /* 0x001ee20000300800 */
[-C--:B------:R-:W-:Y:S01]  /*6e20*/  LEA R20, P0, R26, R4.reuse, 0x1 ;  /* 0x000000041a147211 */ /* 0x080fe200078008ff */
[--C-:B----4-:R-:W-:Y:S01]  /*6e30*/  IMAD R13, R0, 0x2, R8.reuse ;  /* 0x00000002000d7824 */ /* 0x110fe200078e0208 */
[CC--:B------:R-:W-:Y:S01]  /*6e40*/  LEA R14, P1, R23.reuse, R4.reuse, 0x1 ;  /* 0x00000004170e7211 */ /* 0x0c0fe200078208ff */
[----:B------:R-:W-:Y:S01]  /*6e50*/  IMAD.MOV.U32 R16, RZ, RZ, R8 ;  /* 0x000000ffff107224 */ /* 0x000fe200078e0008 */
[----:B------:R-:W-:Y:S01]  /*6e60*/  LEA R10, P2, R24, R4, 0x1 ;  /* 0x00000004180a7211 */ /* 0x000fe200078408ff */
[----:B------:R-:W-:Y:S01]  /*6e70*/  IMAD R8, R0, 0x2, R7 ;  /* 0x0000000200087824 */ /* 0x000fe200078e0207 */
[-C--:B------:R-:W-:Y:S01]  /*6e80*/  LEA.HI.X.SX32 R21, R26, R2.reuse, 0x1, P0 ;  /* 0x000000021a157211 */ /* 0x080fe200000f0eff */
[----:B------:R-:W4:Y:S01]  /*6e90*/  LDL.LU R7, [R1+0x38] ;  /* 0x0000380001077983 */ /* 0x000f220000300800 */
[----:B------:R-:W-:-:S02]  /*6ea0*/  LEA.HI.X.SX32 R15, R23, R2, 0x1, P1 ;  /* 0x00000002170f7211 */ /* 0x000fc400008f0eff */
[----:B------:R-:W-:Y:S01]  /*6eb0*/  LEA.HI.X.SX32 R11, R24, R2, 0x1, P2 ;  /* 0x00000002180b7211 */ /* 0x000fe200010f0eff */
[----:B------:R0:W-:Y:S01]  /*6ec0*/  STL.64 [R1+0x880], R20 ;  /* 0x0008801401007387 */ /* 0x0001e20000100a00 */
[----:B------:R-:W-:Y:S02]  /*6ed0*/  MOV R17, R13 ;  /* 0x0000000d00117202 */ /* 0x000fe40000000f00 */
[----:B------:R-:W-:Y:S01]  /*6ee0*/  MOV R13, R25 ;  /* 0x00000019000d7202 */ /* 0x000fe20000000f00 */
[----:B------:R-:W4:Y:S01]  /*6ef0*/  LDL.LU R26, [R1+0x34] ;  /* 0x00003400011a7983 */ /* 0x000f220000300800 */
[----:B------:R-:W-:-:S03]  /*6f00*/  LEA R25, R0, R8, 0x1 ;  /* 0x0000000800197211 */ /* 0x000fc600078e08ff */
[----:B------:R1:W-:Y:S04]  /*6f10*/  STL.64 [R1+0x878], R14 ;  /* 0x0008780e01007387 */ /* 0x0003e80000100a00 */
[----:B------:R1:W-:Y:S01]  /*6f20*/  STL.64 [R1+0x870], R10 ;  /* 0x0008700a01007387 */ /* 0x0003e20000100a00 */
[----:B------:R-:W-:Y:S01]  /*6f30*/  IMAD R24, R0, 0x2, R25 ;  /* 0x0000000200187824 */ /* 0x000fe200078e0219 */
[-C--:B0-----:R-:W-:Y:S02]  /*6f40*/  LEA R20, P1, R29, R4.reuse, 0x1 ;  /* 0x000000041d147211 */ /* 0x081fe400078208ff */
[-C--:B-1----:R-:W-:Y:S02]  /*6f50*/  LEA R14, P2, R28, R4.reuse, 0x1 ;  /* 0x000000041c0e7211 */ /* 0x082fe400078408ff */
[----:B------:R-:W-:Y:S01]  /*6f60*/  LEA R10, P0, R22, R4, 0x1 ;  /* 0x00000004160a7211 */ /* 0x000fe200078008ff */
[----:B------:R-:W-:Y:S01]  /*6f70*/  STL.64 [R1+0x15c0], R24 ;  /* 0x0015c01801007387 */ /* 0x000fe20000100a00 */
[----:B------:R-:W-:-:S02]  /*6f80*/  LEA.HI.X.SX32 R15, R28, R2, 0x1, P2 ;  /* 0x000000021c0f7211 */ /* 0x000fc400010f0eff */
[----:B------:R-:W-:Y:S02]  /*6f90*/  LEA.HI.X.SX32 R11, R22, R2, 0x1, P0 ;  /* 0x00000002160b7211 */ /* 0x000fe400000f0eff */
[----:B------:R-:W-:Y:S01]  /*6fa0*/  LEA R23, R0, R24, 0x1 ;  /* 0x0000001800177211 */ /* 0x000fe200078e08ff */
[----:B------:R-:W4:Y:S01]  /*6fb0*/  LDL.LU R22, [R1+0x1608] ;  /* 0x0016080001167983 */ /* 0x000f220000300800 */
[----:B------:R-:W-:-:S03]  /*6fc0*/  LEA.HI.X.SX32 R21, R29, R2, 0x1, P1 ;  /* 0x000000021d157211 */ /* 0x000fc600008f0eff */
[----:B------:R0:W-:Y:S01]  /*6fd0*/  STL.64 [R1+0x868], R10 ;  /* 0x0008680a01007387 */ /* 0x0001e20000100a00 */
[----:B------:R-:W-:-:S03]  /*6fe0*/  IMAD R29, R0, 0x2, R23 ;  /* 0x00000002001d7824 */ /* 0x000fc600078e0217 */
[----:B0-----:R-:W4:Y:S04]  /*6ff0*/  LDL.LU.64 R10, [R1+0x1600] ;  /* 0x00160000010a7983 */ /* 0x001f280000300a00 */
[----:B------:R-:W-:Y:S01]  /*7000*/  STL.64 [R1+0x858], R14 ;  /* 0x0008580e01007387 */ /* 0x000fe20000100a00 */
[----:B------:R-:W-:-:S03]  /*7010*/  LEA R28, R0, R29, 0x1 ;  /* 0x0000001d001c7211 */ /* 0x000fc600078e08ff */
[----:B------:R0:W-:Y:S02]  /*7020*/  STL.64 [R1+0x860], R20 ;  /* 0x0008601401007387 */ /* 0x0001e40000100a00 */
[----:B0-----:R-:W-:-:S04]  /*7030*/  LEA R20, P2, R27, R4, 0x1 ;  /* 0x000000041b147211 */ /* 0x001fc800078408ff */
[----:B------:R-:W-:Y:S01]  /*7040*/  LEA.HI.X.SX32 R21, R27, R2, 0x1, P2 ;  /* 0x000000021b157211 */ /* 0x000fe200010f0eff */
[----:B------:R-:W-:Y:S01]  /*7050*/  IMAD R27, R0, 0x2, R28 ;  /* 0x00000002001b7824 */ /* 0x000fe200078e021c */
[----:B--2---:R-:W-:-:S04]  /*7060*/  LEA R24, P1, R12, R4, 0x1 ;  /* 0x000000040c187211 */ /* 0x004fc800078208ff */
[----:B------:R-:W-:Y:S02]  /*7070*/  LEA.HI.X.SX32 R25, R12, R2, 0x1, P1 ;  /* 0x000000020c197211 */ /* 0x000fe400008f0eff */
[----:B---3--:R-:W-:-:S04]  /*7080*/  LEA R14, P0, R6, R4, 0x1 ;  /* 0x00000004060e7211 */ /* 0x008fc800078008ff */
[----:B------:R-:W-:-:S05]  /*7090*/  LEA.HI.X.SX32 R15, R6, R2, 0x1, P0 ;  /* 0x00000002060f7211 */ /* 0x000fca00000f0eff */
[----:B------:R0:W-:Y:S04]  /*70a0*/  STL.64 [R1+0x850], R14 ;  /* 0x0008500e01007387 */ /* 0x0001e80000100a00 */
[----:B0-----:R-:W2:Y:S04]  /*70b0*/  LDL.LU.64 R14, [R1+0x15f8] ;  /* 0x0015f800010e7983 */ /* 0x001ea80000300a00 */
[----:B------:R0:W-:Y:S04]  /*70c0*/  STL.64 [R1+0x15b8], R28 ;  /* 0x0015b81c01007387 */ /* 0x0001e80000100a00 */
[----:B------:R1:W-:Y:S04]  /*70d0*/  STL.64 [R1+0x848], R24 ;  /* 0x0008481801007387 */ /* 0x0003e80000100a00 */
[----:B0-----:R-:W3:Y:S04]  /*70e0*/  LDL.LU R28, [R1+0x44] ;  /* 0x00004400011c7983 */ /* 0x001ee80000300800 */
[----:B------:R0:W-:Y:S04]  /*70f0*/  STL.64 [R1+0x840], R20 ;  /* 0x0008401401007387 */ /* 0x0001e80000100a00 */
[----:B------:R-:W2:Y:S01]  /*7100*/  LDL.LU R29, [R1+0x3c] ;  /* 0x00003c00011d7983 */ /* 0x000ea20000300800 */
[----:B------:R-:W-:-:S02]  /*7110*/  LEA R12, P2, R17, R4, 0x1 ;  /* 0x00000004110c7211 */ /* 0x000fc400078408ff */
[-C--:B-1----:R-:W-:Y:S02]  /*7120*/  LEA R24, P1, R16, R4.reuse, 0x1 ;  /* 0x0000000410187211 */ /* 0x082fe400078208ff */
[----:B0-----:R-:W-:Y:S02]  /*7130*/  LEA R20, P0, R13, R4, 0x1 ;  /* 0x000000040d147211 */ /* 0x001fe400078008ff */
[----:B------:R-:W-:Y:S01]  /*7140*/  MOV R21, R13 ;  /* 0x0000000d00157202 */ /* 0x000fe20000000f00 */
[----:B------:R-:W-:Y:S01]  /*7150*/  IMAD R6, R0, 0x2, R27 ;  /* 0x0000000200067824 */ /* 0x000fe200078e021b */
[-C--:B------:R-:W-:Y:S02]  /*7160*/  LEA.HI.X.SX32 R13, R17, R2.reuse, 0x1, P2 ;  /* 0x00000002110d7211 */ /* 0x080fe400010f0eff */
[-C--:B------:R-:W-:Y:S02]  /*7170*/  LEA.HI.X.SX32 R21, R21, R2.reuse, 0x1, P0 ;  /* 0x0000000215157211 */ /* 0x080fe400000f0eff */
[----:B------:R-:W-:-:S03]  /*7180*/  LEA.HI.X.SX32 R25, R16, R2, 0x1, P1 ;  /* 0x0000000210197211 */ /* 0x000fc600008f0eff */
[----:B------:R0:W-:Y:S01]  /*7190*/  STL.64 [R1+0x838], R20 ;  /* 0x0008381401007387 */ /* 0x0001e20000100a00 */
[C---:B------:R-:W-:Y:S02]  /*71a0*/  LEA R6, R0.reuse, R6, 0x1 ;  /* 0x0000000600067211 */ /* 0x040fe400078e08ff */
[C---:B----4-:R-:W-:Y:S01]  /*71b0*/  LEA R16, P2, R7.reuse, R4, 0x1 ;  /* 0x0000000407107211 */ /* 0x050fe200078408ff */
[----:B0-----:R-:W4:Y:S04]  /*71c0*/  LDL.LU.64 R20, [R1+0x15f0] ;  /* 0x0015f00001147983 */ /* 0x001f280000300a00 */
[----:B------:R3:W-:Y:S04]  /*71d0*/  STL.64 [R1+0x828], R12 ;  /* 0x0008280c01007387 */ /* 0x0007e80000100a00 */
[----:B------:R2:W-:Y:S01]  /*71e0*/  STL.64 [R1+0x830], R24 ;  /* 0x0008301801007387 */ /* 0x0005e20000100a00 */
[----:B------:R-:W-:Y:S01]  /*71f0*/  IMAD R6, R0, 0x2, R6 ;  /* 0x0000000200067824 */ /* 0x000fe200078e0206 */
[----:B------:R-:W-:-:S02]  /*7200*/  LEA.HI.X.SX32 R17, R7, R2, 0x1, P2 ;  /* 0x0000000207117211 */ /* 0x000fc400010f0eff */
[----:B---3--:R-:W-:-:S04]  /*7210*/  LEA R12, P0, R28, R4, 0x1 ;  /* 0x000000041c0c7211 */ /* 0x008fc800078008ff */
[----:B------:R-:W-:Y:S02]  /*7220*/  LEA.HI.X.SX32 R13, R28, R2, 0x1, P0 ;  /* 0x000000021c0d7211 */ /* 0x000fe400000f0eff */
[----:B--2---:R-:W-:-:S03]  /*7230*/  LEA R24, P1, R29, R4, 0x1 ;  /* 0x000000041d187211 */ /* 0x004fc600078208ff */
[----:B------:R0:W-:Y:S01]  /*7240*/  STL.64 [R1+0x820], R12 ;  /* 0x0008200c01007387 */ /* 0x0001e20000100a00 */
[----:B------:R-:W-:Y:S02]  /*7250*/  LEA.HI.X.SX32 R25, R29, R2, 0x1, P1 ;  /* 0x000000021d197211 */ /* 0x000fe400008f0eff */
[C---:B------:R-:W-:Y:S01]  /*7260*/  LEA R28, R0.reuse, R6, 0x1 ;  /* 0x00000006001c7211 */ /* 0x040fe200078e08ff */
[----:B0-----:R-:W2:Y:S04]  /*7270*/  LDL.LU.64 R12, [R1+0x15e8] ;  /* 0x0015e800010c7983 */ /* 0x001ea80000300a00 */
[----:B------:R0:W-:Y:S01]  /*7280*/  STL.64 [R1+0x818], R24 ;  /* 0x0008181801007387 */ /* 0x0001e20000100a00 */
[----:B------:R-:W-:-:S03]  /*7290*/  IMAD R28, R0, 0x2, R28 ;  /* 0x00000002001c7824 */ /* 0x000fc600078e021c */
[----:B------:R1:W-:Y:S01]  /*72a0*/  STL.64 [R1+0x810], R16 ;  /* 0x0008101001007387 */ /* 0x0003e20000100a00 */
[-C--:B------:R-:W-:Y:S02]  /*72b0*/  LEA R6, P2, R22, R4.reuse, 0x1 ;  /* 0x0000000416067211 */ /* 0x080fe400078408ff */
[CC--:B0-----:R-:W-:Y:S02]  /*72c0*/  LEA R24, P0, R26.reuse, R4.reuse, 0x1 ;  /* 0x000000041a187211 */ /* 0x0c1fe400078008ff */
[C---:B-1----:R-:W-:Y:S02]  /*72d0*/  LEA R16, P1, R3.reuse, R4, 0x1 ;  /* 0x0000000403107211 */ /* 0x042fe400078208ff */
[-C--:B------:R-:W-:Y:S01]  /*72e0*/  LEA.HI.X.SX32 R25, R26, R2.reuse, 0x1, P0 ;  /* 0x000000021a197211 */ /* 0x080fe200000f0eff */
[C---:B------:R-:W-:Y:S01]  /*72f0*/  IMAD R29, R0.reuse, 0x2, R28 ;  /* 0x00000002001d7824 */ /* 0x040fe200078e021c */
[----:B------:R-:W-:Y:S02]  /*7300*/  LEA.HI.X.SX32 R17, R3, R2, 0x1, P1 ;  /* 0x0000000203117211 */ /* 0x000fe400008f0eff */
[----:B------:R-:W3:Y:S01]  /*7310*/  LDL.LU R3, [R1+0x15e0] ;  /* 0x0015e00001037983 */ /* 0x000ee20000300800 */
[----:B------:R-:W-:-:S02]  /*7320*/  LEA R26, R0, R22, 0x1 ;  /* 0x00000016001a7211 */ /* 0x000fc400078e08ff */
[----:B------:R-:W-:Y:S01]  /*7330*/  LEA.HI.X.SX32 R7, R22, R2, 0x1, P2 ;  /* 0x0000000216077211 */ /* 0x000fe200010f0eff */
[----:B------:R0:W-:Y:S01]  /*7340*/  STL.64 [R1+0x808], R24 ;  /* 0x0008081801007387 */ /* 0x0001e20000100a00 */
[----:B------:R-:W-:-:S03]  /*7350*/  LEA R22, P0, R26, R4, 0x1 ;  /* 0x000000041a167211 */ /* 0x000fc600078008ff */
[----:B------:R1:W-:Y:S04]  /*7360*/  STL [R1+0x15d0], R23 ;  /* 0x0015d01701007387 */ /* 0x0003e80000100800 */
[----:B------:R4:W-:Y:S01]  /*7370*/  STL.64 [R1+0x800], R16 ;  /* 0x0008001001007387 */ /* 0x0009e20000100a00 */
[----:B0-----:R-:W-:-:S03]  /*7380*/  LEA R24, P1, R11, R4, 0x1 ;  /* 0x000000040b187211 */ /* 0x001fc600078208ff */
[----:B------:R0:W-:Y:S01]  /*7390*/  STL.64 [R1+0x7f8], R6 ;  /* 0x0007f80601007387 */ /* 0x0001e20000100a00 */
[-C--:B-1----:R-:W-:Y:S02]  /*73a0*/  LEA.HI.X.SX32 R23, R26, R2.reuse, 0x1, P0 ;  /* 0x000000021a177211 */ /* 0x082fe400000f0eff */
[----:B------:R-:W-:Y:S02]  /*73b0*/  LEA.HI.X.SX32 R25, R11, R2, 0x1, P1 ;  /* 0x000000020b197211 */ /* 0x000fe400008f0eff */
[----:B----4-:R-:W-:Y:S02]  /*73c0*/  LEA R16, R0, R29, 0x1 ;  /* 0x0000001d00107211 */ /* 0x010fe400078e08ff */
[----:B0-----:R-:W-:-:S03]  /*73d0*/  LEA R6, P2, R14, R4, 0x1 ;  /* 0x000000040e067211 */ /* 0x001fc600078408ff */
[----:B------:R-:W-:Y:S01]  /*73e0*/  IMAD.MOV.U32 R11, RZ, RZ, R16 ;  /* 0x000000ffff0b7224 */ /* 0x000fe200078e0010 */
[C---:B------:R-:W-:Y:S02]  /*73f0*/  LEA R16, P0, R5.reuse, R4, 0x1 ;  /* 0x0000000405107211 */ /* 0x040fe400078008ff */
[-C--:B------:R-:W-:Y:S02]  /*7400*/  LEA.HI.X.SX32 R7, R14, R2.reuse, 0x1, P2 ;  /* 0x000000020e077211 */ /* 0x080fe400010f0eff */
[----:B------:R-:W-:Y:S01]  /*7410*/  LEA.HI.X.SX32 R17, R5, R2, 0x1, P0 ;  /* 0x0000000205117211 */ /* 0x000fe200000f0eff */
[----:B------:R-:W-:Y:S04]  /*7420*/  STL.64 [R1+0x7f0], R22 ;  /* 0x0007f01601007387 */ /* 0x000fe80000100a00 */
[----:B------:R-:W-:Y:S04]  /*7430*/  STL.64 [R1+0x7e0], R6 ;  /* 0x0007e00601007387 */ /* 0x000fe80000100a00 */
[----:B------:R-:W-:Y:S04]  /*7440*/  STL.64 [R1+0x7e8], R24 ;  /* 0x0007e81801007387 */ /* 0x000fe80000100a00 */
[----:B------:R0:W-:Y:S04]  /*7450*/  STL.64 [R1+0x7d8], R16 ;  /* 0x0007d81001007387 */ /* 0x0001e80000100a00 */
[----:B0-----:R-:W4:Y:S01]  /*7460*/  LDL.LU.64 R16, [R1+0x15d8] ;  /* 0x0015d80001107983 */ /* 0x001f220000300a00 */
[----:B------:R-:W-:-:S02]  /*7470*/  LEA R24, P1, R20, R4, 0x1 ;  /* 0x0000000414187211 */ /* 0x000fc400078208ff */
[----:B------:R-:W-:Y:S02]  /*7480*/  LEA R6, R0, R11, 0x1 ;  /* 0x0000000b00067211 */ /* 0x000fe400078e08ff */
[----:B------:R-:W-:-:S03]  /*7490*/  LEA.HI.X.SX32 R25, R20, R2, 0x1, P1 ;  /* 0x0000000214197211 */ /* 0x000fc600008f0eff */
[----:B------:R-:W-:Y:S02]  /*74a0*/  IMAD R6, R0, 0x2, R6 ;  /* 0x0000000200067824 */ /* 0x000fe400078e0206 */
[----:B------:R0:W-:Y:S02]  /*74b0*/  STL.64 [R1+0x7d0], R24 ;  /* 0x0007d01801007387 */ /* 0x0001e40000100a00 */
[----:B0-----:R-:W-:-:S04]  /*74c0*/  LEA R24, P0, R9, R4, 0x1 ;  /* 0x0000000409187211 */ /* 0x001fc800078008ff */
[----:B------:R-:W-:Y:S02]  /*74d0*/  LEA.HI.X.SX32 R25, R9, R2, 0x1, P0 ;  /* 0x0000000209197211 */ /* 0x000fe400000f0eff */
[----:B--2---:R-:W-:-:S04]  /*74e0*/  LEA R22, P2, R12, R4, 0x1 ;  /* 0x000000040c167211 */ /* 0x004fc800078408ff */
[----:B------:R-:W-:Y:S02]  /*74f0*/  LEA.HI.X.SX32 R23, R12, R2, 0x1, P2 ;  /* 0x000000020c177211 */ /* 0x000fe400010f0eff */
[----:B------:R-:W-:-:S03]  /*7500*/  LEA R12, R0, R6, 0x1 ;  /* 0x00000006000c7211 */ /* 0x000fc600078e08ff */
[----:B------:R0:W-:Y:S04]  /*7510*/  STL.64 [R1+0x7c8], R22 ;  /* 0x0007c81601007387 */ /* 0x0001e80000100a00 */
[----:B------:R1:W-:Y:S01]  /*7520*/  STL.64 [R1+0x7c0], R24 ;  /* 0x0007c01801007387 */ /* 0x0003e20000100a00 */
[----:B0-----:R-:W-:-:S04]  /*7530*/  LEA R22, P1, R13, R4, 0x1 ;  /* 0x000000040d167211 */ /* 0x001fc800078208ff */
[----:B------:R-:W-:Y:S02]  /*7540*/  LEA.HI.X.SX32 R23, R13, R2, 0x1, P1 ;  /* 0x000000020d177211 */ /* 0x000fe400008f0eff */
[----:B-1----:R-:W-:-:S03]  /*7550*/  LEA R24, P1, R21, R4, 0x1 ;  /* 0x0000000415187211 */ /* 0x002fc600078208ff */
[----:B------:R0:W-:Y:S01]  /*7560*/  STL.64 [R1+0x7b8], R22 ;  /* 0x0007b81601007387 */ /* 0x0001e20000100a00 */
[----:B------:R-:W-:Y:S02]  /*7570*/  LEA.HI.X.SX32 R25, R21, R2, 0x1, P1 ;  /* 0x0000000215197211 */ /* 0x000fe400008f0eff */
[----:B0-----:R-:W-:-:S04]  /*7580*/  LEA R22, P0, R18, R4, 0x1 ;  /* 0x0000000412167211 */ /* 0x001fc800078008ff */
[----:B------:R-:W-:Y:S02]  /*7590*/  LEA.HI.X.SX32 R23, R18, R2, 0x1, P0 ;  /* 0x0000000212177211 */ /* 0x000fe400000f0eff */
[-C--:B------:R-:W-:Y:S02]  /*75a0*/  LEA R14, P0, R10, R4.reuse, 0x1 ;  /* 0x000000040a0e7211 */ /* 0x080fe400078008ff */
[----:B----4-:R-:W-:-:S04]  /*75b0*/  LEA R6, P2, R16, R4, 0x1 ;  /* 0x0000000410067211 */ /* 0x010fc800078408ff */
[----:B------:R-:W-:-:S05]  /*75c0*/  LEA.HI.X.SX32 R7, R16, R2, 0x1, P2 ;  /* 0x0000000210077211 */ /* 0x000fca00010f0eff */
[----:B------:R0:W-:Y:S04]  /*75d0*/  STL.64 [R1+0x7b0], R6 ;  /* 0x0007b00601007387 */ /* 0x0001e80000100a00 */
[----:B------:R1:W-:Y:S01]  /*75e0*/  STL.64 [R1+0x7a8], R22 ;  /* 0x0007a81601007387 */ /* 0x0003e20000100a00 */
[----:B0-----:R-:W-:-:S04]  /*75f0*/  LEA R6, P2, R15, R4, 0x1 ;  /* 0x000000040f067211 */ /* 0x001fc800078408ff */
[-C--:B------:R-:W-:Y:S01]  /*7600*/  LEA.HI.X.SX32 R7, R15, R2.reuse, 0x1, P2 ;  /* 0x000000020f077211 */ /* 0x080fe200010f0eff */
[----:B-1----:R-:W2:Y:S04]  /*7610*/  LDL.LU R23, [R1+0x15d0] ;  /* 0x0015d00001177983 */ /* 0x002ea80000300800 */
[----:B------:R-:W-:Y:S04]  /*7620*/  STL.64 [R1+0x7a0], R24 ;  /* 0x0007a01801007387 */ /* 0x000fe80000100a00 */
[----:B------:R0:W-:Y:S01]  /*7630*/  STL.64 [R1+0x798], R6 ;  /* 0x0007980601007387 */ /* 0x0001e20000100a00 */
[----:B------:R-:W-:-:S02]  /*7640*/  LEA.HI.X.SX32 R15, R10, R2, 0x1, P0 ;  /* 0x000000020a0f7211 */ /* 0x000fc400000f0eff */
[-C--:B0-----:R-:W-:Y:S02]  /*7650*/  LEA R6, P1, R17, R4.reuse, 0x1 ;  /* 0x0000000411067211 */ /* 0x081fe400078208ff */
[----:B------:R-:W-:Y:S02]  /*7660*/  LEA R24, P2, R19, R4, 0x1 ;  /* 0x0000000413187211 */ /* 0x000fe400078408ff */
[-C--:B------:R-:W-:Y:S01]  /*7670*/  LEA.HI.X.SX32 R7, R17, R2.reuse, 0x1, P1 ;  /* 0x0000000211077211 */ /* 0x080fe200008f0eff */
[----:B------:R-:W-:Y:S01]  /*7680*/  STL.64 [R1+0x790], R14 ;  /* 0x0007900e01007387 */ /* 0x000fe20000100a00 */
[----:B------:R-:W-:-:S03]  /*7690*/  LEA.HI.X.SX32 R25, R19, R2, 0x1, P2 ;  /* 0x0000000213197211 */ /* 0x000fc600010f0eff */
[----:B------:R0:W-:Y:S04]  /*76a0*/  STL.64 [R1+0x788], R6 ;  /* 0x0007880601007387 */ /* 0x0001e80000100a00 */
[----:B0-----:R-:W4:Y:S04]  /*76b0*/  LDL.LU.64 R6, [R1+0x15c8] ;  /* 0x0015c80001067983 */ /* 0x001f280000300a00 */
[----:B------:R0:W-:Y:S04]  /*76c0*/  STL.64 [R1+0x780], R24 ;  /* 0x0007801801007387 */ /* 0x0001e80000100a00 */
[----:B0-----:R-:W2:Y:S01]  /*76d0*/  LDL.LU.64 R24, [R1+0x15c0] ;  /* 0x0015c00001187983 */ /* 0x001ea20000300a00 */
[----:B------:R-:W-:-:S05]  /*76e0*/  IMAD R5, R0, 0x2, R12 ;  /* 0x0000000200057824 */ /* 0x000fca00078e020c */
[----:B------:R-:W-:-:S05]  /*76f0*/  LEA R26, R0, R5, 0x1 ;  /* 0x00000005001a7211 */ /* 0x000fca00078e08ff */
[C---:B------:R-:W-:Y:S01]  /*7700*/  IMAD R5, R0.reuse, 0x2, R26 ;  /* 0x0000000200057824 */ /* 0x040fe200078e021a */
[----:B------:R-:W-:-:S04]  /*7710*/  LEA R22, R0, R27, 0x1 ;  /* 0x0000001b00167211 */ /* 0x000fc800078e08ff */
[C---:B------:R-:W-:Y:S02]  /*7720*/  LEA R21, R0.reuse, R5, 0x1 ;  /* 0x0000000500157211 */ /* 0x040fe400078e08ff */
[----:B------:R-:W-:Y:S02]  /*7730*/  LEA R22, R0, R22, 0x1 ;  /* 0x0000001600167211 */ /* 0x000fe400078e08ff */
[----:B------:R-:W-:Y:S01]  /*7740*/  LEA R16, P2, R8, R4, 0x1 ;  /* 0x0000000408107211 */ /* 0x000fe200078408ff */
[----:B------:R-:W-:Y:S02]  /*7750*/  IMAD R20, R0, 0x2, R21 ;  /* 0x0000000200147824 */ /* 0x000fe400078e0215 */
[----:B------:R-:W-:Y:S01]  /*7760*/  IMAD.MOV.U32 R15, RZ, RZ, R22 ;  /* 0x000000ffff0f7224 */ /* 0x000fe200078e0016 */
[----:B------:R-:W-:Y:S02]  /*7770*/  LEA.HI.X.SX32 R17, R8, R2, 0x1, P2 ;  /* 0x0000000208117211 */ /* 0x000fe400010f0eff */
[----:B------:R-:W-:Y:S01]  /*7780*/  LEA R22, R0, R20, 0x1 ;  /* 0x0000001400167211 */ /* 0x000fe200078e08ff */
[----:B------:R-:W-:Y:S04]  /*7790*/  STL.64 [R1+0x15b0], R20 ;  /* 0x0015b01401007387 */ /* 0x000fe80000100a00 */
[----:B------:R0:W-:Y:S02]  /*77a0*/  STL.64 [R1+0x768], R16 ;  /* 0x0007681001007387 */ /* 0x0001e40000100a00 */
[----:B0-----:R-:W-:Y:S01]  /*77b0*/  IMAD.MOV.U32 R17, RZ, RZ, R28 ;  /* 0x000000ffff117224 */ /* 0x001fe200078e001c */
[----:B------:R-:W-:-:S02]  /*77c0*/  MOV R16, R29 ;  /* 0x0000001d00107202 */ /* 0x000fc40000000f00 */
[CC--:B----4-:R-:W-:Y:S02]  /*77d0*/  LEA R20, P0, R6.reuse, R4.reuse, 0x1 ;  /* 0x0000000406147211 */ /* 0x0d0fe400078008ff */
[C---:B------:R-:W-:Y:S02]  /*77e0*/  LEA R18, P1, R7.reuse, R4, 0x1 ;  /* 0x0000000407127211 */ /* 0x040fe400078208ff */
[-C--:B------:R-:W-:Y:S02]  /*77f0*/  LEA.HI.X.SX32 R21, R6, R2.reuse, 0x1, P0 ;  /* 0x0000000206157211 */ /* 0x080fe400000f0eff */
[----:B------:R-:W-:-:S03]  /*7800*/  LEA.HI.X.SX32 R19, R7, R2, 0x1, P1 ;  /* 0x0000000207137211 */ /* 0x000fc600008f0eff */
[----:B------:R-:W-:Y:S01]  /*7810*/  STL.64 [R1+0x778], R20 ;  /* 0x0007781401007387 */ /* 0x000fe20000100a00 */
[----:B--2---:R-:W-:-:S04]  /*7820*/  LEA R28, P0, R25, R4, 0x1 ;  /* 0x00000004191c7211 */ /* 0x004fc800078008ff */
[----:B------:R-:W-:Y:S01]  /*7830*/  LEA.HI.X.SX32 R29, R25, R2, 0x1, P0 ;  /* 0x00000002191d7211 */ /* 0x000fe200000f0eff */
[----:B------:R-:W-:Y:S04]  /*7840*/  STL.64 [R1+0x770], R18 ;  /* 0x0007701201007387 */ /* 0x000fe80000100a00 */
[----:B------:R0:W-:Y:S04]  /*7850*/  STL.64 [R1+0x760], R28 ;  /* 0x0007601c01007387 */ /* 0x0001e80000100a00 */
[----:B0-----:R-:W2:Y:S01]  /*7860*/  LDL.LU.64 R28, [R1+0x15b8] ;  /* 0x0015b800011c7983 */ /* 0x001ea20000300a00 */
[----:B------:R-:W-:-:S02]  /*7870*/  LEA R8, P2, R23, R4, 0x1 ;  /* 0x0000000417087211 */ /* 0x000fc400078408ff */
[----:B------:R-:W-:Y:S02]  /*7880*/  LEA R20, P1, R24, R4, 0x1 ;  /* 0x0000000418147211 */ /* 0x000fe400078208ff */
[C---:B------:R-:W-:Y:S01]  /*7890*/  LEA R13, R0.reuse, R11, 0x1 ;  /* 0x0000000b000d7211 */ /* 0x040fe200078e08ff */
[C---:B------:R-:W-:Y:S01]  /*78a0*/  IMAD R18, R0.reuse, 0x2, R11 ;  /* 0x0000000200127824 */ /* 0x040fe200078e020b */
[-C--:B------:R-:W-:Y:S01]  /*78b0*/  LEA.HI.X.SX32 R9, R23, R2.reuse, 0x1, P2 ;  /* 0x0000000217097211 */ /* 0x080fe200010f0eff */
[----:B------:R-:W-:Y:S01]  /*78c0*/  IMAD.MOV.U32 R23, RZ, RZ, R12 ;  /* 0x000000ffff177224 */ /* 0x000fe200078e000c */
[----:B------:R-:W-:Y:S02]  /*78d0*/  LEA R13, R0, R13, 0x1 ;  /* 0x0000000d000d7211 */ /* 0x000fe400078e08ff */
[----:B------:R-:W-:Y:S01]  /*78e0*/  LEA.HI.X.SX32 R21, R24, R2, 0x1, P1 ;  /* 0x0000000218157211 */ /* 0x000fe200008f0eff */
[----:B------:R-:W-:Y:S01]  /*78f0*/  IMAD.MOV.U32 R19, RZ, RZ, R18 ;  /* 0x000000ffff137224 */ /* 0x000fe200078e0012 */
[----:B------:R-:W-:-:S03]  /*7900*/  MOV R18, R13 ;  /* 0x0000000d00127202 */ /* 0x000fc60000000f00 */
[----:B------:R0:W-:Y:S04]  /*7910*/  STL.64 [R1+0x758], R20 ;  /* 0x0007581401007387 */ /* 0x0001e80000100a00 */
[----:B------:R-:W-:Y:S01]  /*7920*/  STL.64 [R1+0x750], R8 ;  /* 0x0007500801007387 */ /* 0x000fe20000100a00 */
[----:B------:R-:W-:-:S05]  /*7930*/  IMAD R14, R0, 0x2, R27 ;  /* 0x00000002000e7824 */ /* 0x000fca00078e021b */
[C---:B------:R-:W-:Y:S02]  /*7940*/  LEA R14, R0.reuse, R14, 0x1 ;  /* 0x0000000e000e7211 */ /* 0x040fe400078e08ff */
[C---:B0-----:R-:W-:Y:S01]  /*7950*/  LEA R20, P2, R27.reuse, R4, 0x1 ;  /* 0x000000041b147211 */ /* 0x041fe200078408ff */
[C---:B------:R-:W-:Y:S02]  /*7960*/  IMAD R10, R0.reuse, 0x2, R11 ;  /* 0x00000002000a7824 */ /* 0x040fe400078e020b */
[----:B------:R-:W-:Y:S01]  /*7970*/  IMAD R14, R0, 0x2, R14 ;  /* 0x00000002000e7824 */ /* 0x000fe200078e020e */
[----:B------:R-:W-:Y:S02]  /*7980*/  LEA.HI.X.SX32 R21, R27, R2, 0x1, P2 ;  /* 0x000000021b157211 */ /* 0x000fe400010f0eff */
[----:B--2---:R-:W-:-:S04]  /*7990*/  LEA R12, P1, R28, R4, 0x1 ;  /* 0x000000041c0c7211 */ /* 0x004fc800078208ff */
[----:B------:R-:W-:-:S05]  /*79a0*/  LEA.HI.X.SX32 R13, R28, R2, 0x1, P1 ;  /* 0x000000021c0d7211 */ /* 0x000fca00008f0eff */
[----:B------:R0:W-:Y:S01]  /*79b0*/  STL.64 [R1+0x740], R12 ;  /* 0x0007400c01007387 */ /* 0x0001e20000100a00 */
[----:B------:R-:W-:Y:S01]  /*79c0*/  LEA R24, P0, R29, R4, 0x1 ;  /* 0x000000041d187211 */ /* 0x000fe200078008ff */
[----:B0-----:R-:W-:-:S05]  /*79d0*/  IMAD R12, R0, 0x2, R27 ;  /* 0x00000002000c7824 */ /* 0x001fca00078e021b */
[----:B------:R-:W-:-:S05]  /*79e0*/  LEA R12, R0, R12, 0x1 ;  /* 0x0000000c000c7211 */ /* 0x000fca00078e08ff */
[C---:B------:R-:W-:Y:S01]  /*79f0*/  IMAD R12, R0.reuse, 0x2, R12 ;  /* 0x00000002000c7824 */ /* 0x040fe200078e020c */
[----:B------:R-:W-:Y:S01]  /*7a00*/  LEA.HI.X.SX32 R25, R29, R2, 0x1, P0 ;  /* 0x000000021d197211 */ /* 0x000fe200000f0eff */
[----:B------:R-:W-:Y:S01]  /*7a10*/  IMAD.MOV.U32 R28, RZ, RZ, R11 ;  /* 0x000000ffff1c7224 */ /* 0x000fe200078e000b */
[C---:B------:R-:W-:Y:S02]  /*7a20*/  LEA R11, R0.reuse, R27, 0x1 ;  /* 0x0000001b000b7211 */ /* 0x040fe400078e08ff */
[----:B------:R-:W-:Y:S01]  /*7a30*/  LEA R12, R0, R12, 0x1 ;  /* 0x0000000c000c7211 */ /* 0x000fe200078e08ff */
[----:B------:R0:W-:Y:S04]  /*7a40*/  STL.64 [R1+0x748], R24 ;  /* 0x0007481801007387 */ /* 0x0001e80000100a00 */
[----:B------:R-:W-:Y:S01]  /*7a50*/  IMAD.MOV.U32 R27, RZ, RZ, R12 ;  /* 0x000000ffff1b7224 */ /* 0x000fe200078e000c */
[-C--:B------:R-:W-:Y:S01]  /*7a60*/  LEA R12, P2, R14, R4.reuse, 0x1 ;  /* 0x000000040e0c7211 */ /* 0x080fe200078408ff */
[----:B------:R1:W-:Y:S01]  /*7a70*/  STL.64 [R1+0x738], R20 ;  /* 0x0007381401007387 */ /* 0x0003e20000100a00 */
[----:B0-----:R-:W-:Y:S01]  /*7a80*/  IMAD.MOV.U32 R25, RZ, RZ, R11 ;  /* 0x000000ffff197224 */ /* 0x001fe200078e000b */
[----:B------:R-:W-:-:S02]  /*7a90*/  LEA R24, P0, R11, R4, 0x1 ;  /* 0x000000040b187211 */ /* 0x000fc400078008ff */
[----:B------:R-:W-:Y:S02]  /*7aa0*/  LEA.HI.X.SX32 R13, R14, R2, 0x1, P2 ;  /* 0x000000020e0d7211 */ /* 0x000fe400010f0eff */
[----:B-1----:R-:W-:Y:S02]  /*7ab0*/  LEA R20, P1, R15, R4, 0x1 ;  /* 0x000000040f147211 */ /* 0x002fe400078208ff */
[-C--:B------:R-:W-:Y:S02]  /*7ac0*/  LEA.HI.X.SX32 R25, R25, R2.reuse, 0x1, P0 ;  /* 0x0000000219197211 */ /* 0x080fe400000f0eff */
[----:B------:R-:W-:Y:S01]  /*7ad0*/  LEA.HI.X.SX32 R21, R15, R2, 0x1, P1 ;  /* 0x000000020f157211 */ /* 0x000fe200008f0eff */
[----:B------:R-:W-:Y:S01]  /*7ae0*/  STL.64 [R1+0x720], R12 ;  /* 0x0007200c01007387 */ /* 0x000fe20000100a00 */
[----:B------:R-:W-:-:S03]  /*7af0*/  LEA R14, P2, R16, R4, 0x1 ;  /* 0x00000004100e7211 */ /* 0x000fc600078408ff */
[----:B------:R0:W-:Y:S01]  /*7b00*/  STL.64 [R1+0x730], R24 ;  /* 0x0007301801007387 */ /* 0x0001e20000100a00 */
[----:B------:R-:W-:-:S03]  /*7b10*/  LEA.HI.X.SX32 R15, R16, R2, 0x1, P2 ;  /* 0x00000002100f7211 */ /* 0x000fc600010f0eff */
[----:B------:R1:W-:Y:S01]  /*7b20*/  STL.64 [R1+0x728], R20 ;  /* 0x0007281401007387 */ /* 0x0003e20000100a00 */
[-C--:B0-----:R-:W-:Y:S02]  /*7b30*/  LEA R24, P0, R27, R4.reuse, 0x1 ;  /* 0x000000041b187211 */ /* 0x081fe400078008ff */
        /* <DEDUP_REMOVED lines=8> */
[CC--:B0-----:R-:W-:Y:S02]  /*7bc0*/  LEA R24, P0, R28.reuse, R4.reuse, 0x1 ;  /* 0x000000041c187211 */ /* 0x0c1fe400078008ff */
[C---:B-1----:R-:W-:Y:S02]  /*7bd0*/  LEA R20, P1, R19.reuse, R4, 0x1 ;  /* 0x0000000413147211 */ /* 0x042fe400078208ff */
[-C--:B------:R-:W-:Y:S02]  /*7be0*/  LEA.HI.X.SX32 R25, R28, R2.reuse, 0x1, P0 ;  /* 0x000000021c197211 */ /* 0x080fe400000f0eff */
[----:B------:R-:W-:Y:S01]  /*7bf0*/  LEA.HI.X.SX32 R21, R19, R2, 0x1, P1 ;  /* 0x0000000213157211 */ /* 0x000fe200008f0eff */
[----:B------:R-:W-:Y:S04]  /*7c00*/  STL.64 [R1+0x6f0], R16 ;  /* 0x0006f01001007387 */ /* 0x000fe80000100a00 */
[----:B------:R-:W-:Y:S04]  /*7c10*/  STL.64 [R1+0x700], R24 ;  /* 0x0007001801007387 */ /* 0x000fe80000100a00 */
[----:B------:R0:W-:Y:S02]  /*7c20*/  STL.64 [R1+0x6f8], R20 ;  /* 0x0006f81401007387 */ /* 0x0001e40000100a00 */
[----:B0-----:R-:W-:-:S04]  /*7c30*/  LEA R20, P0, R23, R4, 0x1 ;  /* 0x0000000417147211 */ /* 0x001fc800078008ff */
[----:B------:R-:W-:-:S05]  /*7c40*/  LEA.HI.X.SX32 R21, R23, R2, 0x1, P0 ;  /* 0x0000000217157211 */ /* 0x000fca00000f0eff */
[----:B------:R0:W-:Y:S04]  /*7c50*/  STL.64 [R1+0x6e8], R20 ;  /* 0x0006e81401007387 */ /* 0x0001e80000100a00 */
[----:B0-----:R-:W2:Y:S01]  /*7c60*/  LDL.LU.64 R20, [R1+0x15b0] ;  /* 0x0015b00001147983 */ /* 0x001ea20000300a00 */
[----:B------:R-:W-:-:S05]  /*7c70*/  IMAD R5, R0, 0x2, R22 ;  /* 0x0000000200057824 */ /* 0x000fca00078e0216 */
[C---:B------:R-:W-:Y:S02]  /*7c80*/  LEA R6, R0.reuse, R5, 0x1 ;  /* 0x0000000500067211 */ /* 0x040fe400078e08ff */
[----:B------:R-:W-:-:S03]  /*7c90*/  LEA R10, R0, R10, 0x1 ;  /* 0x0000000a000a7211 */ /* 0x000fc600078e08ff */
[C---:B------:R-:W-:Y:S02]  /*7ca0*/  IMAD R7, R0.reuse, 0x2, R6 ;  /* 0x0000000200077824 */ /* 0x040fe400078e0206 */
[----:B------:R-:W-:-:S03]  /*7cb0*/  IMAD R10, R0, 0x2, R10 ;  /* 0x00000002000a7824 */ /* 0x000fc600078e020a */
[C---:B------:R-:W-:Y:S02]  /*7cc0*/  LEA R8, R0.reuse, R7, 0x1 ;  /* 0x0000000700087211 */ /* 0x040fe400078e08ff */
[----:B------:R-:W-:-:S03]  /*7cd0*/  LEA R10, R0, R10, 0x1 ;  /* 0x0000000a000a7211 */ /* 0x000fc600078e08ff */
[----:B------:R-:W-:Y:S01]  /*7ce0*/  IMAD R9, R0, 0x2, R8 ;  /* 0x0000000200097824 */ /* 0x000fe200078e0208 */
[----:B------:R-:W-:-:S04]  /*7cf0*/  MOV R29, R10 ;  /* 0x0000000a001d7202 */ /* 0x000fc80000000f00 */
[----:B------:R-:W-:-:S04]  /*7d00*/  LEA R10, R0, R9, 0x1 ;  /* 0x00000009000a7211 */ /* 0x000fc800078e08ff */
[----:B------:R-:W-:-:S05]  /*7d10*/  LEA R11, R0, R10, 0x1 ;  /* 0x0000000a000b7211 */ /* 0x000fca00078e08ff */
[----:B------:R-:W-:-:S05]  /*7d20*/  IMAD R12, R0, 0x2, R11 ;  /* 0x00000002000c7824 */ /* 0x000fca00078e020b */
[----:B------:R-:W-:-:S05]  /*7d30*/  LEA R13, R0, R12, 0x1 ;  /* 0x0000000c000d7211 */ /* 0x000fca00078e08ff */
[----:B------:R-:W-:Y:S01]  /*7d40*/  IMAD R14, R0, 0x2, R13 ;  /* 0x00000002000e7824 */ /* 0x000fe200078e020d */
[----:B------:R-:W-:-:S04]  /*7d50*/  LEA R18, P2, R26, R4, 0x1 ;  /* 0x000000041a127211 */ /* 0x000fc800078408ff */
[C---:B------:R-:W-:Y:S02]  /*7d60*/  LEA R15, R0.reuse, R14, 0x1 ;  /* 0x0000000e000f7211 */ /* 0x040fe400078e08ff */
[C---:B------:R-:W-:Y:S01]  /*7d70*/  LEA R24, P1, R29.reuse, R4, 0x1 ;  /* 0x000000041d187211 */ /* 0x040fe200078208ff */
[C---:B------:R-:W-:Y:S02]  /*7d80*/  IMAD R23, R0.reuse, 0x2, R26 ;  /* 0x0000000200177824 */ /* 0x040fe400078e021a */
[----:B------:R-:W-:Y:S01]  /*7d90*/  IMAD R16, R0, 0x2, R15 ;  /* 0x0000000200107824 */ /* 0x000fe200078e020f */
[-C--:B------:R-:W-:Y:S02]  /*7da0*/  LEA.HI.X.SX32 R19, R26, R2.reuse, 0x1, P2 ;  /* 0x000000021a137211 */ /* 0x080fe400010f0eff */
[----:B------:R-:W-:Y:S02]  /*7db0*/  LEA.HI.X.SX32 R25, R29, R2, 0x1, P1 ;  /* 0x000000021d197211 */ /* 0x000fe400008f0eff */
[----:B------:R-:W-:Y:S01]  /*7dc0*/  LEA R17, R0, R16, 0x1 ;  /* 0x0000001000117211 */ /* 0x000fe200078e08ff */
[----:B------:R0:W-:Y:S01]  /*7dd0*/  STL.64 [R1+0x6d8], R18 ;  /* 0x0006d81201007387 */ /* 0x0001e20000100a00 */
[----:B------:R-:W-:-:S03]  /*7de0*/  LEA R26, P0, R23, R4, 0x1 ;  /* 0x00000004171a7211 */ /* 0x000fc600078008ff */
[----:B------:R1:W-:Y:S01]  /*7df0*/  STL.64 [R1+0x6e0], R24 ;  /* 0x0006e01801007387 */ /* 0x0003e20000100a00 */
[----:B------:R-:W-:Y:S02]  /*7e00*/  LEA.HI.X.SX32 R27, R23, R2, 0x1, P0 ;  /* 0x00000002171b7211 */ /* 0x000fe400000f0eff */
[----:B0-----:R-:W-:-:S03]  /*7e10*/  LEA R18, R0, R17, 0x1 ;  /* 0x0000001100127211 */ /* 0x001fc600078e08ff */
[----:B------:R0:W-:Y:S02]  /*7e20*/  STL.64 [R1+0x6d0], R26 ;  /* 0x0006d01a01007387 */ /* 0x0001e40000100a00 */
[----:B------:R-:W-:Y:S01]  /*7e30*/  IMAD R19, R0, 0x2, R18 ;  /* 0x0000000200137824 */ /* 0x000fe200078e0212 */
[CC--:B--2---:R-:W-:Y:S02]  /*7e40*/  LEA R28, P1, R21.reuse, R4.reuse, 0x1 ;  /* 0x00000004151c7211 */ /* 0x0c4fe400078208ff */
[C---:B-1----:R-:W-:Y:S02]  /*7e50*/  LEA R24, P2, R20.reuse, R4, 0x1 ;  /* 0x0000000414187211 */ /* 0x042fe400078408ff */
[-C--:B------:R-:W-:Y:S02]  /*7e60*/  LEA.HI.X.SX32 R29, R21, R2.reuse, 0x1, P1 ;  /* 0x00000002151d7211 */ /* 0x080fe400008f0eff */
[----:B------:R-:W-:-:S03]  /*7e70*/  LEA.HI.X.SX32 R25, R20, R2, 0x1, P2 ;  /* 0x0000000214197211 */ /* 0x000fc600010f0eff */
[----:B------:R1:W-:Y:S01]  /*7e80*/  STL.64 [R1+0x6c8], R28 ;  /* 0x0006c81c01007387 */ /* 0x0003e20000100a00 */
[C---:B0-----:R-:W-:Y:S02]  /*7e90*/  LEA R26, P1, R5.reuse, R4, 0x1 ;  /* 0x00000004051a7211 */ /* 0x041fe400078208ff */
[----:B------:R-:W-:Y:S01]  /*7ea0*/  LEA R20, R0, R19, 0x1 ;  /* 0x0000001300147211 */ /* 0x000fe200078e08ff */
[----:B------:R0:W-:Y:S01]  /*7eb0*/  STL.64 [R1+0x6c0], R24 ;  /* 0x0006c01801007387 */ /* 0x0001e20000100a00 */
[----:B------:R-:W-:Y:S02]  /*7ec0*/  LEA.HI.X.SX32 R27, R5, R2, 0x1, P1 ;  /* 0x00000002051b7211 */ /* 0x000fe400008f0eff */
[-C--:B-1----:R-:W-:Y:S02]  /*7ed0*/  LEA R28, P0, R22, R4.reuse, 0x1 ;  /* 0x00000004161c7211 */ /* 0x082fe400078008ff */
[----:B0-----:R-:W-:Y:S02]  /*7ee0*/  LEA R24, P2, R6, R4, 0x1 ;  /* 0x0000000406187211 */ /* 0x001fe400078408ff */
[-C--:B------:R-:W-:Y:S01]  /*7ef0*/  LEA.HI.X.SX32 R29, R22, R2.reuse, 0x1, P0 ;  /* 0x00000002161d7211 */ /* 0x080fe200000f0eff */
[----:B------:R-:W-:Y:S01]  /*7f00*/  IMAD R21, R0, 0x2, R20 ;  /* 0x0000000200157824 */ /* 0x000fe200078e0214 */
[----:B------:R-:W-:-:S03]  /*7f10*/  LEA.HI.X.SX32 R25, R6, R2, 0x1, P2 ;  /* 0x0000000206197211 */ /* 0x000fc600010f0eff */
[----:B------:R-:W-:Y:S01]  /*7f20*/  STL.64 [R1+0x6b8], R28 ;  /* 0x0006b81c01007387 */ /* 0x000fe20000100a00 */
[----:B------:R-:W-:-:S03]  /*7f30*/  LEA R5, R0, R21, 0x1 ;  /* 0x0000001500057211 */ /* 0x000fc600078e08ff */
[----:B------:R0:W-:Y:S01]  /*7f40*/  STL.64 [R1+0x6b0], R26 ;  /* 0x0006b01a01007387 */ /* 0x0001e20000100a00 */
[----:B------:R-:W-:-:S03]  /*7f50*/  LEA R22, P2, R9, R4, 0x1 ;  /* 0x0000000409167211 */ /* 0x000fc600078408ff */
[----:B------:R1:W-:Y:S01]  /*7f60*/  STL.64 [R1+0x6a8], R24 ;  /* 0x0006a81801007387 */ /* 0x0003e20000100a00 */
[----:B------:R-:W-:Y:S01]  /*7f70*/  IMAD R6, R0, 0x2, R5 ;  /* 0x0000000200067824 */ /* 0x000fe200078e0205 */
[----:B------:R-:W-:Y:S02]  /*7f80*/  LEA.HI.X.SX32 R23, R9, R2, 0x1, P2 ;  /* 0x0000000209177211 */ /* 0x000fe400010f0eff */
[CC--:B0-----:R-:W-:Y:S02]  /*7f90*/  LEA R26, P0, R7.reuse, R4.reuse, 0x1 ;  /* 0x00000004071a7211 */ /* 0x0c1fe400078008ff */
[C---:B-1----:R-:W-:Y:S02]  /*7fa0*/  LEA R24, P1, R8.reuse, R4, 0x1 ;  /* 0x0000000408187211 */ /* 0x042fe400078208ff */
[-C--:B------:R-:W-:Y:S02]  /*7fb0*/  LEA.HI.X.SX32 R27, R7, R2.reuse, 0x1, P0 ;  /* 0x00000002071b7211 */ /* 0x080fe400000f0eff */
[----:B------:R-:W-:-:S03]  /*7fc0*/  LEA.HI.X.SX32 R25, R8, R2, 0x1, P1 ;  /* 0x0000000208197211 */ /* 0x000fc600008f0eff */
[----:B------:R0:W-:Y:S01]  /*7fd0*/  STL.64 [R1+0x6a0], R26 ;  /* 0x0006a01a01007387 */ /* 0x0001e20000100a00 */
[----:B------:R-:W-:-:S03]  /*7fe0*/  LEA R7, R0, R6, 0x1 ;  /* 0x0000000600077211 */ /* 0x000fc600078e08ff */
[----:B------:R1:W-:Y:S04]  /*7ff0*/  STL.64 [R1+0x698], R24 ;  /* 0x0006981801007387 */ /* 0x0003e80000100a00 */
[----:B------:R2:W-:Y:S01]  /*8000*/  STL.64 [R1+0x690], R22 ;  /* 0x0006901601007387 */ /* 0x0005e20000100a00 */
[CC--:B0-----:R-:W-:Y:S02]  /*8010*/  LEA R26, P0, R10.reuse, R4.reuse, 0x1 ;  /* 0x000000040a1a7211 */ /* 0x0c1fe400078008ff */
[C---:B-1----:R-:W-:Y:S02]  /*8020*/  LEA R24, P1, R11.reuse, R4, 0x1 ;  /* 0x000000040b187211 */ /* 0x042fe400078208ff */
[----:B------:R-:W-:Y:S02]  /*8030*/  LEA.HI.X.SX32 R27, R10, R2, 0x1, P0 ;  /* 0x000000020a1b7211 */ /* 0x000fe400000f0eff */
[----:B--2---:R-:W-:Y:S01]  /*8040*/  LEA R22, P2, R12, R4, 0x1 ;  /* 0x000000040c167211 */ /* 0x004fe200078408ff */
[----:B------:R-:W-:Y:S01]  /*8050*/  IMAD R8, R0, 0x2, R7 ;  /* 0x0000000200087824 */ /* 0x000fe200078e0207 */
[----:B------:R-:W-:-:S02]  /*8060*/  LEA.HI.X.SX32 R25, R11, R2, 0x1, P1 ;  /* 0x000000020b197211 */ /* 0x000fc400008f0eff */
[----:B------:R-:W-:Y:S01]  /*8070*/  LEA.HI.X.SX32 R23, R12, R2, 0x1, P2 ;  /* 0x000000020c177211 */ /* 0x000fe200010f0eff */
[----:B------:R0:W-:Y:S01]  /*8080*/  STL.64 [R1+0x688], R26 ;  /* 0x0006881a01007387 */ /* 0x0001e20000100a00 */
[----:B------:R-:W-:-:S03]  /*8090*/  LEA R10, R0, R8, 0x1 ;  /* 0x00000008000a7211 */ /* 0x000fc600078e08ff */
[----:B------:R1:W-:Y:S04]  /*80a0*/  STL.64 [R1+0x680], R24 ;  /* 0x0006801801007387 */ /* 0x0003e80000100a00 */
[----:B------:R2:W-:Y:S01]  /*80b0*/  STL.64 [R1+0x678], R22 ;  /* 0x0006781601007387 */ /* 0x0005e20000100a00 */
[CC--:B0-----:R-:W-:Y:S02]  /*80c0*/  LEA R26, P0, R13.reuse, R4.reuse, 0x1 ;  /* 0x000000040d1a7211 */ /* 0x0c1fe400078008ff */
[----:B-1----:R-:W-:Y:S02]  /*80d0*/  LEA R24, P1, R14, R4, 0x1 ;  /* 0x000000040e187211 */ /* 0x002fe400078208ff */
        /* <DEDUP_REMOVED lines=16> */
[----:B------:R-:W-:Y:S01]  /*81e0*/  STL.64 [R1+0x658], R26 ;  /* 0x0006581a01007387 */ /* 0x000fe20000100a00 */
[C---:B------:R-:W-:Y:S02]  /*81f0*/  LEA R16, P2, R21.reuse, R4, 0x1 ;  /* 0x0000000415107211 */ /* 0x040fe400078408ff */
[----:B------:R-:W-:Y:S01]  /*8200*/  LEA R14, R0, R11, 0x1 ;  /* 0x0000000b000e7211 */ /* 0x000fe200078e08ff */
[----:B------:R0:W-:Y:S01]  /*8210*/  STL.64 [R1+0x650], R24 ;  /* 0x0006501801007387 */ /* 0x0001e20000100a00 */
[----:B------:R-:W-:-:S03]  /*8220*/  LEA.HI.X.SX32 R17, R21, R2, 0x1, P2 ;  /* 0x0000000215117211 */ /* 0x000fc600010f0eff */
[----:B------:R1:W-:Y:S01]  /*8230*/  STL.64 [R1+0x648], R22 ;  /* 0x0006481601007387 */ /* 0x0003e20000100a00 */
[----:B------:R-:W-:Y:S01]  /*8240*/  IMAD R13, R0, 0x2, R14 ;  /* 0x00000002000d7824 */ /* 0x000fe200078e020e */
[CC--:B0-----:R-:W-:Y:S02]  /*8250*/  LEA R24, P0, R19.reuse, R4.reuse, 0x1 ;  /* 0x0000000413187211 */ /* 0x0c1fe400078008ff */
[C---:B-1----:R-:W-:Y:S02]  /*8260*/  LEA R22, P1, R20.reuse, R4, 0x1 ;  /* 0x0000000414167211 */ /* 0x042fe400078208ff */
[-C--:B------:R-:W-:Y:S02]  /*8270*/  LEA.HI.X.SX32 R25, R19, R2.reuse, 0x1, P0 ;  /* 0x0000000213197211 */ /* 0x080fe400000f0eff */
[----:B------:R-:W-:Y:S01]  /*8280*/  LEA.HI.X.SX32 R23, R20, R2, 0x1, P1 ;  /* 0x0000000214177211 */ /* 0x000fe200008f0eff */
[----:B------:R0:W-:Y:S04]  /*8290*/  STL.64 [R1+0x630], R16 ;  /* 0x0006301001007387 */ /* 0x0001e80000100a00 */
[----:B------:R1:W-:Y:S01]  /*82a0*/  STL.64 [R1+0x640], R24 ;  /* 0x0006401801007387 */ /* 0x0003e20000100a00 */
[----:B------:R-:W-:-:S03]  /*82b0*/  LEA R18, P2, R7, R4, 0x1 ;  /* 0x0000000407127211 */ /* 0x000fc600078408ff */
[----:B------:R2:W-:Y:S01]  /*82c0*/  STL.64 [R1+0x638], R22 ;  /* 0x0006381601007387 */ /* 0x0005e20000100a00 */
[----:B0-----:R-:W-:Y:S02]  /*82d0*/  LEA R16, R0, R13, 0x1 ;  /* 0x0000000d00107211 */ /* 0x001fe400078e08ff */
[CC--:B-1----:R-:W-:Y:S02]  /*82e0*/  LEA R24, P0, R5.reuse, R4.reuse, 0x1 ;  /* 0x0000000405187211 */ /* 0x0c2fe400078008ff */
[----:B--2---:R-:W-:Y:S01]  /*82f0*/  LEA R22, P1, R6, R4, 0x1 ;  /* 0x0000000406167211 */ /* 0x004fe200078208ff */
[----:B------:R-:W-:Y:S01]  /*8300*/  IMAD R15, R0, 0x2, R16 ;  /* 0x00000002000f7824 */ /* 0x000fe200078e0210 */
[-C--:B------:R-:W-:Y:S02]  /*8310*/  LEA.HI.X.SX32 R25, R5, R2.reuse, 0x1, P0 ;  /* 0x0000000205197211 */ /* 0x080fe400000f0eff */
[-C--:B------:R-:W-:Y:S02]  /*8320*/  LEA.HI.X.SX32 R23, R6, R2.reuse, 0x1, P1 ;  /* 0x0000000206177211 */ /* 0x080fe400008f0eff */
[----:B------:R-:W-:Y:S01]  /*8330*/  LEA.HI.X.SX32 R19, R7, R2, 0x1, P2 ;  /* 0x0000000207137211 */ /* 0x000fe200010f0eff */
        /* <DEDUP_REMOVED lines=10> */
[----:B------:R-:W-:-:S02]  /*83e0*/  LEA.HI.X.SX32 R19, R9, R2, 0x1, P2 ;  /* 0x0000000209137211 */ /* 0x000fc400010f0eff */
[C---:B------:R-:W-:Y:S01]  /*83f0*/  LEA R10, R0.reuse, R5, 0x1 ;  /* 0x00000005000a7211 */ /* 0x040fe200078e08ff */
[----:B------:R0:W-:Y:S04]  /*8400*/  STL.64 [R1+0x610], R22 ;  /* 0x0006101601007387 */ /* 0x0001e80000100a00 */
[----:B------:R1:W-:Y:S01]  /*8410*/  STL.64 [R1+0x608], R20 ;  /* 0x0006081401007387 */ /* 0x0003e20000100a00 */
[----:B------:R-:W-:-:S03]  /*8420*/  IMAD R6, R0, 0x2, R10 ;  /* 0x0000000200067824 */ /* 0x000fc600078e020a */
[----:B------:R2:W-:Y:S01]  /*8430*/  STL.64 [R1+0x600], R18 ;  /* 0x0006001201007387 */ /* 0x0005e20000100a00 */
[CC--:B0-----:R-:W-:Y:S02]  /*8440*/  LEA R22, P0, R12.reuse, R4.reuse, 0x1 ;  /* 0x000000040c167211 */ /* 0x0c1fe400078008ff */
[C---:B-1----:R-:W-:Y:S02]  /*8450*/  LEA R20, P1, R11.reuse, R4, 0x1 ;  /* 0x000000040b147211 */ /* 0x042fe400078208ff */
[----:B------:R-:W-:Y:S02]  /*8460*/  LEA.HI.X.SX32 R23, R12, R2, 0x1, P0 ;  /* 0x000000020c177211 */ /* 0x000fe400000f0eff */
[C---:B--2---:R-:W-:Y:S02]  /*8470*/  LEA R18, P2, R14.reuse, R4, 0x1 ;  /* 0x000000040e127211 */ /* 0x044fe400078408ff */
[-C--:B------:R-:W-:Y:S02]  /*8480*/  LEA.HI.X.SX32 R21, R11, R2.reuse, 0x1, P1 ;  /* 0x000000020b157211 */ /* 0x080fe400008f0eff */
[----:B------:R-:W-:Y:S01]  /*8490*/  LEA.HI.X.SX32 R19, R14, R2, 0x1, P2 ;  /* 0x000000020e137211 */ /* 0x000fe200010f0eff */
[----:B------:R-:W-:Y:S01]  /*84a0*/  STL.64 [R1+0x5f8], R22 ;  /* 0x0005f81601007387 */ /* 0x000fe20000100a00 */
[----:B------:R-:W-:-:S02]  /*84b0*/  LEA R11, R0, R6, 0x1 ;  /* 0x00000006000b7211 */ /* 0x000fc400078e08ff */
[C---:B------:R-:W-:Y:S01]  /*84c0*/  LEA R8, P2, R15.reuse, R4, 0x1 ;  /* 0x000000040f087211 */ /* 0x040fe200078408ff */
[----:B------:R0:W-:Y:S04]  /*84d0*/  STL.64 [R1+0x5f0], R20 ;  /* 0x0005f01401007387 */ /* 0x0001e80000100a00 */
[----:B------:R1:W-:Y:S01]  /*84e0*/  STL.64 [R1+0x5e8], R18 ;  /* 0x0005e81201007387 */ /* 0x0003e20000100a00 */
[----:B------:R-:W-:Y:S01]  /*84f0*/  LEA.HI.X.SX32 R9, R15, R2, 0x1, P2 ;  /* 0x000000020f097211 */ /* 0x000fe200010f0eff */
[----:B------:R-:W-:Y:S01]  /*8500*/  IMAD R12, R0, 0x2, R11 ;  /* 0x00000002000c7824 */ /* 0x000fe200078e020b */
[-C--:B0-----:R-:W-:Y:S02]  /*8510*/  LEA R20, P0, R13, R4.reuse, 0x1 ;  /* 0x000000040d147211 */ /* 0x081fe400078008ff */
[----:B-1----:R-:W-:-:S02]  /*8520*/  LEA R18, P1, R16, R4, 0x1 ;  /* 0x0000000410127211 */ /* 0x002fc400078208ff */
[-C--:B------:R-:W-:Y:S02]  /*8530*/  LEA.HI.X.SX32 R21, R13, R2.reuse, 0x1, P0 ;  /* 0x000000020d157211 */ /* 0x080fe400000f0eff */
[----:B------:R-:W-:Y:S01]  /*8540*/  LEA.HI.X.SX32 R19, R16, R2, 0x1, P1 ;  /* 0x0000000210137211 */ /* 0x000fe200008f0eff */
[----:B------:R0:W-:Y:S01]  /*8550*/  STL.64 [R1+0x5d0], R8 ;  /* 0x0005d00801007387 */ /* 0x0001e20000100a00 */
[----:B------:R-:W-:-:S03]  /*8560*/  LEA R16, P2, R10, R4, 0x1 ;  /* 0x000000040a107211 */ /* 0x000fc600078408ff */
[----:B------:R1:W-:Y:S04]  /*8570*/  STL.64 [R1+0x5e0], R20 ;  /* 0x0005e01401007387 */ /* 0x0003e80000100a00 */
[----:B------:R2:W-:Y:S01]  /*8580*/  STL.64 [R1+0x5d8], R18 ;  /* 0x0005d81201007387 */ /* 0x0005e20000100a00 */
[----:B0-----:R-:W-:-:S03]  /*8590*/  LEA R8, R0, R12, 0x1 ;  /* 0x0000000c00087211 */ /* 0x001fc600078e08ff */
[----:B------:R-:W0:Y:S01]  /*85a0*/  S2R R25, SR_TID.X ;  /* 0x0000000000197919 */ /* 0x000e220000002100 */
[-C--:B-1----:R-:W-:Y:S01]  /*85b0*/  LEA R20, P0, R7, R4.reuse, 0x1 ;  /* 0x0000000407147211 */ /* 0x082fe200078008ff */
[----:B------:R-:W-:Y:S01]  /*85c0*/  IMAD R9, R0, 0x2, R8 ;  /* 0x0000000200097824 */ /* 0x000fe200078e0208 */
[----:B--2---:R-:W-:Y:S02]  /*85d0*/  LEA R18, P1, R5, R4, 0x1 ;  /* 0x0000000405127211 */ /* 0x004fe400078208ff */
[-C--:B------:R-:W-:Y:S02]  /*85e0*/  LEA.HI.X.SX32 R21, R7, R2.reuse, 0x1, P0 ;  /* 0x0000000207157211 */ /* 0x080fe400000f0eff */
[-C--:B------:R-:W-:Y:S02]  /*85f0*/  LEA.HI.X.SX32 R19, R5, R2.reuse, 0x1, P1 ;  /* 0x0000000205137211 */ /* 0x080fe400008f0eff */
[----:B------:R-:W-:Y:S01]  /*8600*/  LEA.HI.X.SX32 R17, R10, R2, 0x1, P2 ;  /* 0x000000020a117211 */ /* 0x000fe200010f0eff */
[----:B------:R-:W-:Y:S01]  /*8610*/  STL.64 [R1+0x5c8], R20 ;  /* 0x0005c81401007387 */ /* 0x000fe20000100a00 */
[----:B------:R-:W-:-:S03]  /*8620*/  LEA R10, R0, R9, 0x1 ;  /* 0x00000009000a7211 */ /* 0x000fc600078e08ff */
[----:B------:R1:W-:Y:S01]  /*8630*/  STL.64 [R1+0x5c0], R18 ;  /* 0x0005c01201007387 */ /* 0x0003e20000100a00 */
[----:B------:R-:W-:Y:S01]  /*8640*/  LEA R14, P2, R12, R4, 0x1 ;  /* 0x000000040c0e7211 */ /* 0x000fe200078408ff */
[----:B------:R-:W-:Y:S02]  /*8650*/  IMAD R5, R0, 0x2, R10 ;  /* 0x0000000200057824 */ /* 0x000fe400078e020a */
[----:B------:R2:W-:Y:S01]  /*8660*/  STL.64 [R1+0x5b8], R16 ;  /* 0x0005b81001007387 */ /* 0x0005e20000100a00 */
[----:B------:R-:W-:Y:S02]  /*8670*/  LEA.HI.X.SX32 R15, R12, R2, 0x1, P2 ;  /* 0x000000020c0f7211 */ /* 0x000fe400010f0eff */
[CC--:B-1----:R-:W-:Y:S02]  /*8680*/  LEA R18, P0, R6.reuse, R4.reuse, 0x1 ;  /* 0x0000000406127211 */ /* 0x0c2fe400078008ff */
[----:B--2---:R-:W-:Y:S02]  /*8690*/  LEA R16, P1, R11, R4, 0x1 ;  /* 0x000000040b107211 */ /* 0x004fe400078208ff */
[----:B------:R-:W-:-:S02]  /*86a0*/  LEA.HI.X.SX32 R19, R6, R2, 0x1, P0 ;  /* 0x0000000206137211 */ /* 0x000fc400000f0eff */
[----:B------:R-:W-:Y:S02]  /*86b0*/  LEA.HI.X.SX32 R17, R11, R2, 0x1, P1 ;  /* 0x000000020b117211 */ /* 0x000fe400008f0eff */
[C---:B------:R-:W-:Y:S01]  /*86c0*/  LEA R6, R0.reuse, R5, 0x1 ;  /* 0x0000000500067211 */ /* 0x040fe200078e08ff */
[----:B------:R1:W-:Y:S04]  /*86d0*/  STL.64 [R1+0x5b0], R18 ;  /* 0x0005b01201007387 */ /* 0x0003e80000100a00 */
[----:B------:R2:W-:Y:S01]  /*86e0*/  STL.64 [R1+0x5a8], R16 ;  /* 0x0005a81001007387 */ /* 0x0005e20000100a00 */
[----:B------:R-:W-:-:S03]  /*86f0*/  IMAD R7, R0, 0x2, R6 ;  /* 0x0000000200077824 */ /* 0x000fc600078e0206 */
[----:B------:R4:W-:Y:S01]  /*8700*/  STL.64 [R1+0x5a0], R14 ;  /* 0x0005a00e01007387 */ /* 0x0009e20000100a00 */
[CC--:B-1----:R-:W-:Y:S02]  /*8710*/  LEA R18, P0, R8.reuse, R4.reuse, 0x1 ;  /* 0x0000000408127211 */ /* 0x0c2fe400078008ff */
[C---:B--2---:R-:W-:Y:S02]  /*8720*/  LEA R16, P1, R9.reuse, R4, 0x1 ;  /* 0x0000000409107211 */ /* 0x044fe400078208ff */
[----:B------:R-:W-:Y:S02]  /*8730*/  LEA.HI.X.SX32 R19, R8, R2, 0x1, P0 ;  /* 0x0000000208137211 */ /* 0x000fe400000f0eff */
[C---:B----4-:R-:W-:Y:S02]  /*8740*/  LEA R14, P2, R10.reuse, R4, 0x1 ;  /* 0x000000040a0e7211 */ /* 0x050fe400078408ff */
[-C--:B------:R-:W-:Y:S02]  /*8750*/  LEA.HI.X.SX32 R17, R9, R2.reuse, 0x1, P1 ;  /* 0x0000000209117211 */ /* 0x080fe400008f0eff */
[----:B------:R-:W-:-:S02]  /*8760*/  LEA.HI.X.SX32 R15, R10, R2, 0x1, P2 ;  /* 0x000000020a0f7211 */ /* 0x000fc400010f0eff */
[----:B0-----:R-:W-:Y:S02]  /*8770*/  LOP3.LUT R25, R25, 0xff, RZ, 0xc0, !PT ;  /* 0x000000ff19197812 */ /* 0x001fe400078ec0ff */
[----:B------:R-:W-:Y:S01]  /*8780*/  LEA R0, R0, R7, 0x1 ;  /* 0x0000000700007211 */ /* 0x000fe200078e08ff */
[----:B------:R-:W-:Y:S01]  /*8790*/  STL.64 [R1+0x598], R18 ;  /* 0x0005981201007387 */ /* 0x000fe20000100a00 */
[-C--:B------:R-:W-:Y:S01]  /*87a0*/  LEA R8, P0, R5, R4.reuse, 0x1 ;  /* 0x0000000405087211 */ /* 0x080fe200078008ff */
[----:B------:R-:W-:Y:S01]  /*87b0*/  IMAD.SHL.U32 R25, R25, 0x2, RZ ;  /* 0x0000000219197824 */ /* 0x000fe200078e00ff */
[----:B------:R-:W-:Y:S01]  /*87c0*/  LEA R12, P3, R0, R4, 0x1 ;  /* 0x00000004000c7211 */ /* 0x000fe200078608ff */
[----:B------:R0:W-:Y:S01]  /*87d0*/  STL.64 [R1+0x590], R16 ;  /* 0x0005901001007387 */ /* 0x0001e20000100a00 */
[----:B------:R-:W-:-:S03]  /*87e0*/  LEA.HI.X.SX32 R9, R5, R2, 0x1, P0 ;  /* 0x0000000205097211 */ /* 0x000fc600000f0eff */
[----:B------:R1:W-:Y:S01]  /*87f0*/  STL.64 [R1+0x588], R14 ;  /* 0x0005880e01007387 */ /* 0x0003e20000100a00 */
[----:B------:R-:W-:Y:S02]  /*8800*/  LEA.HI.X.SX32 R13, R0, R2, 0x1, P3 ;  /* 0x00000002000d7211 */ /* 0x000fe400018f0eff */
[----:B------:R-:W-:Y:S02]  /*8810*/  LOP3.LUT R0, R25, 0x20, RZ, 0x3c, !PT ;  /* 0x0000002019007812 */ /* 0x000fe400078e3cff */
[CC--:B0-----:R-:W-:Y:S02]  /*8820*/  LEA R16, P1, R6.reuse, R4.reuse, 0x1 ;  /* 0x0000000406107211 */ /* 0x0c1fe400078208ff */
[C---:B-1----:R-:W-:Y:S02]  /*8830*/  LEA R14, P2, R7.reuse, R4, 0x1 ;  /* 0x00000004070e7211 */ /* 0x042fe400078408ff */
[-C--:B------:R-:W-:Y:S02]  /*8840*/  LEA.HI.X.SX32 R17, R6, R2.reuse, 0x1, P1 ;  /* 0x0000000206117211 */ /* 0x080fe400008f0eff */
[----:B------:R-:W-:-:S02]  /*8850*/  LEA.HI.X.SX32 R15, R7, R2, 0x1, P2 ;  /* 0x00000002070f7211 */ /* 0x000fc400010f0eff */
[C---:B------:R-:W-:Y:S02]  /*8860*/  LOP3.LUT R5, R25.reuse, 0x30, RZ, 0x3c, !PT ;  /* 0x0000003019057812 */ /* 0x040fe400078e3cff */
[C---:B------:R-:W-:Y:S01]  /*8870*/  LOP3.LUT R0, R25.reuse, 0x50, RZ, 0x3c, !PT ;  /* 0x0000005019007812 */ /* 0x040fe200078e3cff */
[----:B------:R-:W-:Y:S01]  /*8880*/  IMAD.MOV.U32 R0, RZ, RZ, 0x3f800000 ;  /* 0x3f800000ff007424 */ /* 0x000fe200078e00ff */
[----:B------:R-:W-:Y:S01]  /*8890*/  LOP3.LUT R5, R25, 0x60, RZ, 0x3c, !PT ;  /* 0x0000006019057812 */ /* 0x000fe200078e3cff */
[----:B------:R-:W-:Y:S01]  /*88a0*/  STL.64 [R1+0x580], R8 ;  /* 0x0005800801007387 */ /* 0x000fe20000100a00 */
[----:B------:R-:W-:Y:S01]  /*88b0*/  MOV R5, 0xff800000 ;  /* 0xff80000000057802 */ /* 0x000fe20000000f00 */
[----:B------:R-:W-:Y:S01]  /*88c0*/  IMAD.MOV.U32 R7, RZ, RZ, -0x800000 ;  /* 0xff800000ff077424 */ /* 0x000fe200078e00ff */
[----:B------:R-:W-:Y:S01]  /*88d0*/  MOV R6, 0xff800000 ;  /* 0xff80000000067802 */ /* 0x000fe20000000f00 */
[----:B------:R-:W-:Y:S04]  /*88e0*/  STL.64 [R1+0x578], R16 ;  /* 0x0005781001007387 */ /* 0x000fe80000100a00 */
[----:B------:R-:W-:Y:S04]  /*88f0*/  STL.64 [R1+0x570], R14 ;  /* 0x0005700e01007387 */ /* 0x000fe80000100a00 */
[----:B------:R-:W-:Y:S04]  /*8900*/  STL.64 [R1+0x568], R12 ;  /* 0x0005680c01007387 */ /* 0x000fe80000100a00 */
[----:B------:R-:W-:Y:S04]  /*8910*/  STL [R1+0x554], R0 ;  /* 0x0005540001007387 */ /* 0x000fe80000100800 */
[----:B------:R-:W-:Y:S04]  /*8920*/  STL [R1+0x534], R5 ;  /* 0x0005340501007387 */ /* 0x000fe80000100800 */
[----:B------:R0:W-:Y:S04]  /*8930*/  STL [R1+0x538], R7 ;  /* 0x0005380701007387 */ /* 0x0001e80000100800 */
[----:B------:R1:W-:Y:S04]  /*8940*/  STL [R1+0x53c], R6 ;  /* 0x00053c0601007387 */ /* 0x0003e80000100800 */
[----:B------:R-:W-:Y:S01]  /*8950*/  STL [R1+0x544], RZ ;  /* 0x000544ff01007387 */ /* 0x000fe20000100800 */
[----:B0-----:R-:W-:-:S03]  /*8960*/  IMAD.MOV.U32 R7, RZ, RZ, 0x3f800000 ;  /* 0x3f800000ff077424 */ /* 0x001fc600078e00ff */
[----:B------:R0:W-:Y:S01]  /*8970*/  STL [R1+0x540], R5 ;  /* 0x0005400501007387 */ /* 0x0001e20000100800 */
[----:B-1----:R-:W-:-:S03]  /*8980*/  MOV R6, 0x3f800000 ;  /* 0x3f80000000067802 */ /* 0x002fc60000000f00 */
[----:B------:R-:W-:Y:S01]  /*8990*/  STL [R1+0x558], R7 ;  /* 0x0005580701007387 */ /* 0x000fe20000100800 */
[----:B0-----:R-:W-:-:S03]  /*89a0*/  IMAD.MOV.U32 R5, RZ, RZ, 0x3f800000 ;  /* 0x3f800000ff057424 */ /* 0x001fc600078e00ff */
[----:B------:R0:W-:Y:S04]  /*89b0*/  STL [R1+0x55c], R6 ;  /* 0x00055c0601007387 */ /* 0x0001e80000100800 */
[----:B------:R-:W-:Y:S04]  /*89c0*/  STL [R1+0x2d0], RZ ;  /* 0x0002d0ff01007387 */ /* 0x000fe80000100800 */
[----:B------:R-:W-:Y:S04]  /*89d0*/  STL [R1+0x560], R5 ;  /* 0x0005600501007387 */ /* 0x000fe80000100800 */
[----:B------:R-:W-:Y:S04]  /*89e0*/  STL [R1+0x2d4], RZ ;  /* 0x0002d4ff01007387 */ /* 0x000fe80000100800 */
        /* <DEDUP_REMOVED lines=48> */
[----:B------:R-:W-:Y:S01]  /*8cf0*/  STL [R1+0x3a8], RZ ;  /* 0x0003a8ff01007387 */ /* 0x000fe20000100800 */
[----:B------:R-:W-:-:S03]  /*8d00*/  MOV R4, c[0x0][0x1a4] ;  /* 0x0000690000047a02 */ /* 0x000fc60000000f00 */
[----:B------:R-:W-:Y:S04]  /*8d10*/  STL [R1+0x3ac], RZ ;  /* 0x0003acff01007387 */ /* 0x000fe80000100800 */
[----:B------:R-:W-:Y:S04]  /*8d20*/  STL [R1+0x3b0], RZ ;  /* 0x0003b0ff01007387 */ /* 0x000fe80000100800 */
[----:B------:R-:W-:Y:S04]  /*8d30*/  STL [R1+0x3b4], RZ ;  /* 0x0003b4ff01007387 */ /* 0x000fe80000100800 */
[----:B------:R-:W-:Y:S04]  /*8d40*/  STL [R1+0x3b8], RZ ;  /* 0x0003b8ff01007387 */ /* 0x000fe80000100800 */
[----:B------:R-:W-:Y:S01]  /*8d50*/  STL [R1+0x3bc], RZ ;  /* 0x0003bcff01007387 */ /* 0x000fe20000100800 */
[----:B0-----:R-:W-:-:S03]  /*8d60*/  IMAD R6, R4, 0x3, RZ ;  /* 0x0000000304067824 */ /* 0x001fc600078e02ff */
[----:B------:R-:W-:Y:S01]  /*8d70*/  STL [R1+0x3c0], RZ ;  /* 0x0003c0ff01007387 */ /* 0x000fe20000100800 */
[----:B------:R-:W-:-:S03]  /*8d80*/  SHF.L.U32 R7, R4, 0x2, RZ ;  /* 0x0000000204077819 */ /* 0x000fc600000006ff */
[----:B------:R-:W-:Y:S04]  /*8d90*/  STL [R1+0x3c4], RZ ;  /* 0x0003c4ff01007387 */ /* 0x000fe80000100800 */
[----:B------:R-:W-:Y:S04]  /*8da0*/  STL [R1+0x3c8], RZ ;  /* 0x0003c8ff01007387 */ /* 0x000fe80000100800 */
[----:B------:R-:W0:Y:S04]  /*8db0*/  S2R R8, SR_TID.X ;  /* 0x0000000000087919 */ /* 0x000e280000002100 */
[----:B------:R-:W-:Y:S04]  /*8dc0*/  STL [R1+0x3cc], RZ ;  /* 0x0003ccff01007387 */ /* 0x000fe80000100800 */
[----:B------:R-:W-:Y:S04]  /*8dd0*/  STL [R1+0x3d0], RZ ;  /* 0x0003d0ff01007387 */ /* 0x000fe80000100800 */
[----:B------:R-:W-:Y:S04]  /*8de0*/  STL [R1+0x3d4], RZ ;  /* 0x0003d4ff01007387 */ /* 0x000fe80000100800 */
[----:B------:R-:W-:Y:S04]  /*8df0*/  STL [R1+0x3d8], RZ ;  /* 0x0003d8ff01007387 */ /* 0x000fe80000100800 */
[----:B------:R-:W-:Y:S04]  /*8e00*/  STL [R1+0x3dc], RZ ;  /* 0x0003dcff01007387 */ /* 0x000fe80000100800 */
[----:B------:R1:W-:Y:S04]  /*8e10*/  STL.64 [R1+0x15a8], R6 ;  /* 0x0015a80601007387 */ /* 0x0003e80000100a00 */
[----:B-1----:R-:W1:Y:S01]  /*8e20*/  S2R R6, SR_TID.X ;  /* 0x0000000000067919 */ /* 0x002e620000002100 */
[----:B0-----:R-:W-:-:S02]  /*8e30*/  LOP3.LUT P0, RZ, R8, 0x7, RZ, 0xc0, !PT ;  /* 0x0000000708ff7812 */ /* 0x001fc4000780c0ff */
[C---:B------:R-:W-:Y:S02]  /*8e40*/  LOP3.LUT P1, RZ, R8.reuse, 0x3, RZ, 0xc0, !PT ;  /* 0x0000000308ff7812 */ /* 0x040fe4000782c0ff */
[----:B------:R-:W-:-:S05]  /*8e50*/  LOP3.LUT R8, R8, 0x7, RZ, 0xc0, !PT ;  /* 0x0000000708087812 */ /* 0x000fca00078ec0ff */
[----:B------:R-:W-:Y:S01]  /*8e60*/  IMAD.SHL.U32 R8, R8, 0x10, RZ ;  /* 0x0000001008087824 */ /* 0x000fe200078e00ff */
[----:B-1----:R-:W-:-:S04]  /*8e70*/  SHF.L.U32 R6, R6, 0x8, RZ ;  /* 0x0000000806067819 */ /* 0x002fc800000006ff */
[----:B------:R-:W-:Y:S02]  /*8e80*/  LOP3.LUT R8, R8, 0xf00, R6, 0xf8, !PT ;  /* 0x00000f0008087812 */ /* 0x000fe400078ef806 */
[----:B------:R-:W0:Y:S01]  /*8e90*/  S2R R6, SR_TID.X ;  /* 0x0000000000067919 */ /* 0x000e220000002100 */
[C---:B------:R-:W-:Y:S02]  /*8ea0*/  IMAD R10, R4.reuse, 0x7, RZ ;  /* 0x00000007040a7824 */ /* 0x040fe400078e02ff */
[----:B------:R-:W-:-:S05]  /*8eb0*/  IMAD.SHL.U32 R11, R4, 0x8, RZ ;  /* 0x00000008040b7824 */ /* 0x000fca00078e00ff */
[----:B------:R1:W-:Y:S04]  /*8ec0*/  STL.64 [R1+0x15a0], R10 ;  /* 0x0015a00a01007387 */ /* 0x0003e80000100a00 */
[----:B------:R-:W2:Y:S01]  /*8ed0*/  LDL R5, [R1+0x2ac] ;  /* 0x0002ac0001057983 */ /* 0x000ea20000100800 */
[----:B------:R-:W-:-:S03]  /*8ee0*/  LOP3.LUT R2, R25, 0x10, RZ, 0x3c, !PT ;  /* 0x0000001019027812 */ /* 0x000fc600078e3cff */
[----:B------:R-:W4:Y:S01]  /*8ef0*/  LDL R7, [R1+0x2a8] ;  /* 0x0002a80001077983 */ /* 0x000f220000100800 */
[C---:B------:R-:W-:Y:S02]  /*8f00*/  LOP3.LUT R2, R25.reuse, 0x40, RZ, 0x3c, !PT ;  /* 0x0000004019027812 */ /* 0x040fe400078e3cff */
[----:B------:R-:W-:Y:S01]  /*8f10*/  LOP3.LUT R2, R25, 0x70, RZ, 0x3c, !PT ;  /* 0x0000007019027812 */ /* 0x000fe200078e3cff */
[----:B------:R-:W-:Y:S01]  /*8f20*/  IMAD.MOV.U32 R2, RZ, RZ, RZ ;  /* 0x000000ffff027224 */ /* 0x000fe200078e00ff */
[----:B-1----:R-:W4:Y:S01]  /*8f30*/  LDL.64 R10, [R1+0x298] ;  /* 0x00029800010a7983 */ /* 0x002f220000100a00 */
[----:B0-----:R-:W-:Y:S02]  /*8f40*/  LOP3.LUT R6, R8, 0x10, R6, 0x78, !PT ;  /* 0x0000001008067812 */ /* 0x001fe400078e7806 */
[----:B---3--:R-:W-:-:S05]  /*8f50*/  LOP3.LUT R8, R3, 0x20, RZ, 0x3c, !PT ;  /* 0x0000002003087812 */ /* 0x008fca00078e3cff */
[----:B------:R0:W-:Y:S04]  /*8f60*/  STL [R1+0x550], R8 ;  /* 0x0005500801007387 */ /* 0x0001e80000100800 */
[----:B------:R1:W-:Y:S01]  /*8f70*/  STL.64 [R1+0x1598], R2 ;  /* 0x0015980201007387 */ /* 0x0003e20000100a00 */
[C---:B0-----:R-:W-:Y:S02]  /*8f80*/  LOP3.LUT R8, R3.reuse, 0x40, RZ, 0x3c, !PT ;  /* 0x0000004003087812 */ /* 0x041fe400078e3cff */
[----:B------:R-:W-:Y:S02]  /*8f90*/  LOP3.LUT R8, R3, 0x60, RZ, 0x3c, !PT ;  /* 0x0000006003087812 */ /* 0x000fe400078e3cff */
[----:B-1----:R-:W3:Y:S01]  /*8fa0*/  LDL.64 R2, [R1+0x290] ;  /* 0x0002900001027983 */ /* 0x002ee20000100a00 */
[----:B--2---:R-:W-:-:S02]  /*8fb0*/  LOP3.LUT R5, R5, 0x40, RZ, 0x3c, !PT ;  /* 0x0000004005057812 */ /* 0x004fc400078e3cff */
[----:B----4-:R-:W-:-:S03]  /*8fc0*/  LOP3.LUT R7, R7, 0x40, RZ, 0x3c, !PT ;  /* 0x0000004007077812 */ /* 0x010fc600078e3cff */
[----:B------:R0:W-:Y:S04]  /*8fd0*/  STL [R1+0xd88], R5 ;  /* 0x000d880501007387 */ /* 0x0001e80000100800 */
[----:B------:R1:W-:Y:S01]  /*8fe0*/  STL [R1+0xd84], R7 ;  /* 0x000d840701007387 */ /* 0x0003e20000100800 */
[C---:B0-----:R-:W-:Y:S02]  /*8ff0*/  LOP3.LUT R5, R6.reuse, 0x20, RZ, 0x3c, !PT ;  /* 0x0000002006057812 */ /* 0x041fe400078e3cff */
[C---:B------:R-:W-:Y:S02]  /*9000*/  LOP3.LUT R5, R6.reuse, 0x40, RZ, 0x3c, !PT ;  /* 0x0000004006057812 */ /* 0x040fe400078e3cff */
[----:B------:R-:W-:-:S03]  /*9010*/  LOP3.LUT R6, R6, 0x60, RZ, 0x3c, !PT ;  /* 0x0000006006067812 */ /* 0x000fc600078e3cff */
[----:B-1----:R-:W-:-:S05]  /*9020*/  IMAD.WIDE R6, R4, 0x2, R10 ;  /* 0x0000000204067825 */ /* 0x002fca00078e020a */
[----:B------:R3:W-:Y:S01]  /*9030*/  STL.64 [R1+0x1588], R6 ;  /* 0x0015880601007387 */ /* 0x0007e20000100a00 */
[C---:B------:R-:W-:Y:S02]  /*9040*/  IMAD.SHL.U32 R5, R4.reuse, 0x2, RZ ;  /* 0x0000000204057824 */ /* 0x040fe400078e00ff */
[----:B---3--:R-:W-:-:S05]  /*9050*/  IMAD.WIDE R6, R4, 0x2, R2 ;  /* 0x0000000204067825 */ /* 0x008fca00078e0202 */
[----:B------:R0:W-:Y:S02]  /*9060*/  STL.64 [R1+0x1580], R6 ;  /* 0x0015800601007387 */ /* 0x0001e40000100a00 */
[----:B0-----:R-:W-:-:S05]  /*9070*/  IMAD.WIDE R6, R5, 0x2, R10 ;  /* 0x0000000205067825 */ /* 0x001fca00078e020a */
[----:B------:R0:W-:Y:S04]  /*9080*/  STL.64 [R1+0x1570], R6 ;  /* 0x0015700601007387 */ /* 0x0001e80000100a00 */
[----:B0-----:R-:W2:Y:S01]  /*9090*/  LDL.LU.64 R6, [R1+0x15a8] ;  /* 0x0015a80001067983 */ /* 0x001ea20000300a00 */
[C---:B------:R-:W-:Y:S01]  /*90a0*/  IMAD R9, R4.reuse, 0x6, RZ ;  /* 0x0000000604097824 */ /* 0x040fe200078e02ff */
[C---:B------:R-:W-:Y:S01]  /*90b0*/  SHF.L.U32 R19, R4.reuse, 0x4, RZ ;  /* 0x0000000404137819 */ /* 0x040fe200000006ff */
[C---:B------:R-:W-:Y:S02]  /*90c0*/  IMAD R12, R4.reuse, 0x9, RZ ;  /* 0x00000009040c7824 */ /* 0x040fe400078e02ff */
[C---:B------:R-:W-:Y:S02]  /*90d0*/  IMAD R13, R4.reuse, 0xa, RZ ;  /* 0x0000000a040d7824 */ /* 0x040fe400078e02ff */
[----:B------:R-:W-:-:S02]  /*90e0*/  IMAD R14, R4, 0xb, RZ ;  /* 0x0000000b040e7824 */ /* 0x000fc400078e02ff */
[C---:B------:R-:W-:Y:S02]  /*90f0*/  IMAD R15, R4.reuse, 0xc, RZ ;  /* 0x0000000c040f7824 */ /* 0x040fe400078e02ff */
[C---:B------:R-:W-:Y:S02]  /*9100*/  IMAD R16, R4.reuse, 0xd, RZ ;  /* 0x0000000d04107824 */ /* 0x040fe400078e02ff */
[C---:B------:R-:W-:Y:S02]  /*9110*/  IMAD R17, R4.reuse, 0xe, RZ ;  /* 0x0000000e04117824 */ /* 0x040fe400078e02ff */
        /* <DEDUP_REMOVED lines=11> */
[----:B------:R-:W-:Y:S02]  /*91d0*/  IMAD R8, R4, 0x5, RZ ;  /* 0x0000000504087824 */ /* 0x000fe400078e02ff */
[----:B------:R-:W-:-:S05]  /*91e0*/  IMAD.WIDE R4, R5, 0x2, R2 ;  /* 0x0000000205047825 */ /* 0x000fca00078e0202 */
[----:B------:R2:W-:Y:S02]  /*91f0*/  STL.64 [R1+0x1568], R4 ;  /* 0x0015680401007387 */ /* 0x0005e40000100a00 */
[----:B--2---:R-:W-:-:S05]  /*9200*/  IMAD.WIDE R4, R6, 0x2, R10 ;  /* 0x0000000206047825 */ /* 0x004fca00078e020a */
[----:B------:R0:W-:Y:S02]  /*9210*/  STL.64 [R1+0x1560], R4 ;  /* 0x0015600401007387 */ /* 0x0001e40000100a00 */
[----:B0-----:R-:W-:-:S05]  /*9220*/  IMAD.WIDE R4, R6, 0x2, R2 ;  /* 0x0000000206047825 */ /* 0x001fca00078e0202 */
[----:B------:R0:W-:Y:S02]  /*9230*/  STL.64 [R1+0x1558], R4 ;  /* 0x0015580401007387 */ /* 0x0001e40000100a00 */
[C---:B0-----:R-:W-:Y:S02]  /*9240*/  IMAD.WIDE R4, R7.reuse, 0x2, R10 ;  /* 0x0000000207047825 */ /* 0x041fe400078e020a */
[----:B------:R-:W2:Y:S04]  /*9250*/  LDL.LU.64 R10, [R1+0x15a0] ;  /* 0x0015a000010a7983 */ /* 0x000ea80000300a00 */
[----:B------:R0:W-:Y:S02]  /*9260*/  STL.64 [R1+0x1550], R4 ;  /* 0x0015500401007387 */ /* 0x0001e40000100a00 */
[----:B0-----:R-:W-:-:S02]  /*9270*/  IMAD.WIDE R4, R7, 0x2, R2 ;  /* 0x0000000207047825 */ /* 0x001fc400078e0202 */
[----:B------:R-:W3:Y:S04]  /*9280*/  LDL.64 R6, [R1+0x298] ;  /* 0x0002980001067983 */ /* 0x000ee80000100a00 */
[----:B------:R3:W-:Y:S02]  /*9290*/  STL.64 [R1+0x1548], R4 ;  /* 0x0015480401007387 */ /* 0x0007e40000100a00 */
[----:B---3--:R-:W-:-:S05]  /*92a0*/  IMAD.WIDE R4, R8, 0x2, R6 ;  /* 0x0000000208047825 */ /* 0x008fca00078e0206 */
[----:B------:R0:W-:Y:S02]  /*92b0*/  STL.64 [R1+0x1540], R4 ;  /* 0x0015400401007387 */ /* 0x0001e40000100a00 */
[----:B0-----:R-:W-:-:S05]  /*92c0*/  IMAD.WIDE R4, R8, 0x2, R2 ;  /* 0x0000000208047825 */ /* 0x001fca00078e0202 */
[----:B------:R0:W-:Y:S02]  /*92d0*/  STL.64 [R1+0x1538], R4 ;  /* 0x0015380401007387 */ /* 0x0001e40000100a00 */
[----:B0-----:R-:W-:-:S04]  /*92e0*/  IMAD.WIDE R4, R9, 0x2, R6 ;  /* 0x0000000209047825 */ /* 0x001fc800078e0206 */
[----:B------:R-:W-:Y:S01]  /*92f0*/  IMAD.WIDE R8, R9, 0x2, R2 ;  /* 0x0000000209087825 */ /* 0x000fe200078e0202 */
[----:B------:R2:W-:Y:S04]  /*9300*/  STL.64 [R1+0x1530], R4 ;  /* 0x0015300401007387 */ /* 0x0005e80000100a00 */
[----:B------:R0:W-:Y:S01]  /*9310*/  STL.64 [R1+0x1528], R8 ;  /* 0x0015280801007387 */ /* 0x0001e20000100a00 */
[----:B--2---:R-:W-:-:S04]  /*9320*/  IMAD.WIDE R4, R10, 0x2, R6 ;  /* 0x000000020a047825 */ /* 0x004fc800078e0206 */
[----:B0-----:R-:W-:Y:S01]  /*9330*/  IMAD.WIDE R8, R10, 0x2, R2 ;  /* 0x000000020a087825 */ /* 0x001fe200078e0202 */
[----:B------:R0:W-:Y:S04]  /*9340*/  STL.64 [R1+0x1520], R4 ;  /* 0x0015200401007387 */ /* 0x0001e80000100a00 */
[----:B------:R1:W-:Y:S01]  /*9350*/  STL.64 [R1+0x1518], R8 ;  /* 0x0015180801007387 */ /* 0x0003e20000100a00 */
[----:B0-----:R-:W-:-:S04]  /*9360*/  IMAD.WIDE R4, R11, 0x2, R6 ;  /* 0x000000020b047825 */ /* 0x001fc800078e0206 */
[--C-:B-1----:R-:W-:Y:S01]  /*9370*/  IMAD.WIDE R8, R11, 0x2, R2.reuse ;  /* 0x000000020b087825 */ /* 0x102fe200078e0202 */
[----:B------:R0:W-:Y:S03]  /*9380*/  STL.64 [R1+0x1510], R4 ;  /* 0x0015100401007387 */ /* 0x0001e60000100a00 */
[C---:B------:R-:W-:Y:S01]  /*9390*/  IMAD.WIDE R10, R12.reuse, 0x2, R2 ;  /* 0x000000020c0a7825 */ /* 0x040fe200078e0202 */
[----:B------:R1:W-:Y:S03]  /*93a0*/  STL.64 [R1+0x1508], R8 ;  /* 0x0015080801007387 */ /* 0x0003e60000100a00 */
[----:B0-----:R-:W-:-:S04]  /*93b0*/  IMAD.WIDE R4, R12, 0x2, R6 ;  /* 0x000000020c047825 */ /* 0x001fc800078e0206 */
[C---:B-1----:R-:W-:Y:S01]  /*93c0*/  IMAD.WIDE R8, R13.reuse, 0x2, R6 ;  /* 0x000000020d087825 */ /* 0x042fe200078e0206 */
[----:B------:R0:W-:Y:S04]  /*93d0*/  STL.64 [R1+0x1500], R4 ;  /* 0x0015000401007387 */ /* 0x0001e80000100a00 */
[----:B------:R1:W-:Y:S04]  /*93e0*/  STL.64 [R1+0x14f8], R10 ;  /* 0x0014f80a01007387 */ /* 0x0003e80000100a00 */
[----:B------:R2:W-:Y:S01]  /*93f0*/  STL.64 [R1+0x14f0], R8 ;  /* 0x0014f00801007387 */ /* 0x0005e20000100a00 */
[----:B0-----:R-:W-:-:S04]  /*9400*/  IMAD.WIDE R4, R13, 0x2, R2 ;  /* 0x000000020d047825 */ /* 0x001fc800078e0202 */
[C---:B-1----:R-:W-:Y:S01]  /*9410*/  IMAD.WIDE R10, R14.reuse, 0x2, R6 ;  /* 0x000000020e0a7825 */ /* 0x042fe200078e0206 */
[----:B------:R0:W-:Y:S03]  /*9420*/  STL.64 [R1+0x14e8], R4 ;  /* 0x0014e80401007387 */ /* 0x0001e60000100a00 */
[----:B--2---:R-:W-:Y:S01]  /*9430*/  IMAD.WIDE R8, R14, 0x2, R2 ;  /* 0x000000020e087825 */ /* 0x004fe200078e0202 */
[----:B------:R1:W-:Y:S04]  /*9440*/  STL.64 [R1+0x14e0], R10 ;  /* 0x0014e00a01007387 */ /* 0x0003e80000100a00 */
[----:B------:R2:W-:Y:S01]  /*9450*/  STL.64 [R1+0x14d8], R8 ;  /* 0x0014d80801007387 */ /* 0x0005e20000100a00 */
[----:B0-----:R-:W-:-:S04]  /*9460*/  IMAD.WIDE R4, R15, 0x2, R6 ;  /* 0x000000020f047825 */ /* 0x001fc800078e0206 */
[----:B-1----:R-:W-:Y:S01]  /*9470*/  IMAD.WIDE R10, R15, 0x2, R2 ;  /* 0x000000020f0a7825 */ /* 0x002fe200078e0202 */
[----:B------:R0:W-:Y:S03]  /*9480*/  STL.64 [R1+0x14d0], R4 ;  /* 0x0014d00401007387 */ /* 0x0001e60000100a00 */
[C---:B--2---:R-:W-:Y:S01]  /*9490*/  IMAD.WIDE R8, R16.reuse, 0x2, R6 ;  /* 0x0000000210087825 */ /* 0x044fe200078e0206 */
        /* <DEDUP_REMOVED lines=47> */
[--C-:B--2---:R-:W-:Y:S01]  /*9790*/  IMAD.WIDE R8, R28, 0x2, R6.reuse ;  /* 0x000000021c087825 */ /* 0x104fe200078e0206 */
[----:B------:R-:W-:Y:S04]  /*97a0*/  STL.64 [R1+0x1408], R10 ;  /* 0x0014080a01007387 */ /* 0x000fe80000100a00 */
[----:B------:R1:W-:Y:S01]  /*97b0*/  STL.64 [R1+0x1400], R8 ;  /* 0x0014000801007387 */ /* 0x0003e20000100a00 */
[----:B0-----:R-:W-:Y:S01]  /*97c0*/  MOV R5, c[0x0][0x1a4] ;  /* 0x0000690000057a02 */ /* 0x001fe20000000f00 */
[----:B------:R-:W-:-:S04]  /*97d0*/  IMAD.WIDE R12, R29, 0x2, R6 ;  /* 0x000000021d0c7825 */ /* 0x000fc800078e0206 */
[----:B------:R-:W-:Y:S02]  /*97e0*/  IMAD R5, R5, 0x1b, RZ ;  /* 0x0000001b05057824 */ /* 0x000fe400078e02ff */
[----:B-1----:R-:W-:-:S04]  /*97f0*/  IMAD.WIDE R8, R28, 0x2, R2 ;  /* 0x000000021c087825 */ /* 0x002fc800078e0202 */
[----:B------:R-:W-:Y:S01]  /*9800*/  IMAD.WIDE R10, R29, 0x2, R2 ;  /* 0x000000021d0a7825 */ /* 0x000fe200078e0202 */
[----:B------:R0:W-:Y:S03]  /*9810*/  STL.64 [R1+0x13f8], R8 ;  /* 0x0013f80801007387 */ /* 0x0001e60000100a00 */
[----:B------:R-:W-:Y:S01]  /*9820*/  IMAD.MOV.U32 R4, RZ, RZ, c[0x0][0x1a4] ;  /* 0x00006900ff047624 */ /* 0x000fe200078e00ff */
[----:B------:R-:W-:Y:S04]  /*9830*/  STL.64 [R1+0x13f0], R12 ;  /* 0x0013f00c01007387 */ /* 0x000fe80000100a00 */
[----:B------:R1:W-:Y:S01]  /*9840*/  STL.64 [R1+0x13e8], R10 ;  /* 0x0013e80a01007387 */ /* 0x0003e20000100a00 */
[----:B0-----:R-:W-:-:S05]  /*9850*/  IMAD.WIDE R8, R5, 0x2, R6 ;  /* 0x0000000205087825 */ /* 0x001fca00078e0206 */
[----:B------:R0:W-:Y:S01]  /*9860*/  STL.64 [R1+0x13e0], R8 ;  /* 0x0013e00801007387 */ /* 0x0001e20000100a00 */
[----:B------:R-:W-:Y:S02]  /*9870*/  IMAD R4, R4, 0x1c, RZ ;  /* 0x0000001c04047824 */ /* 0x000fe400078e02ff */
[----:B-1----:R-:W-:Y:S01]  /*9880*/  IMAD.WIDE R10, R5, 0x2, R2 ;  /* 0x00000002050a7825 */ /* 0x002fe200078e0202 */
[----:B------:R-:W-:Y:S02]  /*9890*/  MOV R5, c[0x0][0x1a4] ;  /* 0x0000690000057a02 */ /* 0x000fe40000000f00 */
[----:B0-----:R-:W-:Y:S01]  /*98a0*/  MOV R8, c[0x0][0x1a4] ;  /* 0x0000690000087a02 */ /* 0x001fe20000000f00 */
[----:B------:R-:W-:Y:S01]  /*98b0*/  IMAD.WIDE R14, R4, 0x2, R6 ;  /* 0x00000002040e7825 */ /* 0x000fe200078e0206 */
[----:B------:R0:W-:Y:S03]  /*98c0*/  STL.64 [R1+0x13d8], R10 ;  /* 0x0013d80a01007387 */ /* 0x0001e60000100a00 */
[----:B------:R-:W-:-:S02]  /*98d0*/  IMAD R8, R8, 0x1d, RZ ;  /* 0x0000001d08087824 */ /* 0x000fc400078e02ff */
[----:B------:R-:W-:-:S04]  /*98e0*/  IMAD.WIDE R12, R4, 0x2, R2 ;  /* 0x00000002040c7825 */ /* 0x000fc800078e0202 */
[----:B------:R-:W-:Y:S02]  /*98f0*/  IMAD.MOV.U32 R4, RZ, RZ, c[0x0][0x1a4] ;  /* 0x00006900ff047624 */ /* 0x000fe400078e00ff */
[----:B0-----:R-:W-:Y:S01]  /*9900*/  IMAD.WIDE R10, R8, 0x2, R6 ;  /* 0x00000002080a7825 */ /* 0x001fe200078e0206 */
[----:B------:R-:W-:Y:S03]  /*9910*/  STL.64 [R1+0x13d0], R14 ;  /* 0x0013d00e01007387 */ /* 0x000fe60000100a00 */
[----:B------:R-:W-:Y:S02]  /*9920*/  IMAD R4, R4, 0x1e, RZ ;  /* 0x0000001e04047824 */ /* 0x000fe400078e02ff */
[----:B------:R-:W-:Y:S01]  /*9930*/  IMAD.WIDE R8, R8, 0x2, R2 ;  /* 0x0000000208087825 */ /* 0x000fe200078e0202 */
[----:B------:R0:W-:Y:S03]  /*9940*/  STL.64 [R1+0x13c8], R12 ;  /* 0x0013c80c01007387 */ /* 0x0001e60000100a00 */
[----:B------:R-:W-:Y:S01]  /*9950*/  IMAD R5, R5, 0x1f, RZ ;  /* 0x0000001f05057824 */ /* 0x000fe200078e02ff */
[----:B------:R1:W-:Y:S04]  /*9960*/  STL.64 [R1+0x13c0], R10 ;  /* 0x0013c00a01007387 */ /* 0x0003e80000100a00 */
[----:B------:R2:W-:Y:S01]  /*9970*/  STL.64 [R1+0x13b8], R8 ;  /* 0x0013b80801007387 */ /* 0x0005e20000100a00 */
[----:B0-----:R-:W-:-:S04]  /*9980*/  IMAD.WIDE R12, R4, 0x2, R6 ;  /* 0x00000002040c7825 */ /* 0x001fc800078e0206 */
[----:B-1----:R-:W-:-:S04]  /*9990*/  IMAD.WIDE R10, R4, 0x2, R2 ;  /* 0x00000002040a7825 */ /* 0x002fc800078e0202 */
[----:B------:R-:W-:Y:S02]  /*99a0*/  IMAD.MOV.U32 R4, RZ, RZ, c[0x0][0x1a4] ;  /* 0x00006900ff047624 */ /* 0x000fe400078e00ff */
[--C-:B--2---:R-:W-:Y:S01]  /*99b0*/  IMAD.WIDE R8, R5, 0x2, R6.reuse ;  /* 0x0000000205087825 */ /* 0x104fe200078e0206 */
[----:B------:R0:W-:Y:S02]  /*99c0*/  STL.64 [R1+0x13b0], R12 ;  /* 0x0013b00c01007387 */ /* 0x0001e40000100a00 */
[----:B------:R-:W-:Y:S02]  /*99d0*/  SHF.L.U32 R4, R4, 0x5, RZ ;  /* 0x0000000504047819 */ /* 0x000fe400000006ff */
[----:B------:R1:W-:Y:S04]  /*99e0*/  STL.64 [R1+0x13a8], R10 ;  /* 0x0013a80a01007387 */ /* 0x0003e80000100a00 */
[----:B------:R2:W-:Y:S01]  /*99f0*/  STL.64 [R1+0x13a0], R8 ;  /* 0x0013a00801007387 */ /* 0x0005e20000100a00 */
[----:B------:R-:W-:-:S04]  /*9a00*/  IMAD.WIDE R14, R4, 0x2, R6 ;  /* 0x00000002040e7825 */ /* 0x000fc800078e0206 */
[----:B0-----:R-:W-:Y:S01]  /*9a10*/  IMAD.WIDE R12, R4, 0x2, R2 ;  /* 0x00000002040c7825 */ /* 0x001fe200078e0202 */
[----:B------:R-:W-:-:S03]  /*9a20*/  MOV R4, c[0x0][0x1a4] ;  /* 0x0000690000047a02 */ /* 0x000fc60000000f00 */
[----:B-1----:R-:W-:-:S04]  /*9a30*/  IMAD.WIDE R10, R5, 0x2, R2 ;  /* 0x00000002050a7825 */ /* 0x002fc800078e0202 */
[----:B--2---:R-:W-:Y:S01]  /*9a40*/  IMAD.MOV.U32 R8, RZ, RZ, c[0x0][0x1a4] ;  /* 0x00006900ff087624 */ /* 0x004fe200078e00ff */
[----:B------:R0:W-:Y:S03]  /*9a50*/  STL.64 [R1+0x1398], R10 ;  /* 0x0013980a01007387 */ /* 0x0001e60000100a00 */
[----:B------:R-:W-:Y:S02]  /*9a60*/  IMAD R8, R8, 0x21, RZ ;  /* 0x0000002108087824 */ /* 0x000fe400078e02ff */
[----:B------:R-:W-:Y:S02]  /*9a70*/  IMAD.MOV.U32 R5, RZ, RZ, c[0x0][0x1a4] ;  /* 0x00006900ff057624 */ /* 0x000fe400078e00ff */
[----:B------:R-:W-:Y:S01]  /*9a80*/  IMAD R4, R4, 0x22, RZ ;  /* 0x0000002204047824 */ /* 0x000fe200078e02ff */
[----:B------:R-:W-:Y:S01]  /*9a90*/  STL.64 [R1+0x1390], R14 ;  /* 0x0013900e01007387 */ /* 0x000fe20000100a00 */
[----:B------:R-:W-:-:S02]  /*9aa0*/  IMAD R5, R5, 0x23, RZ ;  /* 0x0000002305057824 */ /* 0x000fc400078e02ff */
[C---:B0-----:R-:W-:Y:S01]  /*9ab0*/  IMAD.WIDE R10, R8.reuse, 0x2, R6 ;  /* 0x00000002080a7825 */ /* 0x041fe200078e0206 */
[----:B------:R0:W-:Y:S03]  /*9ac0*/  STL.64 [R1+0x1388], R12 ;  /* 0x0013880c01007387 */ /* 0x0001e60000100a00 */
[----:B------:R-:W-:Y:S01]  /*9ad0*/  IMAD.WIDE R8, R8, 0x2, R2 ;  /* 0x0000000208087825 */ /* 0x000fe200078e0202 */
[----:B------:R1:W-:Y:S04]  /*9ae0*/  STL.64 [R1+0x1380], R10 ;  /* 0x0013800a01007387 */ /* 0x0003e80000100a00 */
[----:B------:R2:W-:Y:S01]  /*9af0*/  STL.64 [R1+0x1378], R8 ;  /* 0x0013780801007387 */ /* 0x0005e20000100a00 */
[----:B0-----:R-:W-:-:S04]  /*9b00*/  IMAD.WIDE R12, R4, 0x2, R6 ;  /* 0x00000002040c7825 */ /* 0x001fc800078e0206 */
[----:B-1----:R-:W-:Y:S01]  /*9b10*/  IMAD.WIDE R10, R4, 0x2, R2 ;  /* 0x00000002040a7825 */ /* 0x002fe200078e0202 */
[----:B------:R-:W-:-:S03]  /*9b20*/  MOV R4, c[0x0][0x1a4] ;  /* 0x0000690000047a02 */ /* 0x000fc60000000f00 */
[--C-:B--2---:R-:W-:Y:S01]  /*9b30*/  IMAD.WIDE R8, R5, 0x2, R6.reuse ;  /* 0x0000000205087825 */ /* 0x104fe200078e0206 */
[----:B------:R0:W-:Y:S03]  /*9b40*/  STL.64 [R1+0x1370], R12 ;  /* 0x0013700c01007387 */ /* 0x0001e60000100a00 */
[----:B------:R-:W-:Y:S01]  /*9b50*/  IMAD R4, R4, 0x24, RZ ;  /* 0x0000002404047824 */ /* 0x000fe200078e02ff */
        /* <DEDUP_REMOVED lines=165> */
[----:B--2---:R-:W-:Y:S01]  /*a5b0*/  IMAD.WIDE R8, R5, 0x2, R6 ;  /* 0x0000000205087825 */ /* 0x004fe200078e0206 */
[----:B------:R0:W-:Y:S04]  /*a5c0*/  STL.64 [R1+0x11b0], R12 ;  /* 0x0011b00c01007387 */ /* 0x0001e80000100a00 */
[----:B------:R1:W-:Y:S01]  /*a5d0*/  STL.64 [R1+0x11a8], R10 ;  /* 0x0011a80a01007387 */ /* 0x0003e20000100a00 */
[----:B------:R-:W-:-:S03]  /*a5e0*/  IMAD.SHL.U32 R4, R4, 0x40, RZ ;  /* 0x0000004004047824 */ /* 0x000fc600078e00ff */
[----:B------:R2:W-:Y:S01]  /*a5f0*/  STL.64 [R1+0x11a0], R8 ;  /* 0x0011a00801007387 */ /* 0x0005e20000100a00 */
[----:B------:R-:W-:-:S04]  /*a600*/  IMAD.WIDE R14, R4, 0x2, R6 ;  /* 0x00000002040e7825 */ /* 0x000fc800078e0206 */
[----:B0-----:R-:W-:-:S04]  /*a610*/  IMAD.WIDE R12, R4, 0x2, R2 ;  /* 0x00000002040c7825 */ /* 0x001fc800078e0202 */
[----:B-1----:R-:W-:Y:S01]  /*a620*/  IMAD.WIDE R10, R5, 0x2, R2 ;  /* 0x00000002050a7825 */ /* 0x002fe200078e0202 */
[----:B--2---:R-:W-:-:S03]  /*a630*/  MOV R8, c[0x0][0x1a4] ;  /* 0x0000690000087a02 */ /* 0x004fc60000000f00 */
[----:B------:R-:W-:Y:S01]  /*a640*/  IMAD.MOV.U32 R4, RZ, RZ, c[0x0][0x1a4] ;  /* 0x00006900ff047624 */ /* 0x000fe200078e00ff */
[----:B------:R-:W-:Y:S01]  /*a650*/  MOV R5, c[0x0][0x1a4] ;  /* 0x0000690000057a02 */ /* 0x000fe20000000f00 */
[----:B------:R-:W-:Y:S01]  /*a660*/  IMAD R8, R8, 0x41, RZ ;  /* 0x0000004108087824 */ /* 0x000fe200078e02ff */
[----:B------:R0:W-:Y:S01]  /*a670*/  STL.64 [R1+0x1198], R10 ;  /* 0x0011980a01007387 */ /* 0x0001e20000100a00 */
[----:B------:R-:W-:Y:S02]  /*a680*/  IMAD R4, R4, 0x42, RZ ;  /* 0x0000004204047824 */ /* 0x000fe400078e02ff */
[----:B------:R-:W-:Y:S01]  /*a690*/  IMAD R5, R5, 0x43, RZ ;  /* 0x0000004305057824 */ /* 0x000fe200078e02ff */
[----:B------:R-:W-:Y:S04]  /*a6a0*/  STL.64 [R1+0x1190], R14 ;  /* 0x0011900e01007387 */ /* 0x000fe80000100a00 */
[----:B------:R1:W-:Y:S01]  /*a6b0*/  STL.64 [R1+0x1188], R12 ;  /* 0x0011880c01007387 */ /* 0x0003e20000100a00 */
[----:B0-----:R-:W-:-:S04]  /*a6c0*/  IMAD.WIDE R10, R8, 0x2, R6 ;  /* 0x00000002080a7825 */ /* 0x001fc800078e0206 */
[----:B------:R-:W-:Y:S01]  /*a6d0*/  IMAD.WIDE R8, R8, 0x2, R2 ;  /* 0x0000000208087825 */ /* 0x000fe200078e0202 */
[----:B------:R0:W-:Y:S03]  /*a6e0*/  STL.64 [R1+0x1180], R10 ;  /* 0x0011800a01007387 */ /* 0x0001e60000100a00 */
[C---:B-1----:R-:W-:Y:S01]  /*a6f0*/  IMAD.WIDE R12, R4.reuse, 0x2, R6 ;  /* 0x00000002040c7825 */ /* 0x042fe200078e0206 */
[----:B------:R1:W-:Y:S04]  /*a700*/  STL.64 [R1+0x1178], R8 ;  /* 0x0011780801007387 */ /* 0x0003e80000100a00 */
[----:B------:R-:W-:Y:S01]  /*a710*/  STL.64 [R1+0x1170], R12 ;  /* 0x0011700c01007387 */ /* 0x000fe20000100a00 */
[----:B0-----:R-:W-:-:S04]  /*a720*/  IMAD.WIDE R10, R4, 0x2, R2 ;  /* 0x00000002040a7825 */ /* 0x001fc800078e0202 */
[C---:B-1----:R-:W-:Y:S01]  /*a730*/  IMAD.WIDE R8, R5.reuse, 0x2, R6 ;  /* 0x0000000205087825 */ /* 0x042fe200078e0206 */
[----:B------:R0:W-:Y:S03]  /*a740*/  STL.64 [R1+0x1168], R10 ;  /* 0x0011680a01007387 */ /* 0x0001e60000100a00 */
[----:B------:R-:W-:Y:S01]  /*a750*/  IMAD.MOV.U32 R4, RZ, RZ, c[0x0][0x1a4] ;  /* 0x00006900ff047624 */ /* 0x000fe200078e00ff */
[----:B------:R1:W-:Y:S03]  /*a760*/  STL.64 [R1+0x1160], R8 ;  /* 0x0011600801007387 */ /* 0x0003e60000100a00 */
[----:B------:R-:W-:Y:S02]  /*a770*/  IMAD R4, R4, 0x44, RZ ;  /* 0x0000004404047824 */ /* 0x000fe400078e02ff */
[----:B0-----:R-:W-:Y:S01]  /*a780*/  IMAD.WIDE R10, R5, 0x2, R2 ;  /* 0x00000002050a7825 */ /* 0x001fe200078e0202 */
[----:B-1----:R-:W-:-:S03]  /*a790*/  MOV R8, c[0x0][0x1a4] ;  /* 0x0000690000087a02 */ /* 0x002fc60000000f00 */
[----:B------:R-:W-:Y:S01]  /*a7a0*/  IMAD.WIDE R14, R4, 0x2, R6 ;  /* 0x00000002040e7825 */ /* 0x000fe200078e0206 */
[----:B------:R-:W-:-:S03]  /*a7b0*/  MOV R5, c[0x0][0x1a4] ;  /* 0x0000690000057a02 */ /* 0x000fc60000000f00 */
[----:B------:R-:W-:Y:S02]  /*a7c0*/  IMAD R8, R8, 0x45, RZ ;  /* 0x0000004508087824 */ /* 0x000fe400078e02ff */
[----:B------:R-:W-:Y:S01]  /*a7d0*/  IMAD.WIDE R12, R4, 0x2, R2 ;  /* 0x00000002040c7825 */ /* 0x000fe200078e0202 */
[----:B------:R0:W-:Y:S03]  /*a7e0*/  STL.64 [R1+0x1158], R10 ;  /* 0x0011580a01007387 */ /* 0x0001e60000100a00 */
[----:B------:R-:W-:Y:S01]  /*a7f0*/  IMAD.MOV.U32 R4, RZ, RZ, c[0x0][0x1a4] ;  /* 0x00006900ff047624 */ /* 0x000fe200078e00ff */
[----:B------:R-:W-:Y:S01]  /*a800*/  STL.64 [R1+0x1150], R14 ;  /* 0x0011500e01007387 */ /* 0x000fe20000100a00 */
[----:B------:R-:W-:Y:S02]  /*a810*/  IMAD R5, R5, 0x47, RZ ;  /* 0x0000004705057824 */ /* 0x000fe400078e02ff */
[----:B------:R-:W-:Y:S01]  /*a820*/  IMAD R4, R4, 0x46, RZ ;  /* 0x0000004604047824 */ /* 0x000fe200078e02ff */
        /* <DEDUP_REMOVED lines=232> */
[----:B------:R0:W-:Y:S03]  /*b6b0*/  STL.64 [R1+0xed8], R10 ;  /* 0x000ed80a01007387 */ /* 0x0001e60000100a00 */
[----:B------:R-:W-:Y:S02]  /*b6c0*/  IMAD R8, R8, 0x6d, RZ ;  /* 0x0000006d08087824 */ /* 0x000fe400078e02ff */
[----:B------:R-:W-:-:S04]  /*b6d0*/  IMAD.WIDE R12, R4, 0x2, R2 ;  /* 0x00000002040c7825 */ /* 0x000fc800078e0202 */
[----:B------:R-:W-:Y:S01]  /*b6e0*/  IMAD.MOV.U32 R4, RZ, RZ, c[0x0][0x1a4] ;  /* 0x00006900ff047624 */ /* 0x000fe200078e00ff */
[----:B------:R-:W-:Y:S01]  /*b6f0*/  MOV R5, c[0x0][0x1a4] ;  /* 0x0000690000057a02 */ /* 0x000fe20000000f00 */
[----:B0-----:R-:W-:Y:S01]  /*b700*/  IMAD.WIDE R10, R8, 0x2, R6 ;  /* 0x00000002080a7825 */ /* 0x001fe200078e0206 */
[----:B------:R-:W-:Y:S03]  /*b710*/  STL.64 [R1+0xed0], R14 ;  /* 0x000ed00e01007387 */ /* 0x000fe60000100a00 */
[----:B------:R-:W-:Y:S01]  /*b720*/  IMAD R4, R4, 0x6e, RZ ;  /* 0x0000006e04047824 */ /* 0x000fe200078e02ff */
[----:B------:R0:W-:Y:S01]  /*b730*/  STL.64 [R1+0xec8], R12 ;  /* 0x000ec80c01007387 */ /* 0x0001e20000100a00 */
[----:B------:R-:W-:-:S03]  /*b740*/  IMAD.WIDE R8, R8, 0x2, R2 ;  /* 0x0000000208087825 */ /* 0x000fc600078e0202 */
[----:B------:R1:W-:Y:S01]  /*b750*/  STL.64 [R1+0xec0], R10 ;  /* 0x000ec00a01007387 */ /* 0x0003e20000100a00 */
[----:B------:R-:W-:-:S03]  /*b760*/  IMAD R5, R5, 0x6f, RZ ;  /* 0x0000006f05057824 */ /* 0x000fc600078e02ff */
[----:B------:R2:W-:Y:S01]  /*b770*/  STL.64 [R1+0xeb8], R8 ;  /* 0x000eb80801007387 */ /* 0x0005e20000100a00 */
[----:B0-----:R-:W-:-:S04]  /*b780*/  IMAD.WIDE R12, R4, 0x2, R6 ;  /* 0x00000002040c7825 */ /* 0x001fc800078e0206 */
[----:B-1----:R-:W-:Y:S01]  /*b790*/  IMAD.WIDE R10, R4, 0x2, R2 ;  /* 0x00000002040a7825 */ /* 0x002fe200078e0202 */
[----:B------:R-:W-:Y:S03]  /*b7a0*/  STL.64 [R1+0xeb0], R12 ;  /* 0x000eb00c01007387 */ /* 0x000fe60000100a00 */
[----:B------:R-:W-:Y:S01]  /*b7b0*/  IMAD.MOV.U32 R4, RZ, RZ, c[0x0][0x1a4] ;  /* 0x00006900ff047624 */ /* 0x000fe200078e00ff */
[----:B------:R0:W-:Y:S01]  /*b7c0*/  STL.64 [R1+0xea8], R10 ;  /* 0x000ea80a01007387 */ /* 0x0001e20000100a00 */
[----:B--2---:R-:W-:-:S04]  /*b7d0*/  IMAD.WIDE R8, R5, 0x2, R6 ;  /* 0x0000000205087825 */ /* 0x004fc800078e0206 */
[----:B------:R-:W-:Y:S01]  /*b7e0*/  IMAD R4, R4, 0x70, RZ ;  /* 0x0000007004047824 */ /* 0x000fe200078e02ff */
[----:B------:R-:W-:Y:S01]  /*b7f0*/  STL.64 [R1+0xea0], R8 ;  /* 0x000ea00801007387 */ /* 0x000fe20000100a00 */
[----:B0-----:R-:W-:-:S04]  /*b800*/  IMAD.WIDE R10, R5, 0x2, R2 ;  /* 0x00000002050a7825 */ /* 0x001fc800078e0202 */
[C---:B------:R-:W-:Y:S01]  /*b810*/  IMAD.WIDE R12, R4.reuse, 0x2, R2 ;  /* 0x00000002040c7825 */ /* 0x040fe200078e0202 */
[----:B------:R0:W-:Y:S03]  /*b820*/  STL.64 [R1+0xe98], R10 ;  /* 0x000e980a01007387 */ /* 0x0001e60000100a00 */
[----:B0-----:R-:W-:Y:S02]  /*b830*/  IMAD.WIDE R10, R4, 0x2, R6 ;  /* 0x00000002040a7825 */ /* 0x001fe400078e0206 */
[----:B------:R-:W2:Y:S01]  /*b840*/  LDL R4, [R1+0x2a0] ;  /* 0x0002a00001047983 */ /* 0x000ea20000100800 */
[----:B------:R-:W-:-:S05]  /*b850*/  MOV R9, c[0x0][0x1a4] ;  /* 0x0000690000097a02 */ /* 0x000fca0000000f00 */
[----:B------:R-:W-:Y:S01]  /*b860*/  IMAD R9, R9, 0x71, RZ ;  /* 0x0000007109097824 */ /* 0x000fe200078e02ff */
[----:B------:R0:W-:Y:S01]  /*b870*/  STL.64 [R1+0xe90], R10 ;  /* 0x000e900a01007387 */ /* 0x0001e20000100a00 */
[----:B------:R-:W-:Y:S01]  /*b880*/  IMAD.MOV.U32 R5, RZ, RZ, c[0x0][0x1a4] ;  /* 0x00006900ff057624 */ /* 0x000fe200078e00ff */
[----:B------:R-:W-:Y:S02]  /*b890*/  MOV R8, c[0x0][0x1a4] ;  /* 0x0000690000087a02 */ /* 0x000fe40000000f00 */
[----:B------:R1:W-:Y:S01]  /*b8a0*/  STL.64 [R1+0xe88], R12 ;  /* 0x000e880c01007387 */ /* 0x0003e20000100a00 */
[----:B------:R-:W-:Y:S02]  /*b8b0*/  IMAD R5, R5, 0x72, RZ ;  /* 0x0000007205057824 */ /* 0x000fe400078e02ff */
[----:B0-----:R-:W-:-:S05]  /*b8c0*/  IMAD.WIDE R10, R9, 0x2, R6 ;  /* 0x00000002090a7825 */ /* 0x001fca00078e0206 */
[----:B------:R0:W-:Y:S01]  /*b8d0*/  STL.64 [R1+0xe80], R10 ;  /* 0x000e800a01007387 */ /* 0x0001e20000100a00 */
[----:B------:R-:W-:Y:S02]  /*b8e0*/  IMAD R8, R8, 0x73, RZ ;  /* 0x0000007308087824 */ /* 0x000fe400078e02ff */
[----:B------:R-:W-:-:S04]  /*b8f0*/  IMAD.WIDE R14, R5, 0x2, R6 ;  /* 0x00000002050e7825 */ /* 0x000fc800078e0206 */
[----:B-1----:R-:W-:-:S04]  /*b900*/  IMAD.WIDE R12, R5, 0x2, R2 ;  /* 0x00000002050c7825 */ /* 0x002fc800078e0202 */
[----:B0-----:R-:W-:Y:S01]  /*b910*/  IMAD.WIDE R10, R9, 0x2, R2 ;  /* 0x00000002090a7825 */ /* 0x001fe200078e0202 */
[----:B------:R-:W-:-:S04]  /*b920*/  MOV R9, c[0x0][0x1a4] ;  /* 0x0000690000097a02 */ /* 0x000fc80000000f00 */
[----:B------:R0:W-:Y:S01]  /*b930*/  STL.64 [R1+0xe78], R10 ;  /* 0x000e780a01007387 */ /* 0x0001e20000100a00 */
[----:B------:R-:W-:-:S03]  /*b940*/  IMAD.MOV.U32 R5, RZ, RZ, c[0x0][0x1a4] ;  /* 0x00006900ff057624 */ /* 0x000fc600078e00ff */
[----:B------:R1:W-:Y:S01]  /*b950*/  STL.64 [R1+0xe70], R14 ;  /* 0x000e700e01007387 */ /* 0x0003e20000100a00 */
[----:B------:R-:W-:-:S03]  /*b960*/  IMAD R5, R5, 0x74, RZ ;  /* 0x0000007405057824 */ /* 0x000fc600078e02ff */
[----:B------:R3:W-:Y:S01]  /*b970*/  STL.64 [R1+0xe68], R12 ;  /* 0x000e680c01007387 */ /* 0x0007e20000100a00 */
[----:B0-----:R-:W-:-:S05]  /*b980*/  IMAD.WIDE R10, R8, 0x2, R6 ;  /* 0x00000002080a7825 */ /* 0x001fca00078e0206 */
[----:B------:R0:W-:Y:S01]  /*b990*/  STL.64 [R1+0xe60], R10 ;  /* 0x000e600a01007387 */ /* 0x0001e20000100a00 */
[----:B------:R-:W-:Y:S02]  /*b9a0*/  IMAD R9, R9, 0x75, RZ ;  /* 0x0000007509097824 */ /* 0x000fe400078e02ff */
[----:B-1----:R-:W-:-:S04]  /*b9b0*/  IMAD.WIDE R14, R5, 0x2, R6 ;  /* 0x00000002050e7825 */ /* 0x002fc800078e0206 */
[----:B---3--:R-:W-:-:S04]  /*b9c0*/  IMAD.WIDE R12, R5, 0x2, R2 ;  /* 0x00000002050c7825 */ /* 0x008fc800078e0202 */
        /* <DEDUP_REMOVED lines=49> */
[----:B------:R-:W-:-:S03]  /*bce0*/  MOV R5, c[0x0][0x1a4] ;  /* 0x0000690000057a02 */ /* 0x000fc60000000f00 */
[----:B------:R-:W-:Y:S01]  /*bcf0*/  IMAD.MOV.U32 R8, RZ, RZ, c[0x0][0x1a4] ;  /* 0x00006900ff087624 */ /* 0x000fe200078e00ff */
[----:B------:R0:W-:Y:S03]  /*bd00*/  STL.64 [R1+0xdd8], R10 ;  /* 0x000dd80a01007387 */ /* 0x0001e60000100a00 */
[----:B------:R-:W-:Y:S01]  /*bd10*/  IMAD R8, R8, 0x7e, RZ ;  /* 0x0000007e08087824 */ /* 0x000fe200078e02ff */
[----:B------:R1:W-:Y:S01]  /*bd20*/  STL.64 [R1+0xdd0], R14 ;  /* 0x000dd00e01007387 */ /* 0x0003e20000100a00 */
[----:B------:R-:W-:-:S03]  /*bd30*/  IMAD R5, R5, 0x7f, RZ ;  /* 0x0000007f05057824 */ /* 0x000fc600078e02ff */
[----:B------:R3:W-:Y:S01]  /*bd40*/  STL.64 [R1+0xdc8], R12 ;  /* 0x000dc80c01007387 */ /* 0x0007e20000100a00 */
[----:B0-----:R-:W-:-:S04]  /*bd50*/  IMAD.WIDE R10, R9, 0x2, R6 ;  /* 0x00000002090a7825 */ /* 0x001fc800078e0206 */
[----:B-1----:R-:W-:Y:S01]  /*bd60*/  IMAD.WIDE R14, R9, 0x2, R2 ;  /* 0x00000002090e7825 */ /* 0x002fe200078e0202 */
[----:B------:R0:W-:Y:S03]  /*bd70*/  STL.64 [R1+0xdc0], R10 ;  /* 0x000dc00a01007387 */ /* 0x0001e60000100a00 */
[C---:B---3--:R-:W-:Y:S01]  /*bd80*/  IMAD.WIDE R12, R8.reuse, 0x2, R6 ;  /* 0x00000002080c7825 */ /* 0x048fe200078e0206 */
[----:B------:R1:W-:Y:S04]  /*bd90*/  STL.64 [R1+0xdb8], R14 ;  /* 0x000db80e01007387 */ /* 0x0003e80000100a00 */
[----:B------:R1:W-:Y:S01]  /*bda0*/  STL.64 [R1+0xdb0], R12 ;  /* 0x000db00c01007387 */ /* 0x0003e20000100a00 */
[----:B0-----:R-:W-:-:S04]  /*bdb0*/  IMAD.WIDE R10, R8, 0x2, R2 ;  /* 0x00000002080a7825 */ /* 0x001fc800078e0202 */
[C---:B------:R-:W-:Y:S01]  /*bdc0*/  IMAD.WIDE R8, R5.reuse, 0x2, R6 ;  /* 0x0000000205087825 */ /* 0x040fe200078e0206 */
[----:B------:R1:W-:Y:S03]  /*bdd0*/  STL.64 [R1+0xda8], R10 ;  /* 0x000da80a01007387 */ /* 0x0003e60000100a00 */
[----:B------:R-:W-:Y:S02]  /*bde0*/  IMAD.WIDE R6, R5, 0x2, R2 ;  /* 0x0000000205067825 */ /* 0x000fe400078e0202 */
[----:B------:R1:W5:Y:S04]  /*bdf0*/  LDL.LU.64 R2, [R1+0x1598] ;  /* 0x0015980001027983 */ /* 0x0003680000300a00 */
[----:B------:R1:W-:Y:S01]  /*be00*/  STL.64 [R1+0xda0], R8 ;  /* 0x000da00801007387 */ /* 0x0003e20000100a00 */
[----:B------:R-:W-:-:S02]  /*be10*/  MOV R0, RZ ;  /* 0x000000ff00007202 */ /* 0x000fc40000000f00 */
[----:B--2---:R-:W-:-:S05]  /*be20*/  LOP3.LUT R4, R4, 0x20, RZ, 0x3c, !PT ;  /* 0x0000002004047812 */ /* 0x004fca00078e3cff */
[----:B------:R1:W-:Y:S04]  /*be30*/  STL [R1+0x564], R4 ;  /* 0x0005640401007387 */ /* 0x0003e80000100800 */
[----:B------:R1:W-:Y:S02]  /*be40*/  STL.64 [R1+0xd98], R6 ;  /* 0x000d980601007387 */ /* 0x0003e40000100a00 */
.L_x_1:
[----:B01----:R-:W2:Y:S04]  /*be50*/  LDL.64 R4, [R1+0x290] ;  /* 0x0002900001047983 */ /* 0x003ea80000100a00 */
[----:B------:R-:W3:Y:S04]  /*be60*/  LDL.64 R8, [R1+0x298] ;  /* 0x0002980001087983 */ /* 0x000ee80000100a00 */
[----:B------:R-:W4:Y:S04]  /*be70*/  LDL.64 R6, [R1+0x1588] ;  /* 0x0015880001067983 */ /* 0x000f280000100a00 */
[----:B------:R-:W4:Y:S04]  /*be80*/  LDL.64 R14, [R1+0x1580] ;  /* 0x00158000010e7983 */ /* 0x000f280000100a00 */
[----:B------:R-:W4:Y:S04]  /*be90*/  LDL.64 R10, [R1+0x1570] ;  /* 0x00157000010a7983 */ /* 0x000f280000100a00 */
[----:B------:R-:W4:Y:S04]  /*bea0*/  LDL.64 R12, [R1+0x1568] ;  /* 0x00156800010c7983 */ /* 0x000f280000100a00 */
[----:B------:R-:W-:Y:S04]  /*beb0*/  STL [R1+0x1f24], R0 ;  /* 0x001f240001007387 */ /* 0x000fe80000100800 */
[----:B-----5:R0:W-:Y:S04]  /*bec0*/  STL [R1+0x1f20], R3 ;  /* 0x001f200301007387 */ /* 0x0201e80000100800 */
[----:B------:R-:W4:Y:S04]  /*bed0*/  LDL.64 R18, [R1+0x1560] ;  /* 0x0015600001127983 */ /* 0x000f280000100a00 */
[----:B------:R-:W4:Y:S04]  /*bee0*/  LDL.64 R24, [R1+0x1558] ;  /* 0x0015580001187983 */ /* 0x000f280000100a00 */
[----:B------:R-:W4:Y:S04]  /*bef0*/  LDL.64 R22, [R1+0x1548] ;  /* 0x0015480001167983 */ /* 0x000f280000100a00 */
[----:B------:R-:W4:Y:S04]  /*bf00*/  LDL.64 R16, [R1+0x1550] ;  /* 0x0015500001107983 */ /* 0x000f280000100a00 */
[----:B------:R-:W4:Y:S01]  /*bf10*/  LDL.64 R20, [R1+0x1540] ;  /* 0x0015400001147983 */ /* 0x000f220000100a00 */
[----:B--2---:R-:W-:-:S04]  /*bf20*/  IMAD.WIDE R4, R2, 0x2, R4 ;  /* 0x0000000202047825 */ /* 0x004fc800078e0204 */
[C---:B---3--:R-:W-:Y:S01]  /*bf30*/  IMAD.WIDE R8, R2.reuse, 0x2, R8 ;  /* 0x0000000202087825 */ /* 0x048fe200078e0208 */
[----:B------:R1:W2:Y:S04]  /*bf40*/  LDG.E.U16 R27, [R4.64] ;  /* 0x00000004041b7981 */ /* 0x0002a8000c1e1500 */
[----:B------:R3:W2:Y:S01]  /*bf50*/  LDG.E.U16 R26, [R8.64] ;  /* 0x00000004081a7981 */ /* 0x0006a2000c1e1500 */
[----:B----4-:R-:W-:-:S05]  /*bf60*/  IMAD.WIDE R6, R2, 0x2, R6 ;  /* 0x0000000202067825 */ /* 0x010fca00078e0206 */
[----:B0-----:R0:W4:Y:S01]  /*bf70*/  LDG.E.U16 R3, [R6.64] ;  /* 0x0000000406037981 */ /* 0x001122000c1e1500 */
[----:B------:R-:W-:-:S04]  /*bf80*/  IMAD.WIDE R10, R2, 0x2, R10 ;  /* 0x00000002020a7825 */ /* 0x000fc800078e020a */
[C---:B---3--:R-:W-:Y:S01]  /*bf90*/  IMAD.WIDE R8, R2.reuse, 0x2, R14 ;  /* 0x0000000202087825 */ /* 0x048fe200078e020e */
[----:B------:R3:W4:Y:S03]  /*bfa0*/  LDG.E.U16 R28, [R10.64] ;  /* 0x000000040a1c7981 */ /* 0x000726000c1e1500 */
[C---:B------:R-:W-:Y:S01]  /*bfb0*/  IMAD.WIDE R12, R2.reuse, 0x2, R12 ;  /* 0x00000002020c7825 */ /* 0x040fe200078e020c */
[----:B------:R0:W4:Y:S04]  /*bfc0*/  LDG.E.U16 R0, [R8.64] ;  /* 0x0000000408007981 */ /* 0x000128000c1e1500 */
[----:B------:R-:W4:Y:S01]  /*bfd0*/  LDL.64 R14, [R1+0x1538] ;  /* 0x00153800010e7983 */ /* 0x000f220000100a00 */
[----:B-1----:R-:W-:-:S03]  /*bfe0*/  IMAD.WIDE R4, R2, 0x2, R18 ;  /* 0x0000000202047825 */ /* 0x002fc600078e0212 */
[----:B------:R1:W4:Y:S01]  /*bff0*/  LDG.E.U16 R29, [R12.64] ;  /* 0x000000040c1d7981 */ /* 0x000322000c1e1500 */
[----:B0-----:R-:W-:-:S04]  /*c000*/  IMAD.WIDE R6, R2, 0x2, R24 ;  /* 0x0000000202067825 */ /* 0x001fc800078e0218 */
[C---:B---3--:R-:W-:Y:S02]  /*c010*/  IMAD.WIDE R10, R2.reuse, 0x2, R22 ;  /* 0x00000002020a7825 */ /* 0x048fe400078e0216 */
[----:B------:R0:W4:Y:S02]  /*c020*/  LDG.E.U16 R23, [R4.64] ;  /* 0x0000000404177981 */ /* 0x000124000c1e1500 */
[C---:B------:R-:W-:Y:S02]  /*c030*/  IMAD.WIDE R8, R2.reuse, 0x2, R16 ;  /* 0x0000000202087825 */ /* 0x040fe400078e0210 */
[----:B--2---:R-:W-:Y:S04]  /*c040*/  STL [R1+0x4b4], R27 ;  /* 0x0004b41b01007387 */ /* 0x004fe80000100800 */
[----:B------:R2:W-:Y:S04]  /*c050*/  STL [R1+0x4b8], R26 ;  /* 0x0004b81a01007387 */ /* 0x0005e80000100800 */
[----:B------:R-:W3:Y:S04]  /*c060*/  LDL.64 R24, [R1+0x1520] ;  /* 0x0015200001187983 */ /* 0x000ee80000100a00 */
[----:B------:R-:W3:Y:S04]  /*c070*/  LDL.64 R18, [R1+0x1528] ;  /* 0x0015280001127983 */ /* 0x000ee80000100a00 */
[----:B--2---:R-:W2:Y:S04]  /*c080*/  LDL.64 R26, [R1+0x1530] ;  /* 0x00153000011a7983 */ /* 0x004ea80000100a00 */
[----:B------:R-:W2:Y:S04]  /*c090*/  LDL.64 R16, [R1+0x1518] ;  /* 0x0015180001107983 */ /* 0x000ea80000100a00 */
[----:B----4-:R4:W-:Y:S04]  /*c0a0*/  STL [R1+0x4b0], R3 ;  /* 0x0004b00301007387 */ /* 0x0109e80000100800 */
[----:B----4-:R2:W4:Y:S01]  /*c0b0*/  LDG.E.U16 R3, [R6.64] ;  /* 0x0000000406037981 */ /* 0x010522000c1e1500 */
[----:B-1----:R-:W-:-:S03]  /*c0c0*/  IMAD.WIDE R12, R2, 0x2, R20 ;  /* 0x00000002020c7825 */ /* 0x002fc600078e0214 */
[----:B------:R1:W-:Y:S01]  /*c0d0*/  STL [R1+0x4ac], R0 ;  /* 0x0004ac0001007387 */ /* 0x0003e20000100800 */
[----:B0-----:R-:W-:-:S03]  /*c0e0*/  IMAD.WIDE R4, R2, 0x2, R14 ;  /* 0x0000000202047825 */ /* 0x001fc600078e020e */
[----:B------:R0:W-:Y:S04]  /*c0f0*/  STL [R1+0x4a8], R28 ;  /* 0x0004a81c01007387 */ /* 0x0001e80000100800 */
[----:B------:R-:W4:Y:S04]  /*c100*/  LDL.64 R20, [R1+0x1510] ;  /* 0x0015100001147983 */ /* 0x000f280000100a00 */
[----:B-1----:R1:W4:Y:S04]  /*c110*/  LDG.E.U16 R0, [R8.64] ;  /* 0x0000000408007981 */ /* 0x002328000c1e1500 */
[----:B0-----:R3:W4:Y:S04]  /*c120*/  LDG.E.U16 R28, [R10.64] ;  /* 0x000000040a1c7981 */ /* 0x001728000c1e1500 */
[----:B------:R0:W-:Y:S04]  /*c130*/  STL [R1+0x4a4], R29 ;  /* 0x0004a41d01007387 */ /* 0x0001e80000100800 */
[----:B------:R1:W-:Y:S04]  /*c140*/  STL [R1+0x4a0], R23 ;  /* 0x0004a01701007387 */ /* 0x0003e80000100800 */
[----:B------:R-:W4:Y:S04]  /*c150*/  LDL.64 R14, [R1+0x1500] ;  /* 0x00150000010e7983 */ /* 0x000f280000100a00 */
[----:B0-----:R0:W4:Y:S04]  /*c160*/  LDG.E.U16 R29, [R12.64] ;  /* 0x000000040c1d7981 */ /* 0x001128000c1e1500 */
[----:B-1----:R-:W4:Y:S01]  /*c170*/  LDL.64 R22, [R1+0x1508] ;  /* 0x0015080001167983 */ /* 0x002f220000100a00 */
[----:B---3--:R-:W-:-:S03]  /*c180*/  IMAD.WIDE R10, R2, 0x2, R24 ;  /* 0x00000002020a7825 */ /* 0x008fc600078e0218 */
[----:B------:R1:W3:Y:S01]  /*c190*/  LDG.E.U16 R25, [R4.64] ;  /* 0x0000000404197981 */ /* 0x0002e2000c1e1500 */
[----:B--2---:R-:W-:-:S03]  /*c1a0*/  IMAD.WIDE R6, R2, 0x2, R26 ;  /* 0x0000000202067825 */ /* 0x004fc600078e021a */
[----:B------:R-:W2:Y:S01]  /*c1b0*/  LDL.64 R26, [R1+0x14f8] ;  /* 0x0014f800011a7983 */ /* 0x000ea20000100a00 */
[----:B------:R-:W-:-:S03]  /*c1c0*/  IMAD.WIDE R8, R2, 0x2, R18 ;  /* 0x0000000202087825 */ /* 0x000fc600078e0212 */
[----:B------:R-:W2:Y:S04]  /*c1d0*/  LDL.64 R18, [R1+0x14f0] ;  /* 0x0014f00001127983 */ /* 0x000ea80000100a00 */
[----:B----4-:R4:W-:Y:S04]  /*c1e0*/  STL [R1+0x49c], R3 ;  /* 0x00049c0301007387 */ /* 0x0109e80000100800 */
[----:B----4-:R4:W2:Y:S01]  /*c1f0*/  LDG.E.U16 R3, [R6.64] ;  /* 0x0000000406037981 */ /* 0x0108a2000c1e1500 */
[----:B0-----:R-:W-:-:S03]  /*c200*/  IMAD.WIDE R12, R2, 0x2, R16 ;  /* 0x00000002020c7825 */ /* 0x001fc600078e0210 */
[----:B------:R0:W-:Y:S01]  /*c210*/  STL [R1+0x498], R0 ;  /* 0x0004980001007387 */ /* 0x0001e20000100800 */
[----:B-1----:R-:W-:-:S03]  /*c220*/  IMAD.WIDE R4, R2, 0x2, R20 ;  /* 0x0000000202047825 */ /* 0x002fc600078e0214 */
[----:B------:R1:W-:Y:S04]  /*c230*/  STL [R1+0x494], R28 ;  /* 0x0004941c01007387 */ /* 0x0003e80000100800 */
[----:B------:R-:W2:Y:S04]  /*c240*/  LDL.64 R16, [R1+0x14e8] ;  /* 0x0014e80001107983 */ /* 0x000ea80000100a00 */
[----:B0-----:R0:W2:Y:S04]  /*c250*/  LDG.E.U16 R0, [R8.64] ;  /* 0x0000000408007981 */ /* 0x0010a8000c1e1500 */
[----:B-1----:R2:W2:Y:S04]  /*c260*/  LDG.E.U16 R28, [R10.64] ;  /* 0x000000040a1c7981 */ /* 0x0024a8000c1e1500 */
[----:B------:R1:W-:Y:S01]  /*c270*/  STL [R1+0x490], R29 ;  /* 0x0004901d01007387 */ /* 0x0003e20000100800 */
[----:B----4-:R-:W-:-:S03]  /*c280*/  IMAD.WIDE R6, R2, 0x2, R22 ;  /* 0x0000000202067825 */ /* 0x010fc600078e0216 */
[----:B-1----:R1:W4:Y:S01]  /*c290*/  LDG.E.U16 R29, [R12.64] ;  /* 0x000000040c1d7981 */ /* 0x002322000c1e1500 */
[----:B0-----:R-:W-:-:S03]  /*c2a0*/  IMAD.WIDE R8, R2, 0x2, R14 ;  /* 0x0000000202087825 */ /* 0x001fc600078e020e */
[----:B---3--:R0:W-:Y:S04]  /*c2b0*/  STL [R1+0x48c], R25 ;  /* 0x00048c1901007387 */ /* 0x0081e80000100800 */
[----:B------:R-:W3:Y:S01]  /*c2c0*/  LDL.64 R22, [R1+0x14d0] ;  /* 0x0014d00001167983 */ /* 0x000ee20000100a00 */
[----:B--2---:R-:W-:-:S03]  /*c2d0*/  IMAD.WIDE R10, R2, 0x2, R26 ;  /* 0x00000002020a7825 */ /* 0x004fc600078e021a */
[----:B------:R-:W2:Y:S04]  /*c2e0*/  LDL.64 R20, [R1+0x14d8] ;  /* 0x0014d80001147983 */ /* 0x000ea80000100a00 */
[----:B0-----:R-:W2:Y:S04]  /*c2f0*/  LDL.64 R24, [R1+0x14e0] ;  /* 0x0014e00001187983 */ /* 0x001ea80000100a00 */
[----:B------:R0:W2:Y:S04]  /*c300*/  LDG.E.U16 R27, [R4.64] ;  /* 0x00000004041b7981 */ /* 0x0000a8000c1e1500 */
[----:B------:R-:W2:Y:S04]  /*c310*/  LDL.64 R14, [R1+0x14c8] ;  /* 0x0014c800010e7983 */ /* 0x000ea80000100a00 */
[----:B------:R0:W-:Y:S04]  /*c320*/  STL [R1+0x488], R3 ;  /* 0x0004880301007387 */ /* 0x0001e80000100800 */
[----:B0-----:R2:W2:Y:S01]  /*c330*/  LDG.E.U16 R3, [R6.64] ;  /* 0x0000000406037981 */ /* 0x0014a2000c1e1500 */
[----:B-1----:R-:W-:-:S04]  /*c340*/  IMAD.WIDE R12, R2, 0x2, R18 ;  /* 0x00000002020c7825 */ /* 0x002fc800078e0212 */
[C---:B------:R-:W-:Y:S01]  /*c350*/  IMAD.WIDE R4, R2.reuse, 0x2, R16 ;  /* 0x0000000202047825 */ /* 0x040fe200078e0210 */
[----:B------:R0:W-:Y:S04]  /*c360*/  STL [R1+0x484], R0 ;  /* 0x0004840001007387 */ /* 0x0001e80000100800 */
[----:B------:R1:W-:Y:S04]  /*c370*/  STL [R1+0x480], R28 ;  /* 0x0004801c01007387 */ /* 0x0003e80000100800 */
[----:B------:R-:W2:Y:S04]  /*c380*/  LDL.64 R18, [R1+0x14c0] ;  /* 0x0014c00001127983 */ /* 0x000ea80000100a00 */
[----:B0-----:R0:W2:Y:S04]  /*c390*/  LDG.E.U16 R0, [R8.64] ;  /* 0x0000000408007981 */ /* 0x0010a8000c1e1500 */
[----:B-1----:R3:W2:Y:S04]  /*c3a0*/  LDG.E.U16 R28, [R10.64] ;  /* 0x000000040a1c7981 */ /* 0x0026a8000c1e1500 */
[----:B----4-:R1:W-:Y:S04]  /*c3b0*/  STL [R1+0x47c], R29 ;  /* 0x00047c1d01007387 */ /* 0x0103e80000100800 */
[----:B-1----:R1:W2:Y:S01]  /*c3c0*/  LDG.E.U16 R29, [R12.64] ;  /* 0x000000040c1d7981 */ /* 0x0022a2000c1e1500 */
[----:B---3--:R-:W-:-:S03]  /*c3d0*/  IMAD.WIDE R10, R2, 0x2, R22 ;  /* 0x00000002020a7825 */ /* 0x008fc600078e0216 */
[----:B------:R3:W4:Y:S01]  /*c3e0*/  LDG.E.U16 R23, [R4.64] ;  /* 0x0000000404177981 */ /* 0x000722000c1e1500 */
[----:B--2---:R-:W-:-:S03]  /*c3f0*/  IMAD.WIDE R6, R2, 0x2, R24 ;  /* 0x0000000202067825 */ /* 0x004fc600078e0218 */
[----:B------:R2:W-:Y:S04]  /*c400*/  STL [R1+0x478], R27 ;  /* 0x0004781b01007387 */ /* 0x0005e80000100800 */
[----:B------:R-:W4:Y:S01]  /*c410*/  LDL.64 R24, [R1+0x14a8] ;  /* 0x0014a80001187983 */ /* 0x000f220000100a00 */
[----:B0-----:R-:W-:-:S03]  /*c420*/  IMAD.WIDE R8, R2, 0x2, R20 ;  /* 0x0000000202087825 */ /* 0x001fc600078e0214 */
[----:B------:R-:W4:Y:S04]  /*c430*/  LDL.64 R16, [R1+0x14b0] ;  /* 0x0014b00001107983 */ /* 0x000f280000100a00 */
[----:B--2---:R-:W2:Y:S04]  /*c440*/  LDL.64 R26, [R1+0x14b8] ;  /* 0x0014b800011a7983 */ /* 0x004ea80000100a00 */
[----:B------:R-:W2:Y:S04]  /*c450*/  LDL.64 R20, [R1+0x14a0] ;  /* 0x0014a00001147983 */ /* 0x000ea80000100a00 */
[----:B------:R0:W-:Y:S04]  /*c460*/  STL [R1+0x474], R3 ;  /* 0x0004740301007387 */ /* 0x0001e80000100800 */
[----:B0-----:R2:W2:Y:S01]  /*c470*/  LDG.E.U16 R3, [R6.64] ;  /* 0x0000000406037981 */ /* 0x0014a2000c1e1500 */
[----:B-1----:R-:W-:-:S04]  /*c480*/  IMAD.WIDE R12, R2, 0x2, R14 ;  /* 0x00000002020c7825 */ /* 0x002fc800078e020e */
[C---:B---3--:R-:W-:Y:S01]  /*c490*/  IMAD.WIDE R4, R2.reuse, 0x2, R18 ;  /* 0x0000000202047825 */ /* 0x048fe200078e0212 */
[----:B------:R0:W-:Y:S04]  /*c4a0*/  STL [R1+0x470], R0 ;  /* 0x0004700001007387 */ /* 0x0001e80000100800 */
[----:B------:R1:W-:Y:S04]  /*c4b0*/  STL [R1+0x46c], R28 ;  /* 0x00046c1c01007387 */ /* 0x0003e80000100800 */
[----:B------:R-:W2:Y:S04]  /*c4c0*/  LDL.64 R14, [R1+0x1498] ;  /* 0x00149800010e7983 */ /* 0x000ea80000100a00 */
[----:B0-----:R0:W2:Y:S04]  /*c4d0*/  LDG.E.U16 R0, [R8.64] ;  /* 0x0000000408007981 */ /* 0x0010a8000c1e1500 */
[----:B-1----:R1:W2:Y:S04]  /*c4e0*/  LDG.E.U16 R28, [R10.64] ;  /* 0x000000040a1c7981 */ /* 0x0022a8000c1e1500 */
[----:B------:R0:W-:Y:S04]  /*c4f0*/  STL [R1+0x468], R29 ;  /* 0x0004681d01007387 */ /* 0x0001e80000100800 */
[----:B0-----:R0:W2:Y:S04]  /*c500*/  LDG.E.U16 R29, [R12.64] ;  /* 0x000000040c1d7981 */ /* 0x0010a8000c1e1500 */
[----:B----4-:R4:W-:Y:S04]  /*c510*/  STL [R1+0x464], R23 ;  /* 0x0004641701007387 */ /* 0x0109e80000100800 */
[----:B------:R-:W3:Y:S04]  /*c520*/  LDL.64 R18, [R1+0x1488] ;  /* 0x0014880001127983 */ /* 0x000ee80000100a00 */
[----:B----4-:R-:W4:Y:S01]  /*c530*/  LDL.64 R22, [R1+0x1490] ;  /* 0x0014900001167983 */ /* 0x010f220000100a00 */
[----:B-1----:R-:W-:-:S03]  /*c540*/  IMAD.WIDE R10, R2, 0x2, R24 ;  /* 0x00000002020a7825 */ /* 0x002fc600078e0218 */
[----:B------:R1:W3:Y:S01]  /*c550*/  LDG.E.U16 R25, [R4.64] ;  /* 0x0000000404197981 */ /* 0x0002e2000c1e1500 */
[----:B--2---:R-:W-:-:S03]  /*c560*/  IMAD.WIDE R6, R2, 0x2, R26 ;  /* 0x0000000202067825 */ /* 0x004fc600078e021a */
[----:B------:R-:W2:Y:S01]  /*c570*/  LDL.64 R26, [R1+0x1480] ;  /* 0x00148000011a7983 */ /* 0x000ea20000100a00 */
[----:B------:R-:W-:-:S03]  /*c580*/  IMAD.WIDE R8, R2, 0x2, R16 ;  /* 0x0000000202087825 */ /* 0x000fc600078e0210 */
[----:B------:R-:W2:Y:S04]  /*c590*/  LDL.64 R16, [R1+0x1478] ;  /* 0x0014780001107983 */ /* 0x000ea80000100a00 */
[----:B------:R0:W-:Y:S04]  /*c5a0*/  STL [R1+0x460], R3 ;  /* 0x0004600301007387 */ /* 0x0001e80000100800 */
[----:B0-----:R4:W2:Y:S01]  /*c5b0*/  LDG.E.U16 R3, [R6.64] ;  /* 0x0000000406037981 */ /* 0x0018a2000c1e1500 */
[----:B------:R-:W-:-:S04]  /*c5c0*/  IMAD.WIDE R12, R2, 0x2, R20 ;  /* 0x00000002020c7825 */ /* 0x000fc800078e0214 */
[C---:B-1----:R-:W-:Y:S01]  /*c5d0*/  IMAD.WIDE R4, R2.reuse, 0x2, R14 ;  /* 0x0000000202047825 */ /* 0x042fe200078e020e */
[----:B------:R0:W-:Y:S04]  /*c5e0*/  STL [R1+0x45c], R0 ;  /* 0x00045c0001007387 */ /* 0x0001e80000100800 */
[----:B------:R1:W-:Y:S04]  /*c5f0*/  STL [R1+0x458], R28 ;  /* 0x0004581c01007387 */ /* 0x0003e80000100800 */
[----:B------:R-:W2:Y:S04]  /*c600*/  LDL.64 R20, [R1+0x1470] ;  /* 0x0014700001147983 */ /* 0x000ea80000100a00 */
[----:B0-----:R0:W2:Y:S04]  /*c610*/  LDG.E.U16 R0, [R8.64] ;  /* 0x0000000408007981 */ /* 0x0010a8000c1e1500 */
[----:B-1----:R2:W2:Y:S04]  /*c620*/  LDG.E.U16 R28, [R10.64] ;  /* 0x000000040a1c7981 */ /* 0x0024a8000c1e1500 */
[----:B------:R1:W-:Y:S04]  /*c630*/  STL [R1+0x454], R29 ;  /* 0x0004541d01007387 */ /* 0x0003e80000100800 */
[----:B-1----:R1:W2:Y:S01]  /*c640*/  LDG.E.U16 R29, [R12.64] ;  /* 0x000000040c1d7981 */ /* 0x0022a2000c1e1500 */
[----:B----4-:R-:W-:-:S03]  /*c650*/  IMAD.WIDE R6, R2, 0x2, R22 ;  /* 0x0000000202067825 */ /* 0x010fc600078e0216 */
[----:B---3--:R3:W-:Y:S04]  /*c660*/  STL [R1+0x450], R25 ;  /* 0x0004501901007387 */ /* 0x0087e80000100800 */
[----:B------:R-:W4:Y:S01]  /*c670*/  LDL.64 R22, [R1+0x1458] ;  /* 0x0014580001167983 */ /* 0x000f220000100a00 */
[----:B--2---:R-:W-:-:S03]  /*c680*/  IMAD.WIDE R10, R2, 0x2, R26 ;  /* 0x00000002020a7825 */ /* 0x004fc600078e021a */
[----:B------:R-:W3:Y:S04]  /*c690*/  LDL.64 R14, [R1+0x1460] ;  /* 0x00146000010e7983 */ /* 0x000ee80000100a00 */
[----:B---3--:R-:W3:Y:S04]  /*c6a0*/  LDL.64 R24, [R1+0x1468] ;  /* 0x0014680001187983 */ /* 0x008ee80000100a00 */
[----:B------:R1:W3:Y:S01]  /*c6b0*/  LDG.E.U16 R27, [R4.64] ;  /* 0x00000004041b7981 */ /* 0x0002e2000c1e1500 */
[----:B0-----:R-:W-:-:S03]  /*c6c0*/  IMAD.WIDE R8, R2, 0x2, R18 ;  /* 0x0000000202087825 */ /* 0x001fc600078e0212 */
[----:B------:R-:W3:Y:S04]  /*c6d0*/  LDL.64 R18, [R1+0x1450] ;  /* 0x0014500001127983 */ /* 0x000ee80000100a00 */
[----:B------:R0:W-:Y:S04]  /*c6e0*/  STL [R1+0x44c], R3 ;  /* 0x00044c0301007387 */ /* 0x0001e80000100800 */
[----:B0-----:R3:W3:Y:S01]  /*c6f0*/  LDG.E.U16 R3, [R6.64] ;  /* 0x0000000406037981 */ /* 0x0016e2000c1e1500 */
[----:B-1----:R-:W-:-:S04]  /*c700*/  IMAD.WIDE R12, R2, 0x2, R16 ;  /* 0x00000002020c7825 */ /* 0x002fc800078e0210 */
[C---:B------:R-:W-:Y:S01]  /*c710*/  IMAD.WIDE R4, R2.reuse, 0x2, R20 ;  /* 0x0000000202047825 */ /* 0x040fe200078e0214 */
[----:B------:R0:W-:Y:S04]  /*c720*/  STL [R1+0x448], R0 ;  /* 0x0004480001007387 */ /* 0x0001e80000100800 */
[----:B------:R1:W-:Y:S04]  /*c730*/  STL [R1+0x444], R28 ;  /* 0x0004441c01007387 */ /* 0x0003e80000100800 */
[----:B------:R-:W3:Y:S04]  /*c740*/  LDL.64 R16, [R1+0x1448] ;  /* 0x0014480001107983 */ /* 0x000ee80000100a00 */
[----:B0-----:R0:W3:Y:S04]  /*c750*/  LDG.E.U16 R0, [R8.64] ;  /* 0x0000000408007981 */ /* 0x0010e8000c1e1500 */
[----:B-1----:R4:W3:Y:S04]  /*c760*/  LDG.E.U16 R28, [R10.64] ;  /* 0x000000040a1c7981 */ /* 0x0028e8000c1e1500 */
[----:B------:R1:W-:Y:S04]  /*c770*/  STL [R1+0x440], R29 ;  /* 0x0004401d01007387 */ /* 0x0003e80000100800 */
[----:B-1----:R1:W3:Y:S01]  /*c780*/  LDG.E.U16 R29, [R12.64] ;  /* 0x000000040c1d7981 */ /* 0x0022e2000c1e1500 */
[----:B----4-:R-:W-:-:S03]  /*c790*/  IMAD.WIDE R10, R2, 0x2, R22 ;  /* 0x00000002020a7825 */ /* 0x010fc600078e0216 */
[----:B------:R4:W2:Y:S01]  /*c7a0*/  LDG.E.U16 R23, [R4.64] ;  /* 0x0000000404177981 */ /* 0x0008a2000c1e1500 */
[----:B---3--:R-:W-:-:S03]  /*c7b0*/  IMAD.WIDE R6, R2, 0x2, R24 ;  /* 0x0000000202067825 */ /* 0x008fc600078e0218 */
[----:B------:R3:W-:Y:S04]  /*c7c0*/  STL [R1+0x43c], R27 ;  /* 0x00043c1b01007387 */ /* 0x0007e80000100800 */
[----:B------:R-:W2:Y:S01]  /*c7d0*/  LDL.64 R24, [R1+0x1430] ;  /* 0x0014300001187983 */ /* 0x000ea20000100a00 */
[----:B0-----:R-:W-:-:S03]  /*c7e0*/  IMAD.WIDE R8, R2, 0x2, R14 ;  /* 0x0000000202087825 */ /* 0x001fc600078e020e */
[----:B------:R-:W2:Y:S04]  /*c7f0*/  LDL.64 R20, [R1+0x1438] ;  /* 0x0014380001147983 */ /* 0x000ea80000100a00 */
[----:B---3--:R-:W3:Y:S04]  /*c800*/  LDL.64 R26, [R1+0x1440] ;  /* 0x00144000011a7983 */ /* 0x008ee80000100a00 */
[----:B------:R-:W3:Y:S04]  /*c810*/  LDL.64 R14, [R1+0x1428] ;  /* 0x00142800010e7983 */ /* 0x000ee80000100a00 */
[----:B------:R0:W-:Y:S04]  /*c820*/  STL [R1+0x438], R3 ;  /* 0x0004380301007387 */ /* 0x0001e80000100800 */
[----:B0-----:R3:W3:Y:S01]  /*c830*/  LDG.E.U16 R3, [R6.64] ;  /* 0x0000000406037981 */ /* 0x0016e2000c1e1500 */
[----:B-1----:R-:W-:-:S04]  /*c840*/  IMAD.WIDE R12, R2, 0x2, R18 ;  /* 0x00000002020c7825 */ /* 0x002fc800078e0212 */
[C---:B----4-:R-:W-:Y:S01]  /*c850*/  IMAD.WIDE R4, R2.reuse, 0x2, R16 ;  /* 0x0000000202047825 */ /* 0x050fe200078e0210 */
[----:B------:R0:W-:Y:S04]  /*c860*/  STL [R1+0x434], R0 ;  /* 0x0004340001007387 */ /* 0x0001e80000100800 */
[----:B------:R1:W-:Y:S04]  /*c870*/  STL [R1+0x430], R28 ;  /* 0x0004301c01007387 */ /* 0x0003e80000100800 */
[----:B------:R-:W3:Y:S04]  /*c880*/  LDL.64 R18, [R1+0x1420] ;  /* 0x0014200001127983 */ /* 0x000ee80000100a00 */
[----:B0-----:R0:W3:Y:S04]  /*c890*/  LDG.E.U16 R0, [R8.64] ;  /* 0x0000000408007981 */ /* 0x0010e8000c1e1500 */
[----:B-1----:R1:W3:Y:S04]  /*c8a0*/  LDG.E.U16 R28, [R10.64] ;  /* 0x000000040a1c7981 */ /* 0x0022e8000c1e1500 */
[----:B------:R0:W-:Y:S04]  /*c8b0*/  STL [R1+0x42c], R29 ;  /* 0x00042c1d01007387 */ /* 0x0001e80000100800 */
[----:B0-----:R0:W3:Y:S04]  /*c8c0*/  LDG.E.U16 R29, [R12.64] ;  /* 0x000000040c1d7981 */ /* 0x0010e8000c1e1500 */
[----:B--2---:R2:W-:Y:S04]  /*c8d0*/  STL [R1+0x428], R23 ;  /* 0x0004281701007387 */ /* 0x0045e80000100800 */
[----:B------:R-:W4:Y:S04]  /*c8e0*/  LDL.64 R16, [R1+0x1410] ;  /* 0x0014100001107983 */ /* 0x000f280000100a00 */
[----:B--2---:R-:W2:Y:S01]  /*c8f0*/  LDL.64 R22, [R1+0x1418] ;  /* 0x0014180001167983 */ /* 0x004ea20000100a00 */
[----:B-1----:R-:W-:-:S03]  /*c900*/  IMAD.WIDE R10, R2, 0x2, R24 ;  /* 0x00000002020a7825 */ /* 0x002fc600078e0218 */
[----:B------:R1:W4:Y:S01]  /*c910*/  LDG.E.U16 R25, [R4.64] ;  /* 0x0000000404197981 */ /* 0x000322000c1e1500 */
[----:B---3--:R-:W-:-:S03]  /*c920*/  IMAD.WIDE R6, R2, 0x2, R26 ;  /* 0x0000000202067825 */ /* 0x008fc600078e021a */
[----:B------:R-:W3:Y:S01]  /*c930*/  LDL.64 R26, [R1+0x1408] ;  /* 0x00140800011a7983 */ /* 0x000ee20000100a00 */
[----:B------:R-:W-:-:S03]  /*c940*/  IMAD.WIDE R8, R2, 0x2, R20 ;  /* 0x0000000202087825 */ /* 0x000fc600078e0214 */
[----:B------:R-:W3:Y:S04]  /*c950*/  LDL.64 R20, [R1+0x1400] ;  /* 0x0014000001147983 */ /* 0x000ee80000100a00 */
[----:B------:R0:W-:Y:S04]  /*c960*/  STL [R1+0x424], R3 ;  /* 0x0004240301007387 */ /* 0x0001e80000100800 */
[----:B0-----:R2:W3:Y:S01]  /*c970*/  LDG.E.U16 R3, [R6.64] ;  /* 0x0000000406037981 */ /* 0x0014e2000c1e1500 */
[----:B------:R-:W-:-:S04]  /*c980*/  IMAD.WIDE R12, R2, 0x2, R14 ;  /* 0x00000002020c7825 */ /* 0x000fc800078e020e */
[C---:B-1----:R-:W-:Y:S01]  /*c990*/  IMAD.WIDE R4, R2.reuse, 0x2, R18 ;  /* 0x0000000202047825 */ /* 0x042fe200078e0212 */
[----:B------:R0:W-:Y:S04]  /*c9a0*/  STL [R1+0x420], R0 ;  /* 0x0004200001007387 */ /* 0x0001e80000100800 */
[----:B------:R1:W-:Y:S04]  /*c9b0*/  STL [R1+0x41c], R28 ;  /* 0x00041c1c01007387 */ /* 0x0003e80000100800 */
[----:B------:R-:W3:Y:S04]  /*c9c0*/  LDL.64 R14, [R1+0x13f8] ;  /* 0x0013f800010e7983 */ /* 0x000ee80000100a00 */
[----:B0-----:R0:W3:Y:S04]  /*c9d0*/  LDG.E.U16 R0, [R8.64] ;  /* 0x0000000408007981 */ /* 0x0010e8000c1e1500 */
[----:B-1----:R3:W3:Y:S04]  /*c9e0*/  LDG.E.U16 R28, [R10.64] ;  /* 0x000000040a1c7981 */ /* 0x0026e8000c1e1500 */
[----:B------:R1:W-:Y:S04]  /*c9f0*/  STL [R1+0x418], R29 ;  /* 0x0004181d01007387 */ /* 0x0003e80000100800 */
[----:B-1----:R1:W3:Y:S01]  /*ca00*/  LDG.E.U16 R29, [R12.64] ;  /* 0x000000040c1d7981 */ /* 0x0022e2000c1e1500 */
[----:B--2---:R-:W-:-:S03]  /*ca10*/  IMAD.WIDE R6, R2, 0x2, R22 ;  /* 0x0000000202067825 */ /* 0x004fc600078e0216 */
[----:B----4-:R2:W-:Y:S04]  /*ca20*/  STL [R1+0x414], R25 ;  /* 0x0004141901007387 */ /* 0x0105e80000100800 */
[----:B------:R-:W4:Y:S01]  /*ca30*/  LDL.64 R22, [R1+0x13e0] ;  /* 0x0013e00001167983 */ /* 0x000f220000100a00 */
[----:B---3--:R-:W-:-:S03]  /*ca40*/  IMAD.WIDE R10, R2, 0x2, R26 ;  /* 0x00000002020a7825 */ /* 0x008fc600078e021a */
[----:B------:R-:W3:Y:S04]  /*ca50*/  LDL.64 R18, [R1+0x13e8] ;  /* 0x0013e80001127983 */ /* 0x000ee80000100a00 */
[----:B------:R1:W3:Y:S01]  /*ca60*/  LDG.E.U16 R27, [R4.64] ;  /* 0x00000004041b7981 */ /* 0x0002e2000c1e1500 */
[----:B0-----:R-:W-:-:S03]  /*ca70*/  IMAD.WIDE R8, R2, 0x2, R16 ;  /* 0x0000000202087825 */ /* 0x001fc600078e0210 */
[----:B--2---:R-:W2:Y:S04]  /*ca80*/  LDL.64 R24, [R1+0x13f0] ;  /* 0x0013f00001187983 */ /* 0x004ea80000100a00 */
        /* <DEDUP_REMOVED lines=13> */
[----:B------:R2:W4:Y:S04]  /*cb60*/  LDG.E.U16 R23, [R4.64] ;  /* 0x0000000404177981 */ /* 0x000528000c1e1500 */
[----:B---3--:R3:W-:Y:S01]  /*cb70*/  STL [R1+0x400], R27 ;  /* 0x0004001b01007387 */ /* 0x0087e20000100800 */
[----:B0-----:R-:W-:-:S03]  /*cb80*/  IMAD.WIDE R8, R2, 0x2, R18 ;  /* 0x0000000202087825 */ /* 0x001fc600078e0212 */
[----:B------:R-:W4:Y:S01]  /*cb90*/  LDL.64 R14, [R1+0x13c0] ;  /* 0x0013c000010e7983 */ /* 0x000f220000100a00 */
[----:B--2---:R-:W-:-:S03]  /*cba0*/  IMAD.WIDE R6, R2, 0x2, R24 ;  /* 0x0000000202067825 */ /* 0x004fc600078e0218 */
[----:B------:R-:W3:Y:S04]  /*cbb0*/  LDL.64 R24, [R1+0x13b8] ;  /* 0x0013b80001187983 */ /* 0x000ee80000100a00 */
[----:B---3--:R-:W3:Y:S04]  /*cbc0*/  LDL.64 R26, [R1+0x13c8] ;  /* 0x0013c800011a7983 */ /* 0x008ee80000100a00 */
[----:B------:R-:W3:Y:S04]  /*cbd0*/  LDL.64 R18, [R1+0x13b0] ;  /* 0x0013b00001127983 */ /* 0x000ee80000100a00 */
[----:B------:R0:W-:Y:S04]  /*cbe0*/  STL [R1+0x3fc], R3 ;  /* 0x0003fc0301007387 */ /* 0x0001e80000100800 */
[----:B0-----:R3:W3:Y:S01]  /*cbf0*/  LDG.E.U16 R3, [R6.64] ;  /* 0x0000000406037981 */ /* 0x0016e2000c1e1500 */
[----:B-1----:R-:W-:-:S03]  /*cc00*/  IMAD.WIDE R12, R2, 0x2, R16 ;  /* 0x00000002020c7825 */ /* 0x002fc600078e0210 */
[----:B------:R0:W-:Y:S04]  /*cc10*/  STL [R1+0x3f8], R0 ;  /* 0x0003f80001007387 */ /* 0x0001e80000100800 */
[----:B------:R1:W-:Y:S04]  /*cc20*/  STL [R1+0x3f4], R28 ;  /* 0x0003f41c01007387 */ /* 0x0003e80000100800 */
[----:B------:R-:W3:Y:S04]  /*cc30*/  LDL.64 R16, [R1+0x13a8] ;  /* 0x0013a80001107983 */ /* 0x000ee80000100a00 */
[----:B0-----:R0:W3:Y:S04]  /*cc40*/  LDG.E.U16 R0, [R8.64] ;  /* 0x0000000408007981 */ /* 0x0010e8000c1e1500 */
[----:B-1----:R3:W3:Y:S04]  /*cc50*/  LDG.E.U16 R28, [R10.64] ;  /* 0x000000040a1c7981 */ /* 0x0026e8000c1e1500 */
[----:B------:R1:W-:Y:S01]  /*cc60*/  STL [R1+0x3f0], R29 ;  /* 0x0003f01d01007387 */ /* 0x0003e20000100800 */
[----:B------:R-:W-:-:S03]  /*cc70*/  IMAD.WIDE R4, R2, 0x2, R20 ;  /* 0x0000000202047825 */ /* 0x000fc600078e0214 */
[----:B-1----:R1:W3:Y:S04]  /*cc80*/  LDG.E.U16 R29, [R12.64] ;  /* 0x000000040c1d7981 */ /* 0x0022e8000c1e1500 */
[----:B----4-:R4:W-:Y:S04]  /*cc90*/  STL [R1+0x3ec], R23 ;  /* 0x0003ec1701007387 */ /* 0x0109e80000100800 */
[----:B------:R-:W2:Y:S04]  /*cca0*/  LDL.64 R20, [R1+0x1398] ;  /* 0x0013980001147983 */ /* 0x000ea80000100a00 */
[----:B----4-:R-:W4:Y:S01]  /*ccb0*/  LDL.64 R22, [R1+0x13a0] ;  /* 0x0013a00001167983 */ /* 0x010f220000100a00 */
[----:B---3--:R-:W-:-:S03]  /*ccc0*/  IMAD.WIDE R6, R2, 0x2, R26 ;  /* 0x0000000202067825 */ /* 0x008fc600078e021a */
[----:B------:R-:W3:Y:S01]  /*ccd0*/  LDL.64 R26, [R1+0x1390] ;  /* 0x00139000011a7983 */ /* 0x000ee20000100a00 */
[----:B------:R-:W-:-:S03]  /*cce0*/  IMAD.WIDE R10, R2, 0x2, R24 ;  /* 0x00000002020a7825 */ /* 0x000fc600078e0218 */
        /* <DEDUP_REMOVED lines=13> */
[----:B0-----:R0:W3:Y:S01]  /*cdc0*/  LDG.E.U16 R29, [R12.64] ;  /* 0x000000040c1d7981 */ /* 0x0010e2000c1e1500 */
[----:B--2---:R-:W-:-:S04]  /*cdd0*/  IMAD.WIDE R8, R2, 0x2, R20 ;  /* 0x0000000202087825 */ /* 0x004fc800078e0214 */
[----:B----4-:R-:W-:-:S04]  /*cde0*/  IMAD.WIDE R6, R2, 0x2, R22 ;  /* 0x0000000202067825 */ /* 0x010fc800078e0216 */
[C---:B---3--:R-:W-:Y:S02]  /*cdf0*/  IMAD.WIDE R10, R2.reuse, 0x2, R26 ;  /* 0x00000002020a7825 */ /* 0x048fe400078e021a */
[----:B------:R1:W2:Y:S04]  /*ce00*/  LDG.E.U16 R27, [R4.64] ;  /* 0x00000004041b7981 */ /* 0x0002a8000c1e1500 */
[----:B------:R3:W-:Y:S04]  /*ce10*/  STL [R1+0x308], R25 ;  /* 0x0003081901007387 */ /* 0x0007e80000100800 */
[----:B------:R-:W4:Y:S04]  /*ce20*/  LDL.64 R16, [R1+0x1370] ;  /* 0x0013700001107983 */ /* 0x000f280000100a00 */
[----:B------:R-:W4:Y:S04]  /*ce30*/  LDL.64 R22, [R1+0x1368] ;  /* 0x0013680001167983 */ /* 0x000f280000100a00 */
[----:B---3--:R-:W4:Y:S04]  /*ce40*/  LDL.64 R24, [R1+0x1378] ;  /* 0x0013780001187983 */ /* 0x008f280000100a00 */
[----:B------:R-:W4:Y:S04]  /*ce50*/  LDL.64 R20, [R1+0x1360] ;  /* 0x0013600001147983 */ /* 0x000f280000100a00 */
[----:B------:R0:W-:Y:S04]  /*ce60*/  STL [R1+0x304], R3 ;  /* 0x0003040301007387 */ /* 0x0001e80000100800 */
[----:B0-----:R4:W4:Y:S01]  /*ce70*/  LDG.E.U16 R3, [R6.64] ;  /* 0x0000000406037981 */ /* 0x001922000c1e1500 */
[----:B------:R-:W-:-:S03]  /*ce80*/  IMAD.WIDE R12, R2, 0x2, R14 ;  /* 0x00000002020c7825 */ /* 0x000fc600078e020e */
[----:B------:R0:W-:Y:S04]  /*ce90*/  STL [R1+0x300], R0 ;  /* 0x0003000001007387 */ /* 0x0001e80000100800 */
[----:B------:R1:W-:Y:S04]  /*cea0*/  STL [R1+0x2cc], R28 ;  /* 0x0002cc1c01007387 */ /* 0x0003e80000100800 */
[----:B------:R-:W4:Y:S04]  /*ceb0*/  LDL.64 R14, [R1+0x1358] ;  /* 0x00135800010e7983 */ /* 0x000f280000100a00 */
[----:B0-----:R4:W4:Y:S04]  /*cec0*/  LDG.E.U16 R0, [R8.64] ;  /* 0x0000000408007981 */ /* 0x001928000c1e1500 */
[----:B-1----:R0:W4:Y:S04]  /*ced0*/  LDG.E.U16 R28, [R10.64] ;  /* 0x000000040a1c7981 */ /* 0x002128000c1e1500 */
[----:B------:R1:W-:Y:S04]  /*cee0*/  STL [R1+0x2c8], R29 ;  /* 0x0002c81d01007387 */ /* 0x0003e80000100800 */
[----:B-1----:R1:W4:Y:S01]  /*cef0*/  LDG.E.U16 R29, [R12.64] ;  /* 0x000000040c1d7981 */ /* 0x002322000c1e1500 */
[----:B------:R-:W-:-:S06]  /*cf00*/  IMAD.WIDE R4, R2, 0x2, R18 ;  /* 0x0000000202047825 */ /* 0x000fcc00078e0212 */
[----:B------:R-:W4:Y:S04]  /*cf10*/  LDG.E.U16 R5, [R4.64] ;  /* 0x0000000404057981 */ /* 0x000f28000c1e1500 */
[----:B--2---:R2:W-:Y:S04]  /*cf20*/  STL [R1+0x2c4], R27 ;  /* 0x0002c41b01007387 */ /* 0x0045e80000100800 */
[----:B------:R-:W3:Y:S04]  /*cf30*/  LDL.64 R18, [R1+0x1348] ;  /* 0x0013480001127983 */ /* 0x000ee80000100a00 */
[----:B--2---:R-:W2:Y:S01]  /*cf40*/  LDL.64 R26, [R1+0x1350] ;  /* 0x00135000011a7983 */ /* 0x004ea20000100a00 */
[----:B----4-:R-:W-:-:S03]  /*cf50*/  IMAD.WIDE R8, R2, 0x2, R16 ;  /* 0x0000000202087825 */ /* 0x010fc600078e0210 */
[----:B------:R-:W4:Y:S01]  /*cf60*/  LDL.64 R16, [R1+0x1338] ;  /* 0x0013380001107983 */ /* 0x000f220000100a00 */
[----:B------:R-:W-:-:S03]  /*cf70*/  IMAD.WIDE R6, R2, 0x2, R24 ;  /* 0x0000000202067825 */ /* 0x000fc600078e0218 */
[----:B------:R-:W4:Y:S04]  /*cf80*/  LDL.64 R24, [R1+0x1340] ;  /* 0x0013400001187983 */ /* 0x000f280000100a00 */
[----:B------:R0:W-:Y:S04]  /*cf90*/  STL [R1+0x2c0], R3 ;  /* 0x0002c00301007387 */ /* 0x0001e80000100800 */
[----:B0-----:R0:W4:Y:S01]  /*cfa0*/  LDG.E.U16 R3, [R6.64] ;  /* 0x0000000406037981 */ /* 0x001122000c1e1500 */
[----:B------:R-:W-:-:S04]  /*cfb0*/  IMAD.WIDE R10, R2, 0x2, R22 ;  /* 0x00000002020a7825 */ /* 0x000fc800078e0216 */
[----:B-1----:R-:W-:-:S04]  /*cfc0*/  IMAD.WIDE R12, R2, 0x2, R20 ;  /* 0x00000002020c7825 */ /* 0x002fc800078e0214 */
[C---:B0-----:R-:W-:Y:S01]  /*cfd0*/  IMAD.WIDE R6, R2.reuse, 0x2, R14 ;  /* 0x0000000202067825 */ /* 0x041fe200078e020e */
[----:B------:R0:W-:Y:S04]  /*cfe0*/  STL [R1+0x2bc], R0 ;  /* 0x0002bc0001007387 */ /* 0x0001e80000100800 */
[----:B------:R1:W-:Y:S04]  /*cff0*/  STL [R1+0x2b8], R28 ;  /* 0x0002b81c01007387 */ /* 0x0003e80000100800 */
[----:B------:R-:W4:Y:S04]  /*d000*/  LDL.64 R20, [R1+0x1330] ;  /* 0x0013300001147983 */ /* 0x000f280000100a00 */
[----:B0-----:R2:W4:Y:S04]  /*d010*/  LDG.E.U16 R0, [R8.64] ;  /* 0x0000000408007981 */ /* 0x001528000c1e1500 */
[----:B-1----:R3:W4:Y:S04]  /*d020*/  LDG.E.U16 R28, [R10.64] ;  /* 0x000000040a1c7981 */ /* 0x002728000c1e1500 */
[----:B------:R0:W-:Y:S04]  /*d030*/  STL [R1+0x2b4], R29 ;  /* 0x0002b41d01007387 */ /* 0x0001e80000100800 */
[----:B------:R-:W4:Y:S04]  /*d040*/  LDL.64 R22, [R1+0x1328] ;  /* 0x0013280001167983 */ /* 0x000f280000100a00 */
[----:B------:R-:W4:Y:S04]  /*d050*/  LDL.64 R14, [R1+0x1320] ;  /* 0x00132000010e7983 */ /* 0x000f280000100a00 */
[----:B0-----:R0:W4:Y:S04]  /*d060*/  LDG.E.U16 R29, [R12.64] ;  /* 0x000000040c1d7981 */ /* 0x001128000c1e1500 */
[----:B------:R-:W4:Y:S01]  /*d070*/  LDG.E.U16 R7, [R6.64] ;  /* 0x0000000406077981 */ /* 0x000f22000c1e1500 */
[----:B--2---:R-:W-:-:S03]  /*d080*/  IMAD.WIDE R8, R2, 0x2, R26 ;  /* 0x0000000202087825 */ /* 0x004fc600078e021a */
[----:B------:R-:W2:Y:S01]  /*d090*/  LDL.64 R26, [R1+0x1318] ;  /* 0x00131800011a7983 */ /* 0x000ea20000100a00 */
[----:B---3--:R-:W-:-:S03]  /*d0a0*/  IMAD.WIDE R10, R2, 0x2, R18 ;  /* 0x00000002020a7825 */ /* 0x008fc600078e0212 */
[----:B------:R-:W3:Y:S04]  /*d0b0*/  LDL.64 R18, [R1+0x1310] ;  /* 0x0013100001127983 */ /* 0x000ee80000100a00 */
[----:B------:R-:W-:Y:S04]  /*d0c0*/  STL [R1+0x2b0], R5 ;  /* 0x0002b00501007387 */ /* 0x000fe80000100800 */
[----:B----4-:R1:W-:Y:S04]  /*d0d0*/  STL [R1+0x28c], R3 ;  /* 0x00028c0301007387 */ /* 0x0103e80000100800 */
[----:B-1----:R1:W4:Y:S01]  /*d0e0*/  LDG.E.U16 R3, [R8.64] ;  /* 0x0000000408037981 */ /* 0x002322000c1e1500 */
[----:B0-----:R-:W-:-:S04]  /*d0f0*/  IMAD.WIDE R12, R2, 0x2, R24 ;  /* 0x00000002020c7825 */ /* 0x001fc800078e0218 */
[C---:B------:R-:W-:Y:S01]  /*d100*/  IMAD.WIDE R4, R2.reuse, 0x2, R16 ;  /* 0x0000000202047825 */ /* 0x040fe200078e0210 */
[----:B------:R0:W-:Y:S04]  /*d110*/  STL [R1+0x288], R0 ;  /* 0x0002880001007387 */ /* 0x0001e80000100800 */
[----:B------:R1:W-:Y:S04]  /*d120*/  STL [R1+0x284], R28 ;  /* 0x0002841c01007387 */ /* 0x0003e80000100800 */
[----:B------:R-:W3:Y:S04]  /*d130*/  LDL.64 R16, [R1+0x1308] ;  /* 0x0013080001107983 */ /* 0x000ee80000100a00 */
[----:B0-----:R0:W3:Y:S04]  /*d140*/  LDG.E.U16 R0, [R10.64] ;  /* 0x000000040a007981 */ /* 0x0010e8000c1e1500 */
[----:B-1----:R1:W3:Y:S01]  /*d150*/  LDG.E.U16 R28, [R12.64] ;  /* 0x000000040c1c7981 */ /* 0x0022e2000c1e1500 */
[----:B------:R-:W-:-:S03]  /*d160*/  IMAD.WIDE R8, R2, 0x2, R14 ;  /* 0x0000000202087825 */ /* 0x000fc600078e020e */
[----:B------:R1:W-:Y:S01]  /*d170*/  STL [R1+0x280], R29 ;  /* 0x0002801d01007387 */ /* 0x0003e20000100800 */
[----:B0-----:R-:W-:-:S03]  /*d180*/  IMAD.WIDE R10, R2, 0x2, R22 ;  /* 0x00000002020a7825 */ /* 0x001fc600078e0216 */
[----:B------:R-:W3:Y:S01]  /*d190*/  LDL.64 R24, [R1+0x1300] ;  /* 0x0013000001187983 */ /* 0x000ee20000100a00 */
[----:B-1----:R-:W-:-:S03]  /*d1a0*/  IMAD.WIDE R12, R2, 0x2, R20 ;  /* 0x00000002020c7825 */ /* 0x002fc600078e0214 */
[----:B------:R-:W3:Y:S04]  /*d1b0*/  LDL.64 R20, [R1+0x12f8] ;  /* 0x0012f80001147983 */ /* 0x000ee80000100a00 */
[----:B------:R-:W3:Y:S04]  /*d1c0*/  LDL.64 R22, [R1+0x12f0] ;  /* 0x0012f00001167983 */ /* 0x000ee80000100a00 */
[----:B------:R-:W3:Y:S04]  /*d1d0*/  LDL.64 R14, [R1+0x12e8] ;  /* 0x0012e800010e7983 */ /* 0x000ee80000100a00 */
[----:B------:R2:W-:Y:S04]  /*d1e0*/  STL [R1+0x27c], R7 ;  /* 0x00027c0701007387 */ /* 0x0005e80000100800 */
[----:B------:R3:W3:Y:S01]  /*d1f0*/  LDG.E.U16 R29, [R4.64] ;  /* 0x00000004041d7981 */ /* 0x0006e2000c1e1500 */
[----:B--2---:R-:W-:-:S03]  /*d200*/  IMAD.WIDE R6, R2, 0x2, R26 ;  /* 0x0000000202067825 */ /* 0x004fc600078e021a */
[----:B------:R0:W2:Y:S04]  /*d210*/  LDG.E.U16 R27, [R12.64] ;  /* 0x000000040c1b7981 */ /* 0x0000a8000c1e1500 */
[----:B----4-:R1:W-:Y:S04]  /*d220*/  STL [R1+0x278], R3 ;  /* 0x0002780301007387 */ /* 0x0103e80000100800 */
[----:B-1----:R1:W4:Y:S01]  /*d230*/  LDG.E.U16 R3, [R10.64] ;  /* 0x000000040a037981 */ /* 0x002322000c1e1500 */
[----:B---3--:R-:W-:-:S04]  /*d240*/  IMAD.WIDE R4, R2, 0x2, R18 ;  /* 0x0000000202047825 */ /* 0x008fc800078e0212 */
[C---:B0-----:R-:W-:Y:S01]  /*d250*/  IMAD.WIDE R12, R2.reuse, 0x2, R16 ;  /* 0x00000002020c7825 */ /* 0x041fe200078e0210 */
[----:B------:R0:W-:Y:S04]  /*d260*/  STL [R1+0x274], R0 ;  /* 0x0002740001007387 */ /* 0x0001e80000100800 */
[----:B------:R3:W-:Y:S04]  /*d270*/  STL [R1+0x270], R28 ;  /* 0x0002701c01007387 */ /* 0x0007e80000100800 */
[----:B------:R-:W4:Y:S04]  /*d280*/  LDL.64 R18, [R1+0x12e0] ;  /* 0x0012e00001127983 */ /* 0x000f280000100a00 */
[----:B0-----:R0:W4:Y:S01]  /*d290*/  LDG.E.U16 R0, [R8.64] ;  /* 0x0000000408007981 */ /* 0x001122000c1e1500 */
[----:B-1----:R-:W-:-:S03]  /*d2a0*/  IMAD.WIDE R10, R2, 0x2, R24 ;  /* 0x00000002020a7825 */ /* 0x002fc600078e0218 */
[----:B---3--:R1:W4:Y:S02]  /*d2b0*/  LDG.E.U16 R28, [R6.64] ;  /* 0x00000004061c7981 */ /* 0x008324000c1e1500 */
[C---:B-1----:R-:W-:Y:S02]  /*d2c0*/  IMAD.WIDE R6, R2.reuse, 0x2, R22 ;  /* 0x0000000202067825 */ /* 0x042fe400078e0216 */
[----:B------:R1:W4:Y:S04]  /*d2d0*/  LDG.E.U16 R23, [R12.64] ;  /* 0x000000040c177981 */ /* 0x000328000c1e1500 */
[----:B------:R0:W-:Y:S04]  /*d2e0*/  STL [R1+0x26c], R29 ;  /* 0x00026c1d01007387 */ /* 0x0001e80000100800 */
[----:B0-----:R0:W4:Y:S01]  /*d2f0*/  LDG.E.U16 R29, [R4.64] ;  /* 0x00000004041d7981 */ /* 0x001122000c1e1500 */
[----:B------:R-:W-:-:S03]  /*d300*/  IMAD.WIDE R8, R2, 0x2, R20 ;  /* 0x0000000202087825 */ /* 0x000fc600078e0214 */
[----:B--2---:R2:W-:Y:S04]  /*d310*/  STL [R1+0x268], R27 ;  /* 0x0002681b01007387 */ /* 0x0045e80000100800 */
[----:B------:R-:W3:Y:S04]  /*d320*/  LDL.64 R24, [R1+0x12c8] ;  /* 0x0012c80001187983 */ /* 0x000ee80000100a00 */
[----:B------:R-:W3:Y:S04]  /*d330*/  LDL.64 R16, [R1+0x12d0] ;  /* 0x0012d00001107983 */ /* 0x000ee80000100a00 */
[----:B--2---:R-:W2:Y:S04]  /*d340*/  LDL.64 R26, [R1+0x12d8] ;  /* 0x0012d800011a7983 */ /* 0x004ea80000100a00 */
[----:B------:R-:W2:Y:S04]  /*d350*/  LDL.64 R20, [R1+0x12c0] ;  /* 0x0012c00001147983 */ /* 0x000ea80000100a00 */
[----:B----4-:R4:W-:Y:S04]  /*d360*/  STL [R1+0x264], R3 ;  /* 0x0002640301007387 */ /* 0x0109e80000100800 */
[----:B----4-:R2:W4:Y:S01]  /*d370*/  LDG.E.U16 R3, [R10.64] ;  /* 0x000000040a037981 */ /* 0x010522000c1e1500 */
[----:B0-----:R-:W-:-:S04]  /*d380*/  IMAD.WIDE R4, R2, 0x2, R14 ;  /* 0x0000000202047825 */ /* 0x001fc800078e020e */
[C---:B-1----:R-:W-:Y:S01]  /*d390*/  IMAD.WIDE R12, R2.reuse, 0x2, R18 ;  /* 0x00000002020c7825 */ /* 0x042fe200078e0212 */
[----:B------:R0:W-:Y:S04]  /*d3a0*/  STL [R1+0x260], R0 ;  /* 0x0002600001007387 */ /* 0x0001e80000100800 */
[----:B------:R1:W-:Y:S04]  /*d3b0*/  STL [R1+0x25c], R28 ;  /* 0x00025c1c01007387 */ /* 0x0003e80000100800 */
[----:B------:R-:W4:Y:S04]  /*d3c0*/  LDL.64 R14, [R1+0x12b8] ;  /* 0x0012b800010e7983 */ /* 0x000f280000100a00 */
[----:B0-----:R0:W4:Y:S04]  /*d3d0*/  LDG.E.U16 R0, [R8.64] ;  /* 0x0000000408007981 */ /* 0x001128000c1e1500 */
[----:B-1----:R3:W4:Y:S04]  /*d3e0*/  LDG.E.U16 R28, [R6.64] ;  /* 0x00000004061c7981 */ /* 0x002728000c1e1500 */
[----:B------:R1:W-:Y:S04]  /*d3f0*/  STL [R1+0x258], R29 ;  /* 0x0002581d01007387 */ /* 0x0003e80000100800 */
[----:B------:R0:W-:Y:S04]  /*d400*/  STL [R1+0x254], R23 ;  /* 0x0002541701007387 */ /* 0x0001e80000100800 */
[----:B------:R-:W4:Y:S04]  /*d410*/  LDL.64 R18, [R1+0x12a8] ;  /* 0x0012a80001127983 */ /* 0x000f280000100a00 */
[----:B-1----:R1:W4:Y:S04]  /*d420*/  LDG.E.U16 R29, [R4.64] ;  /* 0x00000004041d7981 */ /* 0x002328000c1e1500 */
[----:B0-----:R-:W4:Y:S01]  /*d430*/  LDL.64 R22, [R1+0x12b0] ;  /* 0x0012b00001167983 */ /* 0x001f220000100a00 */
        /* <DEDUP_REMOVED lines=8> */
[----:B-1----:R-:W-:-:S04]  /*d4c0*/  IMAD.WIDE R4, R2, 0x2, R20 ;  /* 0x0000000202047825 */ /* 0x002fc800078e0214 */
[C---:B0-----:R-:W-:Y:S01]  /*d4d0*/  IMAD.WIDE R12, R2.reuse, 0x2, R14 ;  /* 0x00000002020c7825 */ /* 0x041fe200078e020e */
[----:B------:R0:W-:Y:S04]  /*d4e0*/  STL [R1+0x24c], R0 ;  /* 0x00024c0001007387 */ /* 0x0001e80000100800 */
        /* <DEDUP_REMOVED lines=70> */
[----:B------:R-:W2:Y:S04]  /*d950*/  LDL.64 R18, [R1+0x1208] ;  /* 0x0012080001127983 */ /* 0x000ea80000100a00 */
[----:B---3--:R-:W3:Y:S04]  /*d960*/  LDL.64 R24, [R1+0x1210] ;  /* 0x0012100001187983 */ /* 0x008ee80000100a00 */
[----:B------:R1:W2:Y:S01]  /*d970*/  LDG.E.U16 R27, [R12.64] ;  /* 0x000000040c1b7981 */ /* 0x0002a2000c1e1500 */
[----:B0-----:R-:W-:-:S03]  /*d980*/  IMAD.WIDE R8, R2, 0x2, R16 ;  /* 0x0000000202087825 */ /* 0x001fc600078e0210 */
        /* <DEDUP_REMOVED lines=13> */
[----:B------:R4:W2:Y:S01]  /*da60*/  LDG.E.U16 R23, [R12.64] ;  /* 0x000000040c177981 */ /* 0x0008a2000c1e1500 */
[----:B---3--:R-:W-:-:S03]  /*da70*/  IMAD.WIDE R10, R2, 0x2, R24 ;  /* 0x00000002020a7825 */ /* 0x008fc600078e0218 */
[----:B--2---:R2:W-:Y:S04]  /*da80*/  STL [R1+0x1f0], R27 ;  /* 0x0001f01b01007387 */ /* 0x0045e80000100800 */
[----:B------:R-:W3:Y:S01]  /*da90*/  LDL.64 R24, [R1+0x11d8] ;  /* 0x0011d80001187983 */ /* 0x000ee20000100a00 */
[----:B0-----:R-:W-:-:S03]  /*daa0*/  IMAD.WIDE R8, R2, 0x2, R18 ;  /* 0x0000000202087825 */ /* 0x001fc600078e0212 */
[----:B------:R-:W3:Y:S04]  /*dab0*/  LDL.64 R14, [R1+0x11e0] ;  /* 0x0011e000010e7983 */ /* 0x000ee80000100a00 */
[----:B--2---:R-:W2:Y:S04]  /*dac0*/  LDL.64 R26, [R1+0x11e8] ;  /* 0x0011e800011a7983 */ /* 0x004ea80000100a00 */
[----:B------:R-:W2:Y:S04]  /*dad0*/  LDL.64 R18, [R1+0x11d0] ;  /* 0x0011d00001127983 */ /* 0x000ea80000100a00 */
[----:B------:R0:W-:Y:S04]  /*dae0*/  STL [R1+0x1ec], R3 ;  /* 0x0001ec0301007387 */ /* 0x0001e80000100800 */
[----:B0-----:R2:W2:Y:S01]  /*daf0*/  LDG.E.U16 R3, [R10.64] ;  /* 0x000000040a037981 */ /* 0x0014a2000c1e1500 */
[----:B-1----:R-:W-:-:S04]  /*db00*/  IMAD.WIDE R4, R2, 0x2, R16 ;  /* 0x0000000202047825 */ /* 0x002fc800078e0210 */
[C---:B----4-:R-:W-:Y:S01]  /*db10*/  IMAD.WIDE R12, R2.reuse, 0x2, R20 ;  /* 0x00000002020c7825 */ /* 0x050fe200078e0214 */
[----:B------:R0:W-:Y:S04]  /*db20*/  STL [R1+0x1e8], R0 ;  /* 0x0001e80001007387 */ /* 0x0001e80000100800 */
[----:B------:R1:W-:Y:S04]  /*db30*/  STL [R1+0x1e4], R28 ;  /* 0x0001e41c01007387 */ /* 0x0003e80000100800 */
[----:B------:R-:W2:Y:S04]  /*db40*/  LDL.64 R16, [R1+0x11c8] ;  /* 0x0011c80001107983 */ /* 0x000ea80000100a00 */
[----:B0-----:R0:W2:Y:S04]  /*db50*/  LDG.E.U16 R0, [R8.64] ;  /* 0x0000000408007981 */ /* 0x0010a8000c1e1500 */
[----:B-1----:R3:W2:Y:S04]  /*db60*/  LDG.E.U16 R28, [R6.64] ;  /* 0x00000004061c7981 */ /* 0x0026a8000c1e1500 */
[----:B------:R1:W-:Y:S04]  /*db70*/  STL [R1+0x1e0], R29 ;  /* 0x0001e01d01007387 */ /* 0x0003e80000100800 */
[----:B-1----:R1:W2:Y:S04]  /*db80*/  LDG.E.U16 R29, [R4.64] ;  /* 0x00000004041d7981 */ /* 0x0022a8000c1e1500 */
[----:B------:R0:W-:Y:S04]  /*db90*/  STL [R1+0x1dc], R23 ;  /* 0x0001dc1701007387 */ /* 0x0001e80000100800 */
[----:B------:R-:W4:Y:S04]  /*dba0*/  LDL.64 R20, [R1+0x11b8] ;  /* 0x0011b80001147983 */ /* 0x000f280000100a00 */
[----:B0-----:R-:W4:Y:S01]  /*dbb0*/  LDL.64 R22, [R1+0x11c0] ;  /* 0x0011c00001167983 */ /* 0x001f220000100a00 */
[----:B---3--:R-:W-:-:S03]  /*dbc0*/  IMAD.WIDE R6, R2, 0x2, R24 ;  /* 0x0000000202067825 */ /* 0x008fc600078e0218 */
[----:B------:R0:W3:Y:S01]  /*dbd0*/  LDG.E.U16 R25, [R12.64] ;  /* 0x000000040c197981 */ /* 0x0000e2000c1e1500 */
[----:B--2---:R-:W-:-:S03]  /*dbe0*/  IMAD.WIDE R10, R2, 0x2, R26 ;  /* 0x00000002020a7825 */ /* 0x004fc600078e021a */
[----:B------:R-:W2:Y:S01]  /*dbf0*/  LDL.64 R26, [R1+0x11b0] ;  /* 0x0011b000011a7983 */ /* 0x000ea20000100a00 */
[----:B------:R-:W-:-:S03]  /*dc00*/  IMAD.WIDE R8, R2, 0x2, R14 ;  /* 0x0000000202087825 */ /* 0x000fc600078e020e */
        /* <DEDUP_REMOVED lines=23> */
[----:B-1----:R-:W-:-:S03]  /*dd80*/  IMAD.WIDE R4, R2, 0x2, R14 ;  /* 0x0000000202047825 */ /* 0x002fc600078e020e */
[----:B------:R0:W-:Y:S04]  /*dd90*/  STL [R1+0x1c0], R0 ;  /* 0x0001c00001007387 */ /* 0x0001e80000100800 */
[----:B------:R1:W-:Y:S04]  /*dda0*/  STL [R1+0x1bc], R28 ;  /* 0x0001bc1c01007387 */ /* 0x0003e80000100800 */
[----:B------:R-:W2:Y:S04]  /*ddb0*/  LDL.64 R14, [R1+0x1178] ;  /* 0x00117800010e7983 */ /* 0x000ea80000100a00 */
[----:B0-----:R0:W2:Y:S01]  /*ddc0*/  LDG.E.U16 R0, [R8.64] ;  /* 0x0000000408007981 */ /* 0x0010a2000c1e1500 */
[----:B------:R-:W-:-:S03]  /*ddd0*/  IMAD.WIDE R12, R2, 0x2, R18 ;  /* 0x00000002020c7825 */ /* 0x000fc600078e0212 */
[----:B-1----:R4:W2:Y:S04]  /*dde0*/  LDG.E.U16 R28, [R6.64] ;  /* 0x00000004061c7981 */ /* 0x0028a8000c1e1500 */
[----:B------:R1:W-:Y:S04]  /*ddf0*/  STL [R1+0x1b8], R29 ;  /* 0x0001b81d01007387 */ /* 0x0003e80000100800 */
[----:B-1----:R1:W2:Y:S01]  /*de00*/  LDG.E.U16 R29, [R4.64] ;  /* 0x00000004041d7981 */ /* 0x0022a2000c1e1500 */
[----:B----4-:R-:W-:-:S03]  /*de10*/  IMAD.WIDE R6, R2, 0x2, R22 ;  /* 0x0000000202067825 */ /* 0x010fc600078e0216 */
[----:B------:R4:W2:Y:S01]  /*de20*/  LDG.E.U16 R23, [R12.64] ;  /* 0x000000040c177981 */ /* 0x0008a2000c1e1500 */
[----:B---3--:R-:W-:-:S03]  /*de30*/  IMAD.WIDE R10, R2, 0x2, R24 ;  /* 0x00000002020a7825 */ /* 0x008fc600078e0218 */
[----:B--2---:R2:W-:Y:S04]  /*de40*/  STL [R1+0x1b4], R27 ;  /* 0x0001b41b01007387 */ /* 0x0045e80000100800 */
[----:B------:R-:W3:Y:S04]  /*de50*/  LDL.64 R24, [R1+0x1160] ;  /* 0x0011600001187983 */ /* 0x000ee80000100a00 */
[----:B------:R-:W3:Y:S01]  /*de60*/  LDL.64 R18, [R1+0x1168] ;  /* 0x0011680001127983 */ /* 0x000ee20000100a00 */
[----:B0-----:R-:W-:-:S03]  /*de70*/  IMAD.WIDE R8, R2, 0x2, R16 ;  /* 0x0000000202087825 */ /* 0x001fc600078e0210 */
        /* <DEDUP_REMOVED lines=18> */
[----:B------:R-:W-:-:S03]  /*dfa0*/  IMAD.WIDE R8, R2, 0x2, R18 ;  /* 0x0000000202087825 */ /* 0x000fc600078e0212 */
[----:B------:R-:W3:Y:S01]  /*dfb0*/  LDL.64 R18, [R1+0x1130] ;  /* 0x0011300001127983 */ /* 0x000ee20000100a00 */
[----:B--2---:R-:W-:-:S03]  /*dfc0*/  IMAD.WIDE R10, R2, 0x2, R26 ;  /* 0x00000002020a7825 */ /* 0x004fc600078e021a */
[----:B------:R-:W2:Y:S04]  /*dfd0*/  LDL.64 R26, [R1+0x1138] ;  /* 0x00113800011a7983 */ /* 0x000ea80000100a00 */
[----:B------:R0:W-:Y:S04]  /*dfe0*/  STL [R1+0x19c], R3 ;  /* 0x00019c0301007387 */ /* 0x0001e80000100800 */
[----:B0-----:R0:W2:Y:S01]  /*dff0*/  LDG.E.U16 R3, [R10.64] ;  /* 0x000000040a037981 */ /* 0x0010a2000c1e1500 */
[----:B-1----:R-:W-:-:S03]  /*e000*/  IMAD.WIDE R4, R2, 0x2, R16 ;  /* 0x0000000202047825 */ /* 0x002fc600078e0210 */
[----:B------:R1:W-:Y:S04]  /*e010*/  STL [R1+0x198], R0 ;  /* 0x0001980001007387 */ /* 0x0003e80000100800 */
[----:B------:R-:W2:Y:S01]  /*e020*/  LDL.64 R16, [R1+0x1128] ;  /* 0x0011280001107983 */ /* 0x000ea20000100a00 */
[----:B------:R-:W-:-:S03]  /*e030*/  IMAD.WIDE R12, R2, 0x2, R20 ;  /* 0x00000002020c7825 */ /* 0x000fc600078e0214 */
[----:B------:R0:W-:Y:S04]  /*e040*/  STL [R1+0x194], R28 ;  /* 0x0001941c01007387 */ /* 0x0001e80000100800 */
[----:B-1----:R4:W2:Y:S04]  /*e050*/  LDG.E.U16 R0, [R8.64] ;  /* 0x0000000408007981 */ /* 0x0028a8000c1e1500 */
[----:B------:R1:W-:Y:S04]  /*e060*/  STL [R1+0x190], R29 ;  /* 0x0001901d01007387 */ /* 0x0003e80000100800 */
[----:B0-----:R2:W2:Y:S04]  /*e070*/  LDG.E.U16 R28, [R6.64] ;  /* 0x00000004061c7981 */ /* 0x0014a8000c1e1500 */
[----:B-1----:R0:W2:Y:S01]  /*e080*/  LDG.E.U16 R29, [R4.64] ;  /* 0x00000004041d7981 */ /* 0x0020a2000c1e1500 */
[----:B----4-:R-:W-:-:S04]  /*e090*/  IMAD.WIDE R8, R2, 0x2, R14 ;  /* 0x0000000202087825 */ /* 0x010fc800078e020e */
[C---:B------:R-:W-:Y:S01]  /*e0a0*/  IMAD.WIDE R10, R2.reuse, 0x2, R22 ;  /* 0x00000002020a7825 */ /* 0x040fe200078e0216 */
[----:B---3--:R1:W-:Y:S04]  /*e0b0*/  STL [R1+0x18c], R25 ;  /* 0x00018c1901007387 */ /* 0x0083e80000100800 */
[----:B------:R-:W3:Y:S01]  /*e0c0*/  LDL.64 R20, [R1+0x1118] ;  /* 0x0011180001147983 */ /* 0x000ee20000100a00 */
[----:B0-----:R-:W-:-:S03]  /*e0d0*/  IMAD.WIDE R4, R2, 0x2, R18 ;  /* 0x0000000202047825 */ /* 0x001fc600078e0212 */
[----:B------:R0:W4:Y:S04]  /*e0e0*/  LDG.E.U16 R19, [R12.64] ;  /* 0x000000040c137981 */ /* 0x000128000c1e1500 */
[----:B-1----:R-:W4:Y:S01]  /*e0f0*/  LDL.64 R24, [R1+0x1120] ;  /* 0x0011200001187983 */ /* 0x002f220000100a00 */
[----:B--2---:R-:W-:-:S03]  /*e100*/  IMAD.WIDE R6, R2, 0x2, R26 ;  /* 0x0000000202067825 */ /* 0x004fc600078e021a */
[----:B------:R3:W2:Y:S04]  /*e110*/  LDG.E.U16 R27, [R8.64] ;  /* 0x00000004081b7981 */ /* 0x0006a8000c1e1500 */
[----:B------:R-:W2:Y:S04]  /*e120*/  LDL.64 R22, [R1+0x1110] ;  /* 0x0011100001167983 */ /* 0x000ea80000100a00 */
[----:B------:R4:W2:Y:S04]  /*e130*/  LDG.E.U16 R26, [R10.64] ;  /* 0x000000040a1a7981 */ /* 0x0008a8000c1e1500 */
[----:B------:R-:W2:Y:S04]  /*e140*/  LDL.64 R14, [R1+0x1108] ;  /* 0x00110800010e7983 */ /* 0x000ea80000100a00 */
[----:B------:R1:W-:Y:S04]  /*e150*/  STL [R1+0x188], R3 ;  /* 0x0001880301007387 */ /* 0x0003e80000100800 */
[----:B-1----:R2:W2:Y:S01]  /*e160*/  LDG.E.U16 R3, [R6.64] ;  /* 0x0000000406037981 */ /* 0x0024a2000c1e1500 */
[----:B0-----:R-:W-:-:S06]  /*e170*/  IMAD.WIDE R12, R2, 0x2, R16 ;  /* 0x00000002020c7825 */ /* 0x001fcc00078e0210 */
[----:B------:R-:W2:Y:S04]  /*e180*/  LDG.E.U16 R13, [R12.64] ;  /* 0x000000040c0d7981 */ /* 0x000ea8000c1e1500 */
[----:B------:R0:W-:Y:S04]  /*e190*/  STL [R1+0x184], R0 ;  /* 0x0001840001007387 */ /* 0x0001e80000100800 */
[----:B0-----:R0:W2:Y:S04]  /*e1a0*/  LDG.E.U16 R0, [R4.64] ;  /* 0x0000000404007981 */ /* 0x0010a8000c1e1500 */
[----:B------:R-:W-:Y:S04]  /*e1b0*/  STL [R1+0x17c], R29 ;  /* 0x00017c1d01007387 */ /* 0x000fe80000100800 */
[----:B------:R1:W-:Y:S04]  /*e1c0*/  STL [R1+0x180], R28 ;  /* 0x0001801c01007387 */ /* 0x0003e80000100800 */
[----:B-1----:R-:W2:Y:S01]  /*e1d0*/  LDL.64 R28, [R1+0x1100] ;  /* 0x00110000011c7983 */ /* 0x002ea20000100a00 */
[----:B---3--:R-:W-:-:S04]  /*e1e0*/  IMAD.WIDE R8, R2, 0x2, R20 ;  /* 0x0000000202087825 */ /* 0x008fc800078e0214 */
[C---:B----4-:R-:W-:Y:S01]  /*e1f0*/  IMAD.WIDE R10, R2.reuse, 0x2, R24 ;  /* 0x00000002020a7825 */ /* 0x050fe200078e0218 */
[----:B------:R1:W-:Y:S04]  /*e200*/  STL [R1+0x178], R19 ;  /* 0x0001781301007387 */ /* 0x0003e80000100800 */
[----:B------:R-:W3:Y:S04]  /*e210*/  LDG.E.U16 R9, [R8.64] ;  /* 0x0000000408097981 */ /* 0x000ee8000c1e1500 */
[----:B------:R-:W4:Y:S01]  /*e220*/  LDG.E.U16 R11, [R10.64] ;  /* 0x000000040a0b7981 */ /* 0x000f22000c1e1500 */
[----:B--2---:R-:W-:-:S03]  /*e230*/  IMAD.WIDE R6, R2, 0x2, R22 ;  /* 0x0000000202067825 */ /* 0x004fc600078e0216 */
[----:B-1----:R-:W2:Y:S04]  /*e240*/  LDL.64 R18, [R1+0x10f8] ;  /* 0x0010f80001127983 */ /* 0x002ea80000100a00 */
[----:B------:R-:W2:Y:S01]  /*e250*/  LDL.64 R16, [R1+0x10f0] ;  /* 0x0010f00001107983 */ /* 0x000ea20000100a00 */
[----:B0-----:R-:W-:-:S03]  /*e260*/  IMAD.WIDE R4, R2, 0x2, R14 ;  /* 0x0000000202047825 */ /* 0x001fc600078e020e */
[----:B------:R-:W-:Y:S04]  /*e270*/  STL [R1+0x170], R27 ;  /* 0x0001701b01007387 */ /* 0x000fe80000100800 */
[----:B------:R0:W-:Y:S04]  /*e280*/  STL [R1+0x174], R26 ;  /* 0x0001741a01007387 */ /* 0x0001e80000100800 */
[----:B------:R-:W2:Y:S04]  /*e290*/  LDL.64 R20, [R1+0x10e0] ;  /* 0x0010e00001147983 */ /* 0x000ea80000100a00 */
[----:B------:R-:W2:Y:S04]  /*e2a0*/  LDL.64 R14, [R1+0x10d8] ;  /* 0x0010d800010e7983 */ /* 0x000ea80000100a00 */
[----:B0-----:R-:W2:Y:S04]  /*e2b0*/  LDL.64 R26, [R1+0x10e8] ;  /* 0x0010e800011a7983 */ /* 0x001ea80000100a00 */
[----:B------:R0:W-:Y:S04]  /*e2c0*/  STL [R1+0x16c], R3 ;  /* 0x00016c0301007387 */ /* 0x0001e80000100800 */
[----:B0-----:R0:W2:Y:S04]  /*e2d0*/  LDG.E.U16 R3, [R6.64] ;  /* 0x0000000406037981 */ /* 0x0010a8000c1e1500 */
[----:B------:R1:W-:Y:S04]  /*e2e0*/  STL [R1+0x168], R0 ;  /* 0x0001680001007387 */ /* 0x0003e80000100800 */
[----:B------:R-:W2:Y:S04]  /*e2f0*/  LDL.64 R24, [R1+0x10d0] ;  /* 0x0010d00001187983 */ /* 0x000ea80000100a00 */
[----:B------:R-:W2:Y:S04]  /*e300*/  LDL.64 R22, [R1+0x10c8] ;  /* 0x0010c80001167983 */ /* 0x000ea80000100a00 */
[----:B------:R0:W-:Y:S04]  /*e310*/  STL [R1+0x164], R13 ;  /* 0x0001640d01007387 */ /* 0x0001e80000100800 */
[----:B-1----:R1:W2:Y:S01]  /*e320*/  LDG.E.U16 R0, [R4.64] ;  /* 0x0000000404007981 */ /* 0x0022a2000c1e1500 */
[----:B0-----:R-:W-:-:S05]  /*e330*/  IMAD.WIDE R12, R2, 0x2, R28 ;  /* 0x00000002020c7825 */ /* 0x001fca00078e021c */
[----:B------:R0:W2:Y:S04]  /*e340*/  LDG.E.U16 R29, [R12.64] ;  /* 0x000000040c1d7981 */ /* 0x0000a8000c1e1500 */
[----:B----4-:R2:W-:Y:S04]  /*e350*/  STL [R1+0x160], R11 ;  /* 0x0001600b01007387 */ /* 0x0105e80000100800 */
[----:B---3--:R3:W-:Y:S01]  /*e360*/  STL [R1+0x15c], R9 ;  /* 0x00015c0901007387 */ /* 0x0087e20000100800 */
[----:B--2---:R-:W-:-:S03]  /*e370*/  IMAD.WIDE R10, R2, 0x2, R18 ;  /* 0x00000002020a7825 */ /* 0x004fc600078e0212 */
[----:B------:R-:W2:Y:S01]  /*e380*/  LDL.64 R18, [R1+0x10c0] ;  /* 0x0010c00001127983 */ /* 0x000ea20000100a00 */
[----:B---3--:R-:W-:-:S03]  /*e390*/  IMAD.WIDE R8, R2, 0x2, R16 ;  /* 0x0000000202087825 */ /* 0x008fc600078e0210 */
[----:B------:R-:W3:Y:S01]  /*e3a0*/  LDL.64 R16, [R1+0x10b8] ;  /* 0x0010b80001107983 */ /* 0x000ee20000100a00 */
[----:B------:R-:W-:-:S03]  /*e3b0*/  IMAD.WIDE R6, R2, 0x2, R26 ;  /* 0x0000000202067825 */ /* 0x000fc600078e021a */
[----:B------:R4:W3:Y:S04]  /*e3c0*/  LDG.E.U16 R27, [R8.64] ;  /* 0x00000004081b7981 */ /* 0x0008e8000c1e1500 */
[----:B------:R0:W3:Y:S04]  /*e3d0*/  LDG.E.U16 R26, [R10.64] ;  /* 0x000000040a1a7981 */ /* 0x0000e8000c1e1500 */
[----:B------:R0:W-:Y:S04]  /*e3e0*/  STL [R1+0x158], R3 ;  /* 0x0001580301007387 */ /* 0x0001e80000100800 */
[----:B0-----:R2:W3:Y:S01]  /*e3f0*/  LDG.E.U16 R3, [R6.64] ;  /* 0x0000000406037981 */ /* 0x0014e2000c1e1500 */
[----:B-1----:R-:W-:-:S04]  /*e400*/  IMAD.WIDE R4, R2, 0x2, R20 ;  /* 0x0000000202047825 */ /* 0x002fc800078e0214 */
[----:B------:R-:W-:-:S06]  /*e410*/  IMAD.WIDE R12, R2, 0x2, R14 ;  /* 0x00000002020c7825 */ /* 0x000fcc00078e020e */
[----:B------:R-:W3:Y:S01]  /*e420*/  LDG.E.U16 R13, [R12.64] ;  /* 0x000000040c0d7981 */ /* 0x000ee2000c1e1500 */
[----:B------:R-:W-:-:S04]  /*e430*/  IMAD.WIDE R10, R2, 0x2, R24 ;  /* 0x00000002020a7825 */ /* 0x000fc800078e0218 */
[C---:B----4-:R-:W-:Y:S02]  /*e440*/  IMAD.WIDE R8, R2.reuse, 0x2, R22 ;  /* 0x0000000202087825 */ /* 0x050fe400078e0216 */
[----:B------:R-:W4:Y:S04]  /*e450*/  LDG.E.U16 R11, [R10.64] ;  /* 0x000000040a0b7981 */ /* 0x000f28000c1e1500 */
[----:B------:R-:W4:Y:S04]  /*e460*/  LDG.E.U16 R9, [R8.64] ;  /* 0x0000000408097981 */ /* 0x000f28000c1e1500 */
[----:B------:R0:W-:Y:S04]  /*e470*/  STL [R1+0x154], R0 ;  /* 0x0001540001007387 */ /* 0x0001e80000100800 */
[----:B------:R-:W4:Y:S04]  /*e480*/  LDL.64 R20, [R1+0x10b0] ;  /* 0x0010b00001147983 */ /* 0x000f280000100a00 */
[----:B------:R-:W4:Y:S04]  /*e490*/  LDL.64 R14, [R1+0x10a8] ;  /* 0x0010a800010e7983 */ /* 0x000f280000100a00 */
[----:B0-----:R0:W4:Y:S04]  /*e4a0*/  LDG.E.U16 R0, [R4.64] ;  /* 0x0000000404007981 */ /* 0x001128000c1e1500 */
[----:B------:R1:W-:Y:S04]  /*e4b0*/  STL [R1+0x150], R29 ;  /* 0x0001501d01007387 */ /* 0x0003e80000100800 */
[----:B-1----:R-:W4:Y:S01]  /*e4c0*/  LDL.64 R28, [R1+0x10a0] ;  /* 0x0010a000011c7983 */ /* 0x002f220000100a00 */
[----:B--2---:R-:W-:-:S03]  /*e4d0*/  IMAD.WIDE R6, R2, 0x2, R18 ;  /* 0x0000000202067825 */ /* 0x004fc600078e0212 */
[----:B---3--:R-:W-:Y:S04]  /*e4e0*/  STL [R1+0x148], R27 ;  /* 0x0001481b01007387 */ /* 0x008fe80000100800 */
[----:B------:R1:W-:Y:S04]  /*e4f0*/  STL [R1+0x14c], R26 ;  /* 0x00014c1a01007387 */ /* 0x0003e80000100800 */
[----:B------:R-:W2:Y:S04]  /*e500*/  LDL.64 R24, [R1+0x1090] ;  /* 0x0010900001187983 */ /* 0x000ea80000100a00 */
[----:B------:R-:W3:Y:S04]  /*e510*/  LDL.64 R22, [R1+0x1088] ;  /* 0x0010880001167983 */ /* 0x000ee80000100a00 */
[----:B-1----:R-:W2:Y:S04]  /*e520*/  LDL.64 R26, [R1+0x1098] ;  /* 0x00109800011a7983 */ /* 0x002ea80000100a00 */
[----:B------:R-:W3:Y:S04]  /*e530*/  LDL.64 R18, [R1+0x1080] ;  /* 0x0010800001127983 */ /* 0x000ee80000100a00 */
[----:B------:R1:W-:Y:S04]  /*e540*/  STL [R1+0x144], R3 ;  /* 0x0001440301007387 */ /* 0x0003e80000100800 */
[----:B-1----:R2:W3:Y:S01]  /*e550*/  LDG.E.U16 R3, [R6.64] ;  /* 0x0000000406037981 */ /* 0x0024e2000c1e1500 */
[----:B0-----:R-:W-:-:S03]  /*e560*/  IMAD.WIDE R4, R2, 0x2, R16 ;  /* 0x0000000202047825 */ /* 0x001fc600078e0210 */
[----:B------:R-:W3:Y:S04]  /*e570*/  LDL.64 R16, [R1+0x1078] ;  /* 0x0010780001107983 */ /* 0x000ee80000100a00 */
[----:B----4-:R0:W-:Y:S04]  /*e580*/  STL [R1+0x140], R0 ;  /* 0x0001400001007387 */ /* 0x0101e80000100800 */
[----:B------:R1:W-:Y:S04]  /*e590*/  STL [R1+0x13c], R13 ;  /* 0x00013c0d01007387 */ /* 0x0003e80000100800 */
[----:B------:R4:W-:Y:S04]  /*e5a0*/  STL [R1+0x138], R11 ;  /* 0x0001380b01007387 */ /* 0x0009e80000100800 */
[----:B0-----:R0:W3:Y:S01]  /*e5b0*/  LDG.E.U16 R0, [R4.64] ;  /* 0x0000000404007981 */ /* 0x0010e2000c1e1500 */
[----:B-1----:R-:W-:-:S03]  /*e5c0*/  IMAD.WIDE R12, R2, 0x2, R20 ;  /* 0x00000002020c7825 */ /* 0x002fc600078e0214 */
[----:B------:R-:W3:Y:S01]  /*e5d0*/  LDL.64 R20, [R1+0x1070] ;  /* 0x0010700001147983 */ /* 0x000ee20000100a00 */
[----:B----4-:R-:W-:-:S03]  /*e5e0*/  IMAD.WIDE R10, R2, 0x2, R14 ;  /* 0x00000002020a7825 */ /* 0x010fc600078e020e */
[----:B------:R-:W4:Y:S04]  /*e5f0*/  LDL.64 R14, [R1+0x1068] ;  /* 0x00106800010e7983 */ /* 0x000f280000100a00 */
[----:B------:R-:W-:Y:S01]  /*e600*/  STL [R1+0x134], R9 ;  /* 0x0001340901007387 */ /* 0x000fe20000100800 */
[----:B--2---:R-:W-:-:S03]  /*e610*/  IMAD.WIDE R6, R2, 0x2, R26 ;  /* 0x0000000202067825 */ /* 0x004fc600078e021a */
[----:B------:R1:W2:Y:S04]  /*e620*/  LDG.E.U16 R27, [R12.64] ;  /* 0x000000040c1b7981 */ /* 0x0002a8000c1e1500 */
[----:B---3--:R3:W-:Y:S04]  /*e630*/  STL [R1+0x130], R3 ;  /* 0x0001300301007387 */ /* 0x0087e80000100800 */
[----:B---3--:R3:W4:Y:S01]  /*e640*/  LDG.E.U16 R3, [R10.64] ;  /* 0x000000040a037981 */ /* 0x008722000c1e1500 */
[----:B------:R-:W-:-:S04]  /*e650*/  IMAD.WIDE R8, R2, 0x2, R28 ;  /* 0x0000000202087825 */ /* 0x000fc800078e021c */
[C---:B0-----:R-:W-:Y:S02]  /*e660*/  IMAD.WIDE R4, R2.reuse, 0x2, R24 ;  /* 0x0000000202047825 */ /* 0x041fe400078e0218 */
[----:B------:R0:W4:Y:S02]  /*e670*/  LDG.E.U16 R24, [R6.64] ;  /* 0x0000000406187981 */ /* 0x000124000c1e1500 */
[C---:B-1----:R-:W-:Y:S02]  /*e680*/  IMAD.WIDE R12, R2.reuse, 0x2, R22 ;  /* 0x00000002020c7825 */ /* 0x042fe400078e0216 */
[----:B------:R1:W4:Y:S02]  /*e690*/  LDG.E.U16 R25, [R4.64] ;  /* 0x0000000404197981 */ /* 0x000324000c1e1500 */
[----:B---3--:R-:W-:-:S06]  /*e6a0*/  IMAD.WIDE R10, R2, 0x2, R18 ;  /* 0x00000002020a7825 */ /* 0x008fcc00078e0212 */
[----:B------:R-:W3:Y:S04]  /*e6b0*/  LDG.E.U16 R11, [R10.64] ;  /* 0x000000040a0b7981 */ /* 0x000ee8000c1e1500 */
[----:B------:R0:W-:Y:S04]  /*e6c0*/  STL [R1+0x12c], R0 ;  /* 0x00012c0001007387 */ /* 0x0001e80000100800 */
[----:B------:R-:W3:Y:S04]  /*e6d0*/  LDL.64 R18, [R1+0x1058] ;  /* 0x0010580001127983 */ /* 0x000ee80000100a00 */
[----:B------:R-:W3:Y:S04]  /*e6e0*/  LDL.64 R28, [R1+0x1050] ;  /* 0x00105000011c7983 */ /* 0x000ee80000100a00 */
[----:B0-----:R0:W3:Y:S02]  /*e6f0*/  LDG.E.U16 R0, [R8.64] ;  /* 0x0000000408007981 */ /* 0x0010e4000c1e1500 */
[----:B0-----:R-:W-:-:S04]  /*e700*/  IMAD.WIDE R8, R2, 0x2, R16 ;  /* 0x0000000202087825 */ /* 0x001fc800078e0210 */
[C---:B------:R-:W-:Y:S02]  /*e710*/  IMAD.WIDE R6, R2.reuse, 0x2, R20 ;  /* 0x0000000202067825 */ /* 0x040fe400078e0214 */
[----:B------:R-:W3:Y:S04]  /*e720*/  LDG.E.U16 R9, [R8.64] ;  /* 0x0000000408097981 */ /* 0x000ee8000c1e1500 */
[----:B--2---:R0:W-:Y:S04]  /*e730*/  STL [R1+0x128], R27 ;  /* 0x0001281b01007387 */ /* 0x0041e80000100800 */
[----:B------:R-:W2:Y:S04]  /*e740*/  LDL.64 R16, [R1+0x1040] ;  /* 0x0010400001107983 */ /* 0x000ea80000100a00 */
[----:B0-----:R-:W2:Y:S04]  /*e750*/  LDL.64 R26, [R1+0x1048] ;  /* 0x00104800011a7983 */ /* 0x001ea80000100a00 */
[----:B----4-:R0:W-:Y:S04]  /*e760*/  STL [R1+0x124], R3 ;  /* 0x0001240301007387 */ /* 0x0101e80000100800 */
[----:B0-----:R0:W4:Y:S01]  /*e770*/  LDG.E.U16 R3, [R12.64] ;  /* 0x000000040c037981 */ /* 0x001122000c1e1500 */
[----:B-1----:R-:W-:-:S03]  /*e780*/  IMAD.WIDE R4, R2, 0x2, R14 ;  /* 0x0000000202047825 */ /* 0x002fc600078e020e */
[----:B0-----:R-:W2:Y:S04]  /*e790*/  LDL.64 R12, [R1+0x1060] ;  /* 0x00106000010c7983 */ /* 0x001ea80000100a00 */
[----:B---3--:R-:W-:Y:S04]  /*e7a0*/  STL [R1+0x120], R0 ;  /* 0x0001200001007387 */ /* 0x008fe80000100800 */
[----:B------:R-:W-:Y:S04]  /*e7b0*/  STL [R1+0x118], R25 ;  /* 0x0001181901007387 */ /* 0x000fe80000100800 */
[----:B------:R0:W-:Y:S04]  /*e7c0*/  STL [R1+0x11c], R24 ;  /* 0x00011c1801007387 */ /* 0x0001e80000100800 */
[----:B------:R-:W3:Y:S04]  /*e7d0*/  LDL.64 R22, [R1+0x1030] ;  /* 0x0010300001167983 */ /* 0x000ee80000100a00 */
[----:B------:R-:W3:Y:S04]  /*e7e0*/  LDL.64 R20, [R1+0x1028] ;  /* 0x0010280001147983 */ /* 0x000ee80000100a00 */
[----:B0-----:R-:W3:Y:S04]  /*e7f0*/  LDL.64 R24, [R1+0x1038] ;  /* 0x0010380001187983 */ /* 0x001ee80000100a00 */
[----:B------:R-:W3:Y:S04]  /*e800*/  LDL.64 R14, [R1+0x1020] ;  /* 0x00102000010e7983 */ /* 0x000ee80000100a00 */
[----:B------:R2:W3:Y:S04]  /*e810*/  LDG.E.U16 R0, [R6.64] ;  /* 0x0000000406007981 */ /* 0x0004e8000c1e1500 */
[----:B----4-:R0:W-:Y:S04]  /*e820*/  STL [R1+0x114], R3 ;  /* 0x0001140301007387 */ /* 0x0101e80000100800 */
[----:B------:R1:W-:Y:S04]  /*e830*/  STL [R1+0x110], R11 ;  /* 0x0001100b01007387 */ /* 0x0003e80000100800 */
[----:B0-----:R0:W4:Y:S01]  /*e840*/  LDG.E.U16 R3, [R4.64] ;  /* 0x0000000404037981 */ /* 0x001122000c1e1500 */
[----:B-1----:R-:W-:-:S03]  /*e850*/  IMAD.WIDE R10, R2, 0x2, R18 ;  /* 0x00000002020a7825 */ /* 0x002fc600078e0212 */
[----:B------:R-:W4:Y:S01]  /*e860*/  LDL.64 R18, [R1+0x1018] ;  /* 0x0010180001127983 */ /* 0x000f220000100a00 */
[----:B--2---:R-:W-:-:S03]  /*e870*/  IMAD.WIDE R6, R2, 0x2, R26 ;  /* 0x0000000202067825 */ /* 0x004fc600078e021a */
[----:B------:R1:W-:Y:S01]  /*e880*/  STL [R1+0x10c], R9 ;  /* 0x00010c0901007387 */ /* 0x0003e20000100800 */
[----:B0-----:R-:W-:-:S03]  /*e890*/  IMAD.WIDE R4, R2, 0x2, R16 ;  /* 0x0000000202047825 */ /* 0x001fc600078e0210 */
[----:B------:R0:W2:Y:S01]  /*e8a0*/  LDG.E.U16 R26, [R6.64] ;  /* 0x00000004061a7981 */ /* 0x0000a2000c1e1500 */
[----:B------:R-:W-:-:S03]  /*e8b0*/  IMAD.WIDE R12, R2, 0x2, R12 ;  /* 0x00000002020c7825 */ /* 0x000fc600078e020c */
[----:B------:R4:W2:Y:S01]  /*e8c0*/  LDG.E.U16 R27, [R4.64] ;  /* 0x00000004041b7981 */ /* 0x0008a2000c1e1500 */
[----:B-1----:R-:W-:-:S03]  /*e8d0*/  IMAD.WIDE R8, R2, 0x2, R28 ;  /* 0x0000000202087825 */ /* 0x002fc600078e021c */
[----:B------:R3:W2:Y:S04]  /*e8e0*/  LDG.E.U16 R28, [R10.64] ;  /* 0x000000040a1c7981 */ /* 0x0006a8000c1e1500 */
[----:B------:R1:W2:Y:S01]  /*e8f0*/  LDG.E.U16 R29, [R8.64] ;  /* 0x00000004081d7981 */ /* 0x0002a2000c1e1500 */
[----:B---3--:R-:W-:-:S04]  /*e900*/  IMAD.WIDE R10, R2, 0x2, R22 ;  /* 0x00000002020a7825 */ /* 0x008fc800078e0216 */
[C---:B0-----:R-:W-:Y:S01]  /*e910*/  IMAD.WIDE R6, R2.reuse, 0x2, R14 ;  /* 0x0000000202067825 */ /* 0x041fe200078e020e */
[----:B------:R0:W-:Y:S04]  /*e920*/  STL [R1+0x108], R0 ;  /* 0x0001080001007387 */ /* 0x0001e80000100800 */
[----:B------:R-:W3:Y:S04]  /*e930*/  LDL.64 R16, [R1+0x1010] ;  /* 0x0010100001107983 */ /* 0x000ee80000100a00 */
[----:B------:R-:W2:Y:S04]  /*e940*/  LDL.64 R22, [R1+0xff8] ;  /* 0x000ff80001167983 */ /* 0x000ea80000100a00 */
[----:B0-----:R0:W2:Y:S04]  /*e950*/  LDG.E.U16 R0, [R12.64] ;  /* 0x000000040c007981 */ /* 0x0010a8000c1e1500 */
[----:B------:R-:W2:Y:S01]  /*e960*/  LDL.64 R14, [R1+0xff0] ;  /* 0x000ff000010e7983 */ /* 0x000ea20000100a00 */
[----:B0-----:R-:W-:-:S03]  /*e970*/  IMAD.WIDE R12, R2, 0x2, R24 ;  /* 0x00000002020c7825 */ /* 0x001fc600078e0218 */
[----:B------:R-:W2:Y:S01]  /*e980*/  LDL.64 R24, [R1+0x1000] ;  /* 0x0010000001187983 */ /* 0x000ea20000100a00 */
[----:B----4-:R-:W-:-:S03]  /*e990*/  IMAD.WIDE R4, R2, 0x2, R18 ;  /* 0x0000000202047825 */ /* 0x010fc600078e0212 */
[----:B------:R0:W4:Y:S01]  /*e9a0*/  LDG.E.U16 R19, [R10.64] ;  /* 0x000000040a137981 */ /* 0x000122000c1e1500 */
[----:B-1----:R-:W-:-:S03]  /*e9b0*/  IMAD.WIDE R8, R2, 0x2, R20 ;  /* 0x0000000202087825 */ /* 0x002fc600078e0214 */
[----:B------:R3:W2:Y:S04]  /*e9c0*/  LDG.E.U16 R18, [R12.64] ;  /* 0x000000040c127981 */ /* 0x0006a8000c1e1500 */
[----:B------:R-:W2:Y:S04]  /*e9d0*/  LDG.E.U16 R9, [R8.64] ;  /* 0x0000000408097981 */ /* 0x000ea8000c1e1500 */
[----:B0-----:R-:W2:Y:S04]  /*e9e0*/  LDL.64 R10, [R1+0x1008] ;  /* 0x00100800010a7983 */ /* 0x001ea80000100a00 */
[----:B------:R0:W-:Y:S04]  /*e9f0*/  STL [R1+0x104], R3 ;  /* 0x0001040301007387 */ /* 0x0001e80000100800 */
[----:B0-----:R-:W2:Y:S04]  /*ea00*/  LDG.E.U16 R3, [R6.64] ;  /* 0x0000000406037981 */ /* 0x001ea8000c1e1500 */
[----:B--2---:R-:W-:Y:S04]  /*ea10*/  STL [R1+0x2668], R3 ;  /* 0x0026680301007387 */ /* 0x004fe80000100800 */
[----:B------:R0:W-:Y:S04]  /*ea20*/  STL [R1+0x100], R0 ;  /* 0x0001000001007387 */ /* 0x0001e80000100800 */
[----:B0-----:R0:W2:Y:S04]  /*ea30*/  LDG.E.U16 R0, [R4.64] ;  /* 0x0000000404007981 */ /* 0x0010a8000c1e1500 */
[----:B------:R-:W-:Y:S04]  /*ea40*/  STL [R1+0xf8], R29 ;  /* 0x0000f81d01007387 */ /* 0x000fe80000100800 */
[----:B------:R1:W-:Y:S01]  /*ea50*/  STL [R1+0xfc], R28 ;  /* 0x0000fc1c01007387 */ /* 0x0003e20000100800 */
[----:B---3--:R-:W-:-:S04]  /*ea60*/  IMAD.WIDE R12, R2, 0x2, R16 ;  /* 0x00000002020c7825 */ /* 0x008fc800078e0210 */
[C---:B------:R-:W-:Y:S02]  /*ea70*/  IMAD.WIDE R10, R2.reuse, 0x2, R10 ;  /* 0x00000002020a7825 */ /* 0x040fe400078e020a */
[----:B------:R-:W3:Y:S04]  /*ea80*/  LDG.E.U16 R13, [R12.64] ;  /* 0x000000040c0d7981 */ /* 0x000ee8000c1e1500 */
[----:B-1----:R-:W3:Y:S04]  /*ea90*/  LDL.64 R28, [R1+0xfe8] ;  /* 0x000fe800011c7983 */ /* 0x002ee80000100a00 */
[----:B------:R-:W-:Y:S04]  /*eaa0*/  STL [R1+0xf0], R27 ;  /* 0x0000f01b01007387 */ /* 0x000fe80000100800 */
[----:B------:R1:W-:Y:S04]  /*eab0*/  STL [R1+0xf4], R26 ;  /* 0x0000f41a01007387 */ /* 0x0003e80000100800 */
[----:B------:R-:W3:Y:S04]  /*eac0*/  LDL.64 R20, [R1+0xfd8] ;  /* 0x000fd80001147983 */ /* 0x000ee80000100a00 */
[----:B------:R-:W3:Y:S04]  /*ead0*/  LDG.E.U16 R11, [R10.64] ;  /* 0x000000040a0b7981 */ /* 0x000ee8000c1e1500 */
[----:B-1----:R-:W3:Y:S04]  /*eae0*/  LDL.64 R26, [R1+0xfe0] ;  /* 0x000fe000011a7983 */ /* 0x002ee80000100a00 */
[----:B----4-:R-:W-:Y:S04]  /*eaf0*/  STL [R1+0xe8], R19 ;  /* 0x0000e81301007387 */ /* 0x010fe80000100800 */
[----:B------:R1:W-:Y:S04]  /*eb00*/  STL [R1+0xec], R18 ;  /* 0x0000ec1201007387 */ /* 0x0003e80000100800 */
[----:B------:R-:W4:Y:S04]  /*eb10*/  LDL.64 R16, [R1+0xfc8] ;  /* 0x000fc80001107983 */ /* 0x000f280000100a00 */
[----:B-1----:R-:W4:Y:S04]  /*eb20*/  LDL.64 R18, [R1+0xfd0] ;  /* 0x000fd00001127983 */ /* 0x002f280000100a00 */
[----:B------:R1:W-:Y:S02]  /*eb30*/  STL [R1+0xe4], R9 ;  /* 0x0000e40901007387 */ /* 0x0003e40000100800 */
[----:B-1----:R-:W-:-:S02]  /*eb40*/  IMAD.WIDE R8, R2, 0x2, R24 ;  /* 0x0000000202087825 */ /* 0x002fc400078e0218 */
[----:B------:R-:W4:Y:S04]  /*eb50*/  LDL.64 R24, [R1+0xfc0] ;  /* 0x000fc00001187983 */ /* 0x000f280000100a00 */
[----:B------:R-:W4:Y:S01]  /*eb60*/  LDG.E.U16 R9, [R8.64] ;  /* 0x0000000408097981 */ /* 0x000f22000c1e1500 */
[----:B------:R-:W-:-:S04]  /*eb70*/  IMAD.WIDE R6, R2, 0x2, R22 ;  /* 0x0000000202067825 */ /* 0x000fc800078e0216 */
[C---:B0-----:R-:W-:Y:S01]  /*eb80*/  IMAD.WIDE R4, R2.reuse, 0x2, R14 ;  /* 0x0000000202047825 */ /* 0x041fe200078e020e */
[----:B------:R4:W4:Y:S04]  /*eb90*/  LDG.E.U16 R3, [R6.64] ;  /* 0x0000000406037981 */ /* 0x000928000c1e1500 */
[----:B--2---:R0:W-:Y:S04]  /*eba0*/  STL [R1+0xdc], R0 ;  /* 0x0000dc0001007387 */ /* 0x0041e80000100800 */
[----:B------:R-:W2:Y:S04]  /*ebb0*/  LDL.64 R14, [R1+0xfb0] ;  /* 0x000fb000010e7983 */ /* 0x000ea80000100a00 */
[----:B------:R-:W2:Y:S04]  /*ebc0*/  LDL.64 R22, [R1+0xfb8] ;  /* 0x000fb80001167983 */ /* 0x000ea80000100a00 */
[----:B0-----:R0:W2:Y:S04]  /*ebd0*/  LDG.E.U16 R0, [R4.64] ;  /* 0x0000000404007981 */ /* 0x0010a8000c1e1500 */
[----:B---3--:R1:W-:Y:S02]  /*ebe0*/  STL [R1+0xd8], R13 ;  /* 0x0000d80d01007387 */ /* 0x0083e40000100800 */
[----:B-1----:R-:W-:-:S02]  /*ebf0*/  IMAD.WIDE R12, R2, 0x2, R28 ;  /* 0x00000002020c7825 */ /* 0x002fc400078e021c */
[----:B------:R1:W-:Y:S02]  /*ec00*/  STL [R1+0xd4], R11 ;  /* 0x0000d40b01007387 */ /* 0x0003e40000100800 */
[C---:B-1----:R-:W-:Y:S02]  /*ec10*/  IMAD.WIDE R10, R2.reuse, 0x2, R26 ;  /* 0x00000002020a7825 */ /* 0x042fe400078e021a */
[----:B------:R1:W4:Y:S04]  /*ec20*/  LDG.E.U16 R26, [R12.64] ;  /* 0x000000040c1a7981 */ /* 0x000328000c1e1500 */
[----:B------:R0:W4:Y:S02]  /*ec30*/  LDG.E.U16 R10, [R10.64] ;  /* 0x000000040a0a7981 */ /* 0x000124000c1e1500 */
[----:B----4-:R-:W-:-:S04]  /*ec40*/  IMAD.WIDE R6, R2, 0x2, R18 ;  /* 0x0000000202067825 */ /* 0x010fc800078e0212 */
[C---:B0-----:R-:W-:Y:S01]  /*ec50*/  IMAD.WIDE R4, R2.reuse, 0x2, R16 ;  /* 0x0000000202047825 */ /* 0x041fe200078e0210 */
[----:B------:R0:W-:Y:S04]  /*ec60*/  STL [R1+0xd0], R9 ;  /* 0x0000d00901007387 */ /* 0x0001e80000100800 */
[----:B------:R-:W4:Y:S01]  /*ec70*/  LDL.64 R18, [R1+0xfa8] ;  /* 0x000fa80001127983 */ /* 0x000f220000100a00 */
[----:B0-----:R-:W-:-:S03]  /*ec80*/  IMAD.WIDE R8, R2, 0x2, R20 ;  /* 0x0000000202087825 */ /* 0x001fc600078e0214 */
[----:B------:R-:W4:Y:S04]  /*ec90*/  LDL.64 R20, [R1+0xfa0] ;  /* 0x000fa00001147983 */ /* 0x000f280000100a00 */
[----:B------:R0:W4:Y:S04]  /*eca0*/  LDG.E.U16 R11, [R8.64] ;  /* 0x00000004080b7981 */ /* 0x000128000c1e1500 */
[----:B------:R1:W-:Y:S04]  /*ecb0*/  STL [R1+0xcc], R3 ;  /* 0x0000cc0301007387 */ /* 0x0003e80000100800 */
[----:B------:R-:W4:Y:S01]  /*ecc0*/  LDL.64 R16, [R1+0xf98] ;  /* 0x000f980001107983 */ /* 0x000f220000100a00 */
[----:B0-----:R-:W-:-:S03]  /*ecd0*/  IMAD.WIDE R8, R2, 0x2, R24 ;  /* 0x0000000202087825 */ /* 0x001fc600078e0218 */
[----:B-1----:R0:W4:Y:S04]  /*ece0*/  LDG.E.U16 R3, [R6.64] ;  /* 0x0000000406037981 */ /* 0x002128000c1e1500 */
[----:B------:R1:W4:Y:S04]  /*ecf0*/  LDG.E.U16 R29, [R8.64] ;  /* 0x00000004081d7981 */ /* 0x000328000c1e1500 */
[----:B--2---:R2:W-:Y:S04]  /*ed00*/  STL [R1+0xc8], R0 ;  /* 0x0000c80001007387 */ /* 0x0045e80000100800 */
[----:B------:R-:W3:Y:S01]  /*ed10*/  LDL.64 R12, [R1+0xf90] ;  /* 0x000f9000010c7983 */ /* 0x000ee20000100a00 */
[----:B0-----:R-:W-:-:S03]  /*ed20*/  IMAD.WIDE R6, R2, 0x2, R22 ;  /* 0x0000000202067825 */ /* 0x001fc600078e0216 */
[----:B-1----:R-:W3:Y:S04]  /*ed30*/  LDL.64 R8, [R1+0xf80] ;  /* 0x000f800001087983 */ /* 0x002ee80000100a00 */
[----:B--2---:R0:W2:Y:S04]  /*ed40*/  LDG.E.U16 R0, [R4.64] ;  /* 0x0000000404007981 */ /* 0x0040a8000c1e1500 */
[----:B------:R4:W2:Y:S01]  /*ed50*/  LDG.E.U16 R28, [R6.64] ;  /* 0x00000004061c7981 */ /* 0x0008a2000c1e1500 */
[----:B0-----:R-:W-:-:S03]  /*ed60*/  IMAD.WIDE R4, R2, 0x2, R14 ;  /* 0x0000000202047825 */ /* 0x001fc600078e020e */
[----:B------:R-:W2:Y:S04]  /*ed70*/  LDL.64 R14, [R1+0xf88] ;  /* 0x000f8800010e7983 */ /* 0x000ea80000100a00 */
[----:B------:R0:W2:Y:S01]  /*ed80*/  LDG.E.U16 R27, [R4.64] ;  /* 0x00000004041b7981 */ /* 0x0000a2000c1e1500 */
[----:B----4-:R-:W-:-:S03]  /*ed90*/  IMAD.WIDE R6, R2, 0x2, R18 ;  /* 0x0000000202067825 */ /* 0x010fc600078e0212 */
[----:B------:R-:W4:Y:S04]  /*eda0*/  LDL.64 R18, [R1+0xf78] ;  /* 0x000f780001127983 */ /* 0x000f280000100a00 */
[----:B------:R1:W-:Y:S01]  /*edb0*/  STL [R1+0xc4], R26 ;  /* 0x0000c41a01007387 */ /* 0x0003e20000100800 */
[----:B0-----:R-:W-:-:S03]  /*edc0*/  IMAD.WIDE R4, R2, 0x2, R20 ;  /* 0x0000000202047825 */ /* 0x001fc600078e0214 */
[----:B------:R-:W-:Y:S04]  /*edd0*/  STL [R1+0xbc], R11 ;  /* 0x0000bc0b01007387 */ /* 0x000fe80000100800 */
[----:B------:R0:W-:Y:S04]  /*ede0*/  STL [R1+0xc0], R10 ;  /* 0x0000c00a01007387 */ /* 0x0001e80000100800 */
[----:B------:R0:W4:Y:S04]  /*edf0*/  LDG.E.U16 R24, [R4.64] ;  /* 0x0000000404187981 */ /* 0x000128000c1e1500 */
[----:B-1----:R1:W4:Y:S04]  /*ee00*/  LDG.E.U16 R26, [R6.64] ;  /* 0x00000004061a7981 */ /* 0x002328000c1e1500 */
[----:B0-----:R-:W4:Y:S01]  /*ee10*/  LDL.64 R10, [R1+0xf70] ;  /* 0x000f7000010a7983 */ /* 0x001f220000100a00 */
[----:B------:R-:W-:-:S03]  /*ee20*/  IMAD.WIDE R4, R2, 0x2, R16 ;  /* 0x0000000202047825 */ /* 0x000fc600078e0210 */
[----:B------:R-:W4:Y:S04]  /*ee30*/  LDL.64 R16, [R1+0xf68] ;  /* 0x000f680001107983 */ /* 0x000f280000100a00 */
[----:B------:R3:W4:Y:S02]  /*ee40*/  LDG.E.U16 R21, [R4.64] ;  /* 0x0000000404157981 */ /* 0x000724000c1e1500 */
[C---:B---3--:R-:W-:Y:S02]  /*ee50*/  IMAD.WIDE R4, R2.reuse, 0x2, R12 ;  /* 0x0000000202047825 */ /* 0x048fe400078e020c */
[----:B------:R-:W3:Y:S04]  /*ee60*/  LDL.64 R12, [R1+0xf60] ;  /* 0x000f6000010c7983 */ /* 0x000ee80000100a00 */
[----:B------:R2:W3:Y:S02]  /*ee70*/  LDG.E.U16 R20, [R4.64] ;  /* 0x0000000404147981 */ /* 0x0004e4000c1e1500 */
[----:B--2---:R-:W-:-:S02]  /*ee80*/  IMAD.WIDE R4, R2, 0x2, R14 ;  /* 0x0000000202047825 */ /* 0x004fc400078e020e */
[----:B------:R-:W2:Y:S04]  /*ee90*/  LDL.64 R14, [R1+0xf58] ;  /* 0x000f5800010e7983 */ /* 0x000ea80000100a00 */
[----:B------:R0:W2:Y:S02]  /*eea0*/  LDG.E.U16 R23, [R4.64] ;  /* 0x0000000404177981 */ /* 0x0000a4000c1e1500 */
[C---:B0-----:R-:W-:Y:S02]  /*eeb0*/  IMAD.WIDE R4, R2.reuse, 0x2, R8 ;  /* 0x0000000202047825 */ /* 0x041fe400078e0208 */
[----:B------:R-:W2:Y:S04]  /*eec0*/  LDL.64 R8, [R1+0xf50] ;  /* 0x000f500001087983 */ /* 0x000ea80000100a00 */
[----:B------:R0:W-:Y:S04]  /*eed0*/  STL [R1+0xb8], R3 ;  /* 0x0000b80301007387 */ /* 0x0001e80000100800 */
[----:B-1----:R-:W2:Y:S04]  /*eee0*/  LDL.64 R6, [R1+0xf48] ;  /* 0x000f480001067983 */ /* 0x002ea80000100a00 */
[----:B0-----:R4:W2:Y:S04]  /*eef0*/  LDG.E.U16 R3, [R4.64] ;  /* 0x0000000404037981 */ /* 0x0018a8000c1e1500 */
[----:B------:R0:W-:Y:S01]  /*ef00*/  STL [R1+0xb4], R0 ;  /* 0x0000b40001007387 */ /* 0x0001e20000100800 */
[----:B----4-:R-:W-:-:S05]  /*ef10*/  IMAD.WIDE R4, R2, 0x2, R18 ;  /* 0x0000000202047825 */ /* 0x010fca00078e0212 */
[----:B------:R1:W4:Y:S02]  /*ef20*/  LDG.E.U16 R25, [R4.64] ;  /* 0x0000000404197981 */ /* 0x000324000c1e1500 */
[C---:B-1----:R-:W-:Y:S02]  /*ef30*/  IMAD.WIDE R4, R2.reuse, 0x2, R10 ;  /* 0x0000000202047825 */ /* 0x042fe400078e020a */
[----:B------:R-:W4:Y:S04]  /*ef40*/  LDL.64 R10, [R1+0xf40] ;  /* 0x000f4000010a7983 */ /* 0x000f280000100a00 */
[----:B------:R1:W4:Y:S02]  /*ef50*/  LDG.E.U16 R22, [R4.64] ;  /* 0x0000000404167981 */ /* 0x000324000c1e1500 */
[----:B-1----:R-:W-:-:S02]  /*ef60*/  IMAD.WIDE R4, R2, 0x2, R16 ;  /* 0x0000000202047825 */ /* 0x002fc400078e0210 */
[----:B------:R-:W4:Y:S04]  /*ef70*/  LDL.64 R16, [R1+0xf38] ;  /* 0x000f380001107983 */ /* 0x000f280000100a00 */
[----:B0-----:R3:W4:Y:S04]  /*ef80*/  LDG.E.U16 R0, [R4.64] ;  /* 0x0000000404007981 */ /* 0x001728000c1e1500 */
[----:B------:R-:W-:Y:S04]  /*ef90*/  STL [R1+0xb0], R29 ;  /* 0x0000b01d01007387 */ /* 0x000fe80000100800 */
[----:B------:R-:W-:Y:S01]  /*efa0*/  STL [R1+0xac], R28 ;  /* 0x0000ac1c01007387 */ /* 0x000fe20000100800 */
[----:B---3--:R-:W-:-:S03]  /*efb0*/  IMAD.WIDE R4, R2, 0x2, R12 ;  /* 0x0000000202047825 */ /* 0x008fc600078e020c */
[----:B------:R-:W3:Y:S04]  /*efc0*/  LDL.64 R12, [R1+0xf30] ;  /* 0x000f3000010c7983 */ /* 0x000ee80000100a00 */
[----:B------:R2:W3:Y:S04]  /*efd0*/  LDG.E.U16 R19, [R4.64] ;  /* 0x0000000404137981 */ /* 0x0004e8000c1e1500 */
[----:B------:R0:W-:Y:S01]  /*efe0*/  STL [R1+0xa8], R27 ;  /* 0x0000a81b01007387 */ /* 0x0001e20000100800 */
[----:B--2---:R-:W-:-:S03]  /*eff0*/  IMAD.WIDE R4, R2, 0x2, R14 ;  /* 0x0000000202047825 */ /* 0x004fc600078e020e */
[----:B------:R-:W2:Y:S04]  /*f000*/  LDL.64 R14, [R1+0xf28] ;  /* 0x000f2800010e7983 */ /* 0x000ea80000100a00 */
[----:B------:R1:W2:Y:S02]  /*f010*/  LDG.E.U16 R18, [R4.64] ;  /* 0x0000000404127981 */ /* 0x0002a4000c1e1500 */
[C---:B-1----:R-:W-:Y:S02]  /*f020*/  IMAD.WIDE R4, R2.reuse, 0x2, R8 ;  /* 0x0000000202047825 */ /* 0x042fe400078e0208 */
[----:B------:R-:W-:Y:S04]  /*f030*/  STL [R1+0xa4], R26 ;  /* 0x0000a41a01007387 */ /* 0x000fe80000100800 */
[----:B0-----:R0:W2:Y:S04]  /*f040*/  LDG.E.U16 R27, [R4.64] ;  /* 0x00000004041b7981 */ /* 0x0010a8000c1e1500 */
[----:B------:R-:W2:Y:S01]  /*f050*/  LDL.64 R8, [R1+0xf20] ;  /* 0x000f200001087983 */ /* 0x000ea20000100a00 */
[----:B0-----:R-:W-:-:S03]  /*f060*/  IMAD.WIDE R4, R2, 0x2, R6 ;  /* 0x0000000202047825 */ /* 0x001fc600078e0206 */
[----:B------:R0:W-:Y:S04]  /*f070*/  STL [R1+0xa0], R24 ;  /* 0x0000a01801007387 */ /* 0x0001e80000100800 */
[----:B------:R-:W2:Y:S04]  /*f080*/  LDL.64 R6, [R1+0xf18] ;  /* 0x000f180001067983 */ /* 0x000ea80000100a00 */
[----:B0-----:R4:W2:Y:S04]  /*f090*/  LDG.E.U16 R24, [R4.64] ;  /* 0x0000000404187981 */ /* 0x0018a8000c1e1500 */
[----:B------:R0:W-:Y:S01]  /*f0a0*/  STL [R1+0x9c], R21 ;  /* 0x00009c1501007387 */ /* 0x0001e20000100800 */
[----:B----4-:R-:W-:-:S03]  /*f0b0*/  IMAD.WIDE R4, R2, 0x2, R10 ;  /* 0x0000000202047825 */ /* 0x010fc600078e020a */
[----:B------:R-:W4:Y:S04]  /*f0c0*/  LDL.64 R10, [R1+0xf10] ;  /* 0x000f1000010a7983 */ /* 0x000f280000100a00 */
[----:B0-----:R0:W4:Y:S04]  /*f0d0*/  LDG.E.U16 R21, [R4.64] ;  /* 0x0000000404157981 */ /* 0x001128000c1e1500 */
[----:B------:R1:W-:Y:S01]  /*f0e0*/  STL [R1+0x98], R20 ;  /* 0x0000981401007387 */ /* 0x0003e20000100800 */
[----:B0-----:R-:W-:-:S03]  /*f0f0*/  IMAD.WIDE R4, R2, 0x2, R16 ;  /* 0x0000000202047825 */ /* 0x001fc600078e0210 */
[----:B------:R-:W4:Y:S04]  /*f100*/  LDL.64 R16, [R1+0xf08] ;  /* 0x000f080001107983 */ /* 0x000f280000100a00 */
[----:B-1----:R3:W4:Y:S04]  /*f110*/  LDG.E.U16 R20, [R4.64] ;  /* 0x0000000404147981 */ /* 0x002728000c1e1500 */
[----:B------:R0:W-:Y:S01]  /*f120*/  STL [R1+0x94], R23 ;  /* 0x0000941701007387 */ /* 0x0001e20000100800 */
[----:B---3--:R-:W-:-:S03]  /*f130*/  IMAD.WIDE R4, R2, 0x2, R12 ;  /* 0x0000000202047825 */ /* 0x008fc600078e020c */
[----:B------:R-:W3:Y:S04]  /*f140*/  LDL.64 R12, [R1+0xf00] ;  /* 0x000f0000010c7983 */ /* 0x000ee80000100a00 */
[----:B0-----:R2:W3:Y:S04]  /*f150*/  LDG.E.U16 R23, [R4.64] ;  /* 0x0000000404177981 */ /* 0x0014e8000c1e1500 */
[----:B------:R0:W-:Y:S01]  /*f160*/  STL [R1+0x90], R3 ;  /* 0x0000900301007387 */ /* 0x0001e20000100800 */
[----:B--2---:R-:W-:-:S03]  /*f170*/  IMAD.WIDE R4, R2, 0x2, R14 ;  /* 0x0000000202047825 */ /* 0x004fc600078e020e */
[----:B------:R-:W2:Y:S04]  /*f180*/  LDL.64 R14, [R1+0xef8] ;  /* 0x000ef800010e7983 */ /* 0x000ea80000100a00 */
[----:B0-----:R0:W2:Y:S04]  /*f190*/  LDG.E.U16 R3, [R4.64] ;  /* 0x0000000404037981 */ /* 0x0010a8000c1e1500 */
[----:B------:R-:W-:Y:S01]  /*f1a0*/  STL [R1+0x8c], R25 ;  /* 0x00008c1901007387 */ /* 0x000fe20000100800 */
[----:B0-----:R-:W-:-:S03]  /*f1b0*/  IMAD.WIDE R4, R2, 0x2, R8 ;  /* 0x0000000202047825 */ /* 0x001fc600078e0208 */
[----:B--2---:R-:W-:Y:S04]  /*f1c0*/  STL [R1+0x267c], R3 ;  /* 0x00267c0301007387 */ /* 0x004fe80000100800 */
[----:B------:R-:W2:Y:S04]  /*f1d0*/  LDL.64 R8, [R1+0xef0] ;  /* 0x000ef00001087983 */ /* 0x000ea80000100a00 */
[----:B------:R0:W-:Y:S04]  /*f1e0*/  STL [R1+0x88], R22 ;  /* 0x0000881601007387 */ /* 0x0001e80000100800 */
[----:B0-----:R0:W2:Y:S02]  /*f1f0*/  LDG.E.U16 R22, [R4.64] ;  /* 0x0000000404167981 */ /* 0x0010a4000c1e1500 */
[----:B0-----:R-:W-:-:S02]  /*f200*/  IMAD.WIDE R4, R2, 0x2, R6 ;  /* 0x0000000202047825 */ /* 0x001fc400078e0206 */
[----:B------:R-:W2:Y:S04]  /*f210*/  LDL.64 R6, [R1+0xee8] ;  /* 0x000ee80001067983 */ /* 0x000ea80000100a00 */
[----:B------:R0:W-:Y:S04]  /*f220*/  STL [R1+0x84], R0 ;  /* 0x0000840001007387 */ /* 0x0001e80000100800 */
[----:B0-----:R4:W2:Y:S02]  /*f230*/  LDG.E.U16 R0, [R4.64] ;  /* 0x0000000404007981 */ /* 0x0018a4000c1e1500 */
[----:B----4-:R-:W-:-:S05]  /*f240*/  IMAD.WIDE R4, R2, 0x2, R10 ;  /* 0x0000000202047825 */ /* 0x010fca00078e020a */
[----:B------:R0:W4:Y:S02]  /*f250*/  LDG.E.U16 R26, [R4.64] ;  /* 0x00000004041a7981 */ /* 0x000124000c1e1500 */
[----:B0-----:R-:W-:-:S05]  /*f260*/  IMAD.WIDE R4, R2, 0x2, R16 ;  /* 0x0000000202047825 */ /* 0x001fca00078e0210 */
[----:B------:R3:W4:Y:S02]  /*f270*/  LDG.E.U16 R25, [R4.64] ;  /* 0x0000000404197981 */ /* 0x000724000c1e1500 */
[C---:B---3--:R-:W-:Y:S02]  /*f280*/  IMAD.WIDE R4, R2.reuse, 0x2, R12 ;  /* 0x0000000202047825 */ /* 0x048fe400078e020c */
[----:B--2---:R-:W-:Y:S04]  /*f290*/  STL [R1+0x266c], R0 ;  /* 0x00266c0001007387 */ /* 0x004fe80000100800 */
[----:B------:R-:W-:Y:S04]  /*f2a0*/  STL [R1+0x80], R19 ;  /* 0x0000801301007387 */ /* 0x000fe80000100800 */
[----:B------:R-:W2:Y:S04]  /*f2b0*/  LDL.64 R10, [R1+0xe90] ;  /* 0x000e9000010a7983 */ /* 0x000ea80000100a00 */
[----:B------:R0:W-:Y:S04]  /*f2c0*/  STL [R1+0x7c], R18 ;  /* 0x00007c1201007387 */ /* 0x0001e80000100800 */
[----:B0-----:R-:W3:Y:S04]  /*f2d0*/  LDL.64 R18, [R1+0xe88] ;  /* 0x000e880001127983 */ /* 0x001ee80000100a00 */
[----:B------:R0:W-:Y:S04]  /*f2e0*/  STL [R1+0x78], R27 ;  /* 0x0000781b01007387 */ /* 0x0001e80000100800 */
[----:B------:R-:W4:Y:S04]  /*f2f0*/  LDL.64 R12, [R1+0xe10] ;  /* 0x000e1000010c7983 */ /* 0x000f280000100a00 */
[----:B------:R1:W-:Y:S04]  /*f300*/  STL [R1+0x74], R24 ;  /* 0x0000741801007387 */ /* 0x0003e80000100800 */
[----:B------:R-:W4:Y:S04]  /*f310*/  LDL.64 R16, [R1+0xe08] ;  /* 0x000e080001107983 */ /* 0x000f280000100a00 */
[----:B0-----:R0:W4:Y:S02]  /*f320*/  LDG.E.U16 R27, [R4.64] ;  /* 0x00000004041b7981 */ /* 0x001124000c1e1500 */
[----:B0-----:R-:W-:-:S05]  /*f330*/  IMAD.WIDE R4, R2, 0x2, R14 ;  /* 0x0000000202047825 */ /* 0x001fca00078e020e */
[----:B-1----:R0:W4:Y:S04]  /*f340*/  LDG.E.U16 R24, [R4.64] ;  /* 0x0000000404187981 */ /* 0x002128000c1e1500 */
[----:B------:R1:W-:Y:S01]  /*f350*/  STL [R1+0x70], R21 ;  /* 0x0000701501007387 */ /* 0x0003e20000100800 */
[----:B0-----:R-:W-:-:S03]  /*f360*/  IMAD.WIDE R4, R2, 0x2, R8 ;  /* 0x0000000202047825 */ /* 0x001fc600078e0208 */
[----:B------:R-:W4:Y:S04]  /*f370*/  LDL.64 R8, [R1+0xee0] ;  /* 0x000ee00001087983 */ /* 0x000f280000100a00 */
[----:B-1----:R0:W4:Y:S04]  /*f380*/  LDG.E.U16 R21, [R4.64] ;  /* 0x0000000404157981 */ /* 0x002128000c1e1500 */
[----:B------:R1:W-:Y:S01]  /*f390*/  STL [R1+0x6c], R20 ;  /* 0x00006c1401007387 */ /* 0x0003e20000100800 */
[----:B0-----:R-:W-:-:S03]  /*f3a0*/  IMAD.WIDE R4, R2, 0x2, R6 ;  /* 0x0000000202047825 */ /* 0x001fc600078e0206 */
[----:B------:R-:W4:Y:S04]  /*f3b0*/  LDL.64 R6, [R1+0xed8] ;  /* 0x000ed80001067983 */ /* 0x000f280000100a00 */
[----:B-1----:R2:W4:Y:S04]  /*f3c0*/  LDG.E.U16 R20, [R4.64] ;  /* 0x0000000404147981 */ /* 0x002528000c1e1500 */
[----:B------:R0:W-:Y:S04]  /*f3d0*/  STL [R1+0x68], R23 ;  /* 0x0000681701007387 */ /* 0x0001e80000100800 */
[----:B------:R-:W4:Y:S01]  /*f3e0*/  LDL.64 R14, [R1+0xe80] ;  /* 0x000e8000010e7983 */ /* 0x000f220000100a00 */
[----:B--2---:R-:W-:-:S03]  /*f3f0*/  IMAD.WIDE R4, R2, 0x2, R10 ;  /* 0x0000000202047825 */ /* 0x004fc600078e020a */
[----:B------:R-:W2:Y:S04]  /*f400*/  LDL.64 R10, [R1+0xe78] ;  /* 0x000e7800010a7983 */ /* 0x000ea80000100a00 */
[----:B0-----:R3:W2:Y:S02]  /*f410*/  LDG.E.U16 R23, [R4.64] ;  /* 0x0000000404177981 */ /* 0x0016a4000c1e1500 */
[----:B---3--:R-:W-:-:S05]  /*f420*/  IMAD.WIDE R4, R2, 0x2, R18 ;  /* 0x0000000202047825 */ /* 0x008fca00078e0212 */
[----:B------:R4:W3:Y:S02]  /*f430*/  LDG.E.U16 R3, [R4.64] ;  /* 0x0000000404037981 */ /* 0x0008e4000c1e1500 */
[C---:B----4-:R-:W-:Y:S02]  /*f440*/  IMAD.WIDE R4, R2.reuse, 0x2, R12 ;  /* 0x0000000202047825 */ /* 0x050fe400078e020c */
[----:B------:R-:W4:Y:S04]  /*f450*/  LDL.64 R12, [R1+0xe00] ;  /* 0x000e0000010c7983 */ /* 0x000f280000100a00 */
[----:B------:R0:W2:Y:S04]  /*f460*/  LDG.E.U16 R0, [R4.64] ;  /* 0x0000000404007981 */ /* 0x0000a8000c1e1500 */
[----:B------:R1:W-:Y:S01]  /*f470*/  STL [R1+0x60], R22 ;  /* 0x0000601601007387 */ /* 0x0003e20000100800 */
[----:B0-----:R-:W-:-:S03]  /*f480*/  IMAD.WIDE R4, R2, 0x2, R16 ;  /* 0x0000000202047825 */ /* 0x001fc600078e0210 */
[----:B------:R-:W2:Y:S04]  /*f490*/  LDL.64 R16, [R1+0xdf8] ;  /* 0x000df80001107983 */ /* 0x000ea80000100a00 */
[----:B-1----:R0:W2:Y:S02]  /*f4a0*/  LDG.E.U16 R22, [R4.64] ;  /* 0x0000000404167981 */ /* 0x0020a4000c1e1500 */
[C---:B0-----:R-:W-:Y:S02]  /*f4b0*/  IMAD.WIDE R4, R2.reuse, 0x2, R8 ;  /* 0x0000000202047825 */ /* 0x041fe400078e0208 */
[----:B--2---:R-:W-:Y:S04]  /*f4c0*/  STL [R1+0x2700], R22 ;  /* 0x0027001601007387 */ /* 0x004fe80000100800 */
[----:B------:R-:W2:Y:S04]  /*f4d0*/  LDL.64 R8, [R1+0xed0] ;  /* 0x000ed00001087983 */ /* 0x000ea80000100a00 */
[----:B------:R0:W-:Y:S04]  /*f4e0*/  STL [R1+0x58], R26 ;  /* 0x0000581a01007387 */ /* 0x0001e80000100800 */
[----:B------:R1:W-:Y:S04]  /*f4f0*/  STL [R1+0x54], R25 ;  /* 0x0000541901007387 */ /* 0x0003e80000100800 */
[----:B0-----:R0:W2:Y:S02]  /*f500*/  LDG.E.U16 R26, [R4.64] ;  /* 0x00000004041a7981 */ /* 0x0010a4000c1e1500 */
[----:B0-----:R-:W-:-:S02]  /*f510*/  IMAD.WIDE R4, R2, 0x2, R6 ;  /* 0x0000000202047825 */ /* 0x001fc400078e0206 */
[----:B------:R-:W2:Y:S04]  /*f520*/  LDL.64 R6, [R1+0xe70] ;  /* 0x000e700001067983 */ /* 0x000ea80000100a00 */
[----:B-1----:R0:W2:Y:S02]  /*f530*/  LDG.E.U16 R25, [R4.64] ;  /* 0x0000000404197981 */ /* 0x0020a4000c1e1500 */
[C---:B0-----:R-:W-:Y:S02]  /*f540*/  IMAD.WIDE R4, R2.reuse, 0x2, R14 ;  /* 0x0000000202047825 */ /* 0x041fe400078e020e */
[----:B------:R-:W-:Y:S04]  /*f550*/  STL [R1+0x50], R27 ;  /* 0x0000501b01007387 */ /* 0x000fe80000100800 */
[----:B------:R0:W2:Y:S04]  /*f560*/  LDG.E.U16 R22, [R4.64] ;  /* 0x0000000404167981 */ /* 0x0000a8000c1e1500 */
[----:B------:R-:W2:Y:S01]  /*f570*/  LDL.64 R14, [R1+0xe68] ;  /* 0x000e6800010e7983 */ /* 0x000ea20000100a00 */
[----:B0-----:R-:W-:-:S03]  /*f580*/  IMAD.WIDE R4, R2, 0x2, R10 ;  /* 0x0000000202047825 */ /* 0x001fc600078e020a */
[----:B------:R-:W2:Y:S04]  /*f590*/  LDL.64 R10, [R1+0xdf0] ;  /* 0x000df000010a7983 */ /* 0x000ea80000100a00 */
[----:B------:R0:W-:Y:S04]  /*f5a0*/  STL [R1+0x4c], R24 ;  /* 0x00004c1801007387 */ /* 0x0001e80000100800 */
[----:B0-----:R4:W2:Y:S02]  /*f5b0*/  LDG.E.U16 R24, [R4.64] ;  /* 0x0000000404187981 */ /* 0x0018a4000c1e1500 */
[----:B----4-:R-:W-:-:S05]  /*f5c0*/  IMAD.WIDE R4, R2, 0x2, R12 ;  /* 0x0000000202047825 */ /* 0x010fca00078e020c */
[----:B------:R0:W4:Y:S02]  /*f5d0*/  LDG.E.U16 R13, [R4.64] ;  /* 0x00000004040d7981 */ /* 0x000124000c1e1500 */
[----:B0-----:R-:W-:-:S05]  /*f5e0*/  IMAD.WIDE R4, R2, 0x2, R16 ;  /* 0x0000000202047825 */ /* 0x001fca00078e0210 */
[----:B------:R2:W3:Y:S04]  /*f5f0*/  LDG.E.U16 R12, [R4.64] ;  /* 0x00000004040c7981 */ /* 0x0004e8000c1e1500 */
[----:B------:R-:W-:Y:S04]  /*f600*/  STL [R1+0x48], R21 ;  /* 0x0000481501007387 */ /* 0x000fe80000100800 */
[----:B----4-:R-:W-:Y:S04]  /*f610*/  STL [R1+0x26f4], R13 ;  /* 0x0026f40d01007387 */ /* 0x010fe80000100800 */
[----:B------:R-:W4:Y:S01]  /*f620*/  LDL.64 R16, [R1+0xde8] ;  /* 0x000de80001107983 */ /* 0x000f220000100a00 */
[----:B--2---:R-:W-:-:S03]  /*f630*/  IMAD.WIDE R4, R2, 0x2, R8 ;  /* 0x0000000202047825 */ /* 0x004fc600078e0208 */
[----:B------:R0:W-:Y:S04]  /*f640*/  STL [R1+0x44], R20 ;  /* 0x0000441401007387 */ /* 0x0001e80000100800 */
[----:B0-----:R-:W2:Y:S04]  /*f650*/  LDL.64 R20, [R1+0xec8] ;  /* 0x000ec80001147983 */ /* 0x001ea80000100a00 */
[----:B---3--:R-:W-:Y:S04]  /*f660*/  STL [R1+0x26f8], R12 ;  /* 0x0026f80c01007387 */ /* 0x008fe80000100800 */
[----:B------:R0:W-:Y:S04]  /*f670*/  STL [R1+0x38], R23 ;  /* 0x0000381701007387 */ /* 0x0001e80000100800 */
[----:B------:R-:W3:Y:S04]  /*f680*/  LDL.64 R18, [R1+0xe60] ;  /* 0x000e600001127983 */ /* 0x000ee80000100a00 */
[----:B0-----:R0:W3:Y:S04]  /*f690*/  LDG.E.U16 R23, [R4.64] ;  /* 0x0000000404177981 */ /* 0x0010e8000c1e1500 */
[----:B------:R1:W-:Y:S04]  /*f6a0*/  STL [R1+0x34], R3 ;  /* 0x0000340301007387 */ /* 0x0003e80000100800 */
[----:B------:R-:W3:Y:S01]  /*f6b0*/  LDL.64 R8, [R1+0xe58] ;  /* 0x000e580001087983 */ /* 0x000ee20000100a00 */
[----:B0-----:R-:W-:-:S05]  /*f6c0*/  IMAD.WIDE R4, R2, 0x2, R6 ;  /* 0x0000000202047825 */ /* 0x001fca00078e0206 */
[----:B-1----:R0:W3:Y:S04]  /*f6d0*/  LDG.E.U16 R3, [R4.64] ;  /* 0x0000000404037981 */ /* 0x0020e8000c1e1500 */
[----:B------:R1:W-:Y:S04]  /*f6e0*/  STL [R1+0x10], R0 ;  /* 0x0000100001007387 */ /* 0x0003e80000100800 */
[----:B------:R-:W3:Y:S01]  /*f6f0*/  LDL.64 R6, [R1+0xde0] ;  /* 0x000de00001067983 */ /* 0x000ee20000100a00 */
[----:B0-----:R-:W-:-:S03]  /*f700*/  IMAD.WIDE R4, R2, 0x2, R14 ;  /* 0x0000000202047825 */ /* 0x001fc600078e020e */
[----:B------:R-:W3:Y:S04]  /*f710*/  LDL.64 R14, [R1+0xdd8] ;  /* 0x000dd800010e7983 */ /* 0x000ee80000100a00 */
[----:B-1----:R0:W3:Y:S02]  /*f720*/  LDG.E.U16 R0, [R4.64] ;  /* 0x0000000404007981 */ /* 0x0020e4000c1e1500 */
[----:B0-----:R-:W-:-:S05]  /*f730*/  IMAD.WIDE R4, R2, 0x2, R10 ;  /* 0x0000000202047825 */ /* 0x001fca00078e020a */
[----:B------:R4:W3:Y:S02]  /*f740*/  LDG.E.U16 R11, [R4.64] ;  /* 0x00000004040b7981 */ /* 0x0008e4000c1e1500 */
[----:B----4-:R-:W-:-:S05]  /*f750*/  IMAD.WIDE R4, R2, 0x2, R16 ;  /* 0x0000000202047825 */ /* 0x010fca00078e0210 */
[----:B------:R2:W4:Y:S02]  /*f760*/  LDG.E.U16 R10, [R4.64] ;  /* 0x00000004040a7981 */ /* 0x000524000c1e1500 */
[C---:B--2---:R-:W-:Y:S02]  /*f770*/  IMAD.WIDE R4, R2.reuse, 0x2, R20 ;  /* 0x0000000202047825 */ /* 0x044fe400078e0214 */
[----:B---3--:R-:W-:Y:S04]  /*f780*/  STL [R1+0x26dc], R11 ;  /* 0x0026dc0b01007387 */ /* 0x008fe80000100800 */
[----:B------:R-:W-:Y:S04]  /*f790*/  STL [R1+0x40], R26 ;  /* 0x0000401a01007387 */ /* 0x000fe80000100800 */
[----:B------:R-:W2:Y:S04]  /*f7a0*/  LDL.64 R16, [R1+0xec0] ;  /* 0x000ec00001107983 */ /* 0x000ea80000100a00 */
[----:B------:R-:W-:Y:S04]  /*f7b0*/  STL [R1+0x3c], R25 ;  /* 0x00003c1901007387 */ /* 0x000fe80000100800 */
[----:B----4-:R-:W-:Y:S04]  /*f7c0*/  STL [R1+0x26e0], R10 ;  /* 0x0026e00a01007387 */ /* 0x010fe80000100800 */
[----:B------:R0:W-:Y:S04]  /*f7d0*/  STL [R1+0x2c], R22 ;  /* 0x00002c1601007387 */ /* 0x0001e80000100800 */
[----:B------:R-:W3:Y:S04]  /*f7e0*/  LDL.64 R12, [R1+0xeb8] ;  /* 0x000eb800010c7983 */ /* 0x000ee80000100a00 */
[----:B0-----:R0:W4:Y:S02]  /*f7f0*/  LDG.E.U16 R22, [R4.64] ;  /* 0x0000000404167981 */ /* 0x001124000c1e1500 */
[----:B0-----:R-:W-:-:S02]  /*f800*/  IMAD.WIDE R4, R2, 0x2, R18 ;  /* 0x0000000202047825 */ /* 0x001fc400078e0212 */
[----:B------:R-:W3:Y:S04]  /*f810*/  LDL.64 R18, [R1+0xe50] ;  /* 0x000e500001127983 */ /* 0x000ee80000100a00 */
[----:B------:R0:W3:Y:S02]  /*f820*/  LDG.E.U16 R21, [R4.64] ;  /* 0x0000000404157981 */ /* 0x0000e4000c1e1500 */
[----:B0-----:R-:W-:-:S05]  /*f830*/  IMAD.WIDE R4, R2, 0x2, R8 ;  /* 0x0000000202047825 */ /* 0x001fca00078e0208 */
[----:B------:R0:W3:Y:S02]  /*f840*/  LDG.E.U16 R20, [R4.64] ;  /* 0x0000000404147981 */ /* 0x0000e4000c1e1500 */
[----:B0-----:R-:W-:-:S05]  /*f850*/  IMAD.WIDE R4, R2, 0x2, R6 ;  /* 0x0000000202047825 */ /* 0x001fca00078e0206 */
[----:B------:R0:W3:Y:S02]  /*f860*/  LDG.E.U16 R9, [R4.64] ;  /* 0x0000000404097981 */ /* 0x0000e4000c1e1500 */
[----:B0-----:R-:W-:-:S05]  /*f870*/  IMAD.WIDE R4, R2, 0x2, R14 ;  /* 0x0000000202047825 */ /* 0x001fca00078e020e */
[----:B------:R2:W4:Y:S04]  /*f880*/  LDG.E.U16 R8, [R4.64] ;  /* 0x0000000404087981 */ /* 0x000528000c1e1500 */
[----:B------:R-:W-:Y:S04]  /*f890*/  STL [R1+0x28], R24 ;  /* 0x0000281801007387 */ /* 0x000fe80000100800 */
[----:B------:R-:W4:Y:S01]  /*f8a0*/  LDL.64 R10, [R1+0xe48] ;  /* 0x000e4800010a7983 */ /* 0x000f220000100a00 */
[----:B--2---:R-:W-:-:S03]  /*f8b0*/  IMAD.WIDE R4, R2, 0x2, R16 ;  /* 0x0000000202047825 */ /* 0x004fc600078e0210 */
[----:B------:R-:W2:Y:S04]  /*f8c0*/  LDL.64 R6, [R1+0xdd0] ;  /* 0x000dd00001067983 */ /* 0x000ea80000100a00 */
[----:B---3--:R-:W-:Y:S04]  /*f8d0*/  STL [R1+0x26cc], R9 ;  /* 0x0026cc0901007387 */ /* 0x008fe80000100800 */
[----:B------:R-:W3:Y:S04]  /*f8e0*/  LDL.64 R14, [R1+0xdc8] ;  /* 0x000dc800010e7983 */ /* 0x000ee80000100a00 */
[----:B------:R-:W-:Y:S04]  /*f8f0*/  STL [R1+0x30], R23 ;  /* 0x0000301701007387 */ /* 0x000fe80000100800 */
[----:B----4-:R-:W-:Y:S04]  /*f900*/  STL [R1+0x26d0], R8 ;  /* 0x0026d00801007387 */ /* 0x010fe80000100800 */
[----:B------:R-:W4:Y:S04]  /*f910*/  LDL.64 R16, [R1+0xeb0] ;  /* 0x000eb00001107983 */ /* 0x000f280000100a00 */
[----:B------:R0:W-:Y:S04]  /*f920*/  STL [R1+0x24], R3 ;  /* 0x0000240301007387 */ /* 0x0001e80000100800 */
[----:B0-----:R0:W2:Y:S02]  /*f930*/  LDG.E.U16 R3, [R4.64] ;  /* 0x0000000404037981 */ /* 0x0010a4000c1e1500 */
[----:B0-----:R-:W-:-:S02]  /*f940*/  IMAD.WIDE R4, R2, 0x2, R12 ;  /* 0x0000000202047825 */ /* 0x001fc400078e020c */
[----:B--2---:R-:W-:Y:S04]  /*f950*/  STL [R1+0x2698], R3 ;  /* 0x0026980301007387 */ /* 0x004fe80000100800 */
[----:B------:R0:W-:Y:S04]  /*f960*/  STL [R1+0x1c], R0 ;  /* 0x00001c0001007387 */ /* 0x0001e80000100800 */
[----:B------:R-:W2:Y:S04]  /*f970*/  LDL.64 R12, [R1+0xe40] ;  /* 0x000e4000010c7983 */ /* 0x000ea80000100a00 */
[----:B0-----:R0:W2:Y:S02]  /*f980*/  LDG.E.U16 R0, [R4.64] ;  /* 0x0000000404007981 */ /* 0x0010a4000c1e1500 */
[----:B0-----:R-:W-:-:S05]  /*f990*/  IMAD.WIDE R4, R2, 0x2, R18 ;  /* 0x0000000202047825 */ /* 0x001fca00078e0212 */
[----:B------:R0:W3:Y:S02]  /*f9a0*/  LDG.E.U16 R3, [R4.64] ;  /* 0x0000000404037981 */ /* 0x0000e4000c1e1500 */
[----:B0-----:R-:W-:-:S05]  /*f9b0*/  IMAD.WIDE R4, R2, 0x2, R10 ;  /* 0x0000000202047825 */ /* 0x001fca00078e020a */
[----:B------:R0:W4:Y:S04]  /*f9c0*/  LDG.E.U16 R28, [R4.64] ;  /* 0x00000004041c7981 */ /* 0x000128000c1e1500 */
[----:B--2---:R1:W-:Y:S04]  /*f9d0*/  STL [R1+0x269c], R0 ;  /* 0x00269c0001007387 */ /* 0x0043e80000100800 */
[----:B------:R-:W2:Y:S01]  /*f9e0*/  LDL.64 R10, [R1+0xe38] ;  /* 0x000e3800010a7983 */ /* 0x000ea20000100a00 */
[----:B0-----:R-:W-:-:S05]  /*f9f0*/  IMAD.WIDE R4, R2, 0x2, R6 ;  /* 0x0000000202047825 */ /* 0x001fca00078e0206 */
[----:B------:R3:W2:Y:S02]  /*fa00*/  LDG.E.U16 R7, [R4.64] ;  /* 0x0000000404077981 */ /* 0x0006a4000c1e1500 */
[----:B---3--:R-:W-:-:S05]  /*fa10*/  IMAD.WIDE R4, R2, 0x2, R14 ;  /* 0x0000000202047825 */ /* 0x008fca00078e020e */
[----:B------:R4:W3:Y:S02]  /*fa20*/  LDG.E.U16 R6, [R4.64] ;  /* 0x0000000404067981 */ /* 0x0008e4000c1e1500 */
[----:B----4-:R-:W-:-:S05]  /*fa30*/  IMAD.WIDE R4, R2, 0x2, R16 ;  /* 0x0000000202047825 */ /* 0x010fca00078e0210 */
[----:B-1----:R0:W4:Y:S02]  /*fa40*/  LDG.E.U16 R0, [R4.64] ;  /* 0x0000000404007981 */ /* 0x002124000c1e1500 */
[C---:B0-----:R-:W-:Y:S02]  /*fa50*/  IMAD.WIDE R4, R2.reuse, 0x2, R12 ;  /* 0x0000000202047825 */ /* 0x041fe400078e020c */
[----:B------:R-:W-:Y:S04]  /*fa60*/  STL [R1+0x26b8], R28 ;  /* 0x0026b81c01007387 */ /* 0x000fe80000100800 */
[----:B------:R2:W4:Y:S04]  /*fa70*/  LDG.E.U16 R26, [R4.64] ;  /* 0x00000004041a7981 */ /* 0x000528000c1e1500 */
[----:B------:R-:W4:Y:S01]  /*fa80*/  LDL.64 R8, [R1+0xdc0] ;  /* 0x000dc00001087983 */ /* 0x000f220000100a00 */
[----:B--2---:R-:W-:-:S05]  /*fa90*/  IMAD.WIDE R4, R2, 0x2, R10 ;  /* 0x0000000202047825 */ /* 0x004fca00078e020a */
[----:B------:R0:W2:Y:S04]  /*faa0*/  LDG.E.U16 R24, [R4.64] ;  /* 0x0000000404187981 */ /* 0x0000a8000c1e1500 */
[----:B------:R-:W-:Y:S04]  /*fab0*/  STL [R1+0x20], R22 ;  /* 0x0000201601007387 */ /* 0x000fe80000100800 */
[----:B------:R-:W-:Y:S04]  /*fac0*/  STL [R1+0x26bc], R7 ;  /* 0x0026bc0701007387 */ /* 0x000fe80000100800 */
[----:B------:R-:W-:Y:S04]  /*fad0*/  STL [R1+0x18], R21 ;  /* 0x0000181501007387 */ /* 0x000fe80000100800 */
[----:B------:R-:W2:Y:S04]  /*fae0*/  LDL.64 R14, [R1+0xdb8] ;  /* 0x000db800010e7983 */ /* 0x000ea80000100a00 */
[----:B---3--:R-:W-:Y:S04]  /*faf0*/  STL [R1+0x26c0], R6 ;  /* 0x0026c00601007387 */ /* 0x008fe80000100800 */
[----:B------:R1:W-:Y:S04]  /*fb00*/  STL [R1+0x14], R20 ;  /* 0x0000141401007387 */ /* 0x0003e80000100800 */
[----:B------:R-:W3:Y:S04]  /*fb10*/  LDL.64 R16, [R1+0xea8] ;  /* 0x000ea80001107983 */ /* 0x000ee80000100a00 */
[----:B------:R-:W3:Y:S04]  /*fb20*/  LDL.64 R12, [R1+0xe30] ;  /* 0x000e3000010c7983 */ /* 0x000ee80000100a00 */
[----:B----4-:R-:W-:Y:S04]  /*fb30*/  STL [R1+0x26a0], R26 ;  /* 0x0026a01a01007387 */ /* 0x010fe80000100800 */
[----:B------:R-:W4:Y:S01]  /*fb40*/  LDL.64 R10, [R1+0xe28] ;  /* 0x000e2800010a7983 */ /* 0x000f220000100a00 */
[----:B0-----:R-:W-:-:S06]  /*fb50*/  IMAD.WIDE R4, R2, 0x2, R8 ;  /* 0x0000000202047825 */ /* 0x001fcc00078e0208 */
[----:B------:R0:W4:Y:S04]  /*fb60*/  LDG.E.U16 R5, [R4.64] ;  /* 0x0000000404057981 */ /* 0x000128000c1e1500 */
[----:B--2---:R-:W-:Y:S04]  /*fb70*/  STL [R1+0x26a4], R24 ;  /* 0x0026a41801007387 */ /* 0x004fe80000100800 */
[----:B------:R-:W2:Y:S01]  /*fb80*/  LDL.64 R8, [R1+0xdb0] ;  /* 0x000db00001087983 */ /* 0x000ea20000100a00 */
[----:B------:R-:W-:-:S05]  /*fb90*/  IMAD.WIDE R14, R2, 0x2, R14 ;  /* 0x00000002020e7825 */ /* 0x000fca00078e020e */
[----:B0-----:R3:W2:Y:S02]  /*fba0*/  LDG.E.U16 R4, [R14.64] ;  /* 0x000000040e047981 */ /* 0x0016a4000c1e1500 */
[----:B---3--:R-:W-:-:S05]  /*fbb0*/  IMAD.WIDE R14, R2, 0x2, R16 ;  /* 0x00000002020e7825 */ /* 0x008fca00078e0210 */
[----:B-1----:R0:W3:Y:S02]  /*fbc0*/  LDG.E.U16 R20, [R14.64] ;  /* 0x000000040e147981 */ /* 0x0020e4000c1e1500 */
[----:B0-----:R-:W-:-:S05]  /*fbd0*/  IMAD.WIDE R14, R2, 0x2, R12 ;  /* 0x00000002020e7825 */ /* 0x001fca00078e020c */
[----:B------:R4:W3:Y:S02]  /*fbe0*/  LDG.E.U16 R18, [R14.64] ;  /* 0x000000040e127981 */ /* 0x0008e4000c1e1500 */
[----:B----4-:R-:W-:-:S05]  /*fbf0*/  IMAD.WIDE R14, R2, 0x2, R10 ;  /* 0x00000002020e7825 */ /* 0x010fca00078e020a */
[----:B------:R2:W4:Y:S04]  /*fc00*/  LDG.E.U16 R16, [R14.64] ;  /* 0x000000040e107981 */ /* 0x000528000c1e1500 */
[----:B------:R-:W-:Y:S04]  /*fc10*/  STL [R1+0x26a8], R5 ;  /* 0x0026a80501007387 */ /* 0x000fe80000100800 */
[----:B------:R-:W4:Y:S01]  /*fc20*/  LDL.64 R6, [R1+0xda8] ;  /* 0x000da80001067983 */ /* 0x000f220000100a00 */
[----:B--2---:R-:W-:-:S05]  /*fc30*/  IMAD.WIDE R14, R2, 0x2, R8 ;  /* 0x00000002020e7825 */ /* 0x004fca00078e0208 */
[----:B------:R0:W2:Y:S04]  /*fc40*/  LDG.E.U16 R17, [R14.64] ;  /* 0x000000040e117981 */ /* 0x0000a8000c1e1500 */
[----:B------:R-:W-:Y:S04]  /*fc50*/  STL [R1+0x4], R3 ;  /* 0x0000040301007387 */ /* 0x000fe80000100800 */
[----:B------:R1:W-:Y:S04]  /*fc60*/  STL [R1+0x26ac], R4 ;  /* 0x0026ac0401007387 */ /* 0x0003e80000100800 */
[----:B------:R-:W2:Y:S04]  /*fc70*/  LDL.64 R22, [R1+0xea0] ;  /* 0x000ea00001167983 */ /* 0x000ea80000100a00 */
[----:B---3--:R-:W-:Y:S04]  /*fc80*/  STL [R1+0x2680], R20 ;  /* 0x0026801401007387 */ /* 0x008fe80000100800 */
[----:B------:R-:W3:Y:S04]  /*fc90*/  LDL.64 R12, [R1+0xe98] ;  /* 0x000e9800010c7983 */ /* 0x000ee80000100a00 */
[----:B------:R-:W-:Y:S04]  /*fca0*/  STL [R1+0x2684], R18 ;  /* 0x0026841201007387 */ /* 0x000fe80000100800 */
[----:B------:R-:W3:Y:S04]  /*fcb0*/  LDL.64 R10, [R1+0xe20] ;  /* 0x000e2000010a7983 */ /* 0x000ee80000100a00 */
[----:B----4-:R-:W-:Y:S04]  /*fcc0*/  STL [R1+0x2688], R16 ;  /* 0x0026881001007387 */ /* 0x010fe80000100800 */
[----:B------:R-:W4:Y:S04]  /*fcd0*/  LDL.64 R8, [R1+0xe18] ;  /* 0x000e180001087983 */ /* 0x000f280000100a00 */
[----:B------:R1:W-:Y:S01]  /*fce0*/  STL [R1], R0 ;  /* 0x0000000001007387 */ /* 0x0003e20000100800 */
[----:B0-----:R-:W-:-:S05]  /*fcf0*/  IMAD.WIDE R14, R2, 0x2, R6 ;  /* 0x00000002020e7825 */ /* 0x001fca00078e0206 */
[----:B------:R0:W4:Y:S04]  /*fd00*/  LDG.E.U16 R19, [R14.64] ;  /* 0x000000040e137981 */ /* 0x000128000c1e1500 */
[----:B--2---:R-:W-:Y:S04]  /*fd10*/  STL [R1+0x268c], R17 ;  /* 0x00268c1101007387 */ /* 0x004fe80000100800 */
[----:B------:R-:W2:Y:S04]  /*fd20*/  LDL.64 R6, [R1+0xda0] ;  /* 0x000da00001067983 */ /* 0x000ea80000100a00 */
[----:B-1----:R-:W2:Y:S01]  /*fd30*/  LDL.64 R4, [R1+0xd98] ;  /* 0x000d980001047983 */ /* 0x002ea20000100a00 */
[----:B0-----:R-:W-:-:S05]  /*fd40*/  IMAD.WIDE R14, R2, 0x2, R22 ;  /* 0x00000002020e7825 */ /* 0x001fca00078e0216 */
[----:B------:R3:W2:Y:S02]  /*fd50*/  LDG.E.U16 R21, [R14.64] ;  /* 0x000000040e157981 */ /* 0x0006a4000c1e1500 */
[----:B---3--:R-:W-:-:S05]  /*fd60*/  IMAD.WIDE R14, R2, 0x2, R12 ;  /* 0x00000002020e7825 */ /* 0x008fca00078e020c */
[----:B------:R0:W3:Y:S02]  /*fd70*/  LDG.E.U16 R23, [R14.64] ;  /* 0x000000040e177981 */ /* 0x0000e4000c1e1500 */
[----:B0-----:R-:W-:-:S05]  /*fd80*/  IMAD.WIDE R14, R2, 0x2, R10 ;  /* 0x00000002020e7825 */ /* 0x001fca00078e020a */
[----:B------:R4:W3:Y:S02]  /*fd90*/  LDG.E.U16 R25, [R14.64] ;  /* 0x000000040e197981 */ /* 0x0008e4000c1e1500 */
[----:B----4-:R-:W-:-:S05]  /*fda0*/  IMAD.WIDE R14, R2, 0x2, R8 ;  /* 0x00000002020e7825 */ /* 0x010fca00078e0208 */
[----:B------:R2:W4:Y:S02]  /*fdb0*/  LDG.E.U16 R27, [R14.64] ;  /* 0x000000040e1b7981 */ /* 0x000524000c1e1500 */
[----:B--2---:R-:W-:-:S05]  /*fdc0*/  IMAD.WIDE R14, R2, 0x2, R6 ;  /* 0x00000002020e7825 */ /* 0x004fca00078e0206 */
[----:B------:R-:W2:Y:S04]  /*fdd0*/  LDG.E.U16 R29, [R14.64] ;  /* 0x000000040e1d7981 */ /* 0x000ea8000c1e1500 */
[----:B------:R-:W0:Y:S04]  /*fde0*/  S2R R10, SR_TID.X ;  /* 0x00000000000a7919 */ /* 0x000e280000002100 */
[----:B------:R-:W-:Y:S04]  /*fdf0*/  STL [R1+0x2690], R19 ;  /* 0x0026901301007387 */ /* 0x000fe80000100800 */
[----:B------:R-:W-:Y:S04]  /*fe00*/  STL [R1+0x2670], R21 ;  /* 0x0026701501007387 */ /* 0x000fe80000100800 */
[----:B---3--:R-:W-:Y:S04]  /*fe10*/  STL [R1+0x2674], R23 ;  /* 0x0026741701007387 */ /* 0x008fe80000100800 */
[----:B------:R1:W-:Y:S04]  /*fe20*/  STL [R1+0x2678], R25 ;  /* 0x0026781901007387 */ /* 0x0003e80000100800 */
[----:B----4-:R-:W-:Y:S04]  /*fe30*/  STL [R1+0x2694], R27 ;  /* 0x0026941b01007387 */ /* 0x010fe80000100800 */
[----:B------:R-:W3:Y:S04]  /*fe40*/  LDL.LU R11, [R1+0x4b8] ;  /* 0x0004b800010b7983 */ /* 0x000ee80000300800 */
[----:B0-----:R-:W-:Y:S04]  /*fe50*/  STL [R1+0x26fc], R10 ;  /* 0x0026fc0a01007387 */ /* 0x001fe80000100800 */
[----:B--2---:R-:W-:Y:S04]  /*fe60*/  STL [R1+0x26b0], R29 ;  /* 0x0026b01d01007387 */ /* 0x004fe80000100800 */
[----:B------:R-:W2:Y:S04]  /*fe70*/  LDL.LU R13, [R1+0x4b4] ;  /* 0x0004b400010d7983 */ /* 0x000ea80000300800 */
[----:B------:R-:W4:Y:S01]  /*fe80*/  LDL.LU R22, [R1+0x474] ;  /* 0x0004740001167983 */ /* 0x000f220000300800 */
[----:B------:R-:W-:-:S06]  /*fe90*/  IMAD.WIDE R14, R2, 0x2, R4 ;  /* 0x00000002020e7825 */ /* 0x000fcc00078e0204 */
[----:B------:R0:W2:Y:S01]  /*fea0*/  LDG.E.U16 R14, [R14.64] ;  /* 0x000000040e0e7981 */ /* 0x0000a2000c1e1500 */
[----:B------:R-:W-:-:S05]  /*feb0*/  LOP3.LUT R0, R10, 0xff, RZ, 0xc0, !PT ;  /* 0x000000ff0a007812 */ /* 0x000fca00078ec0ff */
[----:B-1----:R-:W-:Y:S01]  /*fec0*/  IMAD.SHL.U32 R25, R0, 0x2, RZ ;  /* 0x0000000200197824 */ /* 0x002fe200078e00ff */
[----:B------:R-:W-:Y:S06]  /*fed0*/  BAR.SYNC.DEFER_BLOCKING 0x0 ;  /* 0x0000000000007b1d */ /* 0x000fec0000010000 */
[----:B----4-:R1:W-:Y:S04]  /*fee0*/  STL [R1+0x2704], R22 ;  /* 0x0027041601007387 */ /* 0x0103e80000100800 */
[----:B-1----:R-:W4:Y:S04]  /*fef0*/  LDL.LU R22, [R1+0x478] ;  /* 0x0004780001167983 */ /* 0x002f280000300800 */
        /* <DEDUP_REMOVED lines=14> */
[----:B------:R1:W-:Y:S04]  /*ffe0*/  STL [R1+0x26d4], R0 ;  /* 0x0026d40001007387 */ /* 0x0003e80000100800 */
[----:B-1----:R-:W4:Y:S04]  /*fff0*/  LDL.LU R0, [R1+0x3f4] ;  /* 0x0003f40001007983 */ /* 0x002f280000300800 */
[----:B------:R1:W-:Y:S04]  /*10000*/  STL [R1+0x1658], R2 ;  /* 0x0016580201007387 */ /* 0x0003e80000100800 */
[----:B-1----:R-:W4:Y:S04]  /*10010*/  LDL.LU R2, [R1+0x3f8] ;  /* 0x0003f80001027983 */ /* 0x002f280000300800 */
[----:B0-----:R-:W4:Y:S04]  /*10020*/  LDL.LU R15, [R1+0x434] ;  /* 0x00043400010f7983 */ /* 0x001f280000300800 */
[----:B--2---:R0:W-:Y:S04]  /*10030*/  STL [R1+0x26b4], R14 ;  /* 0x0026b40e01007387 */ /* 0x0041e80000100800 */
[----:B0-----:R-:W2:Y:S04]  /*10040*/  LDL.LU R14, [R1+0x438] ;  /* 0x00043800010e7983 */ /* 0x001ea80000300800 */
[----:B------:R-:W2:Y:S04]  /*10050*/  LDL.LU R26, [R1+0xd8] ;  /* 0x0000d800011a7983 */ /* 0x000ea80000300800 */
[----:B------:R-:W2:Y:S04]  /*10060*/  LDL.LU R6, [R1+0xd4] ;  /* 0x0000d40001067983 */ /* 0x000ea80000300800 */
[----:B------:R-:W2:Y:S04]  /*10070*/  LDL.LU R7, [R1+0x98] ;  /* 0x0000980001077983 */ /* 0x000ea80000300800 */
[----:B------:R-:W2:Y:S04]  /*10080*/  LDL.LU R28, [R1+0x94] ;  /* 0x00009400011c7983 */ /* 0x000ea80000300800 */
[----:B------:R-:W2:Y:S04]  /*10090*/  LDL.LU R3, [R1+0x58] ;  /* 0x0000580001037983 */ /* 0x000ea80000300800 */
[----:B------:R-:W2:Y:S04]  /*100a0*/  LDL.LU R8, [R1+0x54] ;  /* 0x0000540001087983 */ /* 0x000ea80000300800 */
[----:B---3--:R0:W-:Y:S04]  /*100b0*/  STS.U16 [R25], R11 ;  /* 0x0000000b19007388 */ /* 0x0081e80000000400 */
[----:B------:R-:W3:Y:S04]  /*100c0*/  LDL.LU R9, [R1+0x38] ;  /* 0x0000380001097983 */ /* 0x000ee80000300800 */
[----:B------:R1:W-:Y:S04]  /*100d0*/  STS.U16 [R25+0x200], R13 ;  /* 0x0002000d19007388 */ /* 0x0003e80000000400 */
[----:B0-----:R-:W2:Y:S04]  /*100e0*/  LDL.LU R11, [R1+0x34] ;  /* 0x00003400010b7983 */ /* 0x001ea80000300800 */
[----:B-1----:R-:W2:Y:S04]  /*100f0*/  LDL.LU R13, [R1+0x10] ;  /* 0x00001000010d7983 */ /* 0x002ea80000300800 */
[----:B----4-:R0:W-:Y:S04]  /*10100*/  STS.U16 [R25+0x2000], R22 ;  /* 0x0020001619007388 */ /* 0x0101e80000000400 */
[----:B0-----:R-:W4:Y:S04]  /*10110*/  LDL.LU R22, [R1+0x2704] ;  /* 0x0027040001167983 */ /* 0x001f280000300800 */
[----:B----4-:R0:W-:Y:S04]  /*10120*/  STS.U16 [R25+0x2200], R22 ;  /* 0x0022001619007388 */ /* 0x0101e80000000400 */
[----:B--2---:R-:W-:Y:S04]  /*10130*/  STS.U16 [R25+0x4000], R14 ;  /* 0x0040000e19007388 */ /* 0x004fe80000000400 */
[----:B------:R-:W-:Y:S04]  /*10140*/  STS.U16 [R25+0x4200], R15 ;  /* 0x0042000f19007388 */ /* 0x000fe80000000400 */
[----:B------:R-:W-:Y:S04]  /*10150*/  STS.U16 [R25+0x6000], R2 ;  /* 0x0060000219007388 */ /* 0x000fe80000000400 */
[----:B------:R-:W-:Y:S04]  /*10160*/  STS.U16 [R25+0x6200], R0 ;  /* 0x0062000019007388 */ /* 0x000fe80000000400 */
[----:B------:R-:W-:Y:S04]  /*10170*/  STS.U16 [R25+0x8000], R29 ;  /* 0x0080001d19007388 */ /* 0x000fe80000000400 */
[----:B------:R-:W-:Y:S04]  /*10180*/  STS.U16 [R25+0x8200], R10 ;  /* 0x0082000a19007388 */ /* 0x000fe80000000400 */
[----:B------:R-:W-:Y:S04]  /*10190*/  STS.U16 [R25+0xa000], R27 ;  /* 0x00a0001b19007388 */ /* 0x000fe80000000400 */
[----:B0-----:R-:W2:Y:S04]  /*101a0*/  LDL.LU R22, [R1+0x2700] ;  /* 0x0027000001167983 */ /* 0x001ea80000300800 */
        /* <DEDUP_REMOVED lines=16> */
[----:B------:R0:W-:Y:S04]  /*102b0*/  STS.U16 [R25+0x1a200], R8 ;  /* 0x01a2000819007388 */ /* 0x0001e80000000400 */
[----:B0-----:R-:W4:Y:S04]  /*102c0*/  LDL.LU R8, [R1+0x4b0] ;  /* 0x0004b00001087983 */ /* 0x001f280000300800 */
[----:B------:R-:W4:Y:S04]  /*102d0*/  LDL.LU R10, [R1+0x4ac] ;  /* 0x0004ac00010a7983 */ /* 0x000f280000300800 */
[----:B------:R-:W0:Y:S04]  /*102e0*/  S2R R12, SR_TID.X ;  /* 0x00000000000c7919 */ /* 0x000e280000002100 */
[----:B---3--:R-:W-:Y:S04]  /*102f0*/  STS.U16 [R25+0x1c000], R9 ;  /* 0x01c0000919007388 */ /* 0x008fe80000000400 */
[----:B------:R1:W-:Y:S04]  /*10300*/  STS.U16 [R25+0x1c200], R11 ;  /* 0x01c2000b19007388 */ /* 0x0003e80000000400 */
[----:B------:R3:W-:Y:S01]  /*10310*/  STS.U16 [R25+0x1e000], R13 ;  /* 0x01e0000d19007388 */ /* 0x0007e20000000400 */
[----:B0-----:R-:W-:-:S04]  /*10320*/  LOP3.LUT R12, R12, 0xff, RZ, 0xc0, !PT ;  /* 0x000000ff0c0c7812 */ /* 0x001fc800078ec0ff */
[----:B------:R-:W-:-:S04]  /*10330*/  SHF.L.U32 R12, R12, 0x1, RZ ;  /* 0x000000010c0c7819 */ /* 0x000fc800000006ff */
[----:B------:R-:W-:Y:S02]  /*10340*/  LOP3.LUT R0, R12, 0x10, RZ, 0x3c, !PT ;  /* 0x000000100c007812 */ /* 0x000fe400078e3cff */
[----:B------:R-:W4:Y:S04]  /*10350*/  LDL.LU R12, [R1+0x470] ;  /* 0x00047000010c7983 */ /* 0x000f280000300800 */
[----:B-1----:R-:W4:Y:S04]  /*10360*/  LDL.LU R11, [R1+0x46c] ;  /* 0x00046c00010b7983 */ /* 0x002f280000300800 */
[----:B---3--:R-:W3:Y:S04]  /*10370*/  LDL.LU R13, [R1+0x430] ;  /* 0x00043000010d7983 */ /* 0x008ee80000300800 */
[----:B------:R-:W3:Y:S04]  /*10380*/  LDL.LU R14, [R1+0x3ec] ;  /* 0x0003ec00010e7983 */ /* 0x000ee80000300800 */
        /* <DEDUP_REMOVED lines=18> */
[----:B--2---:R0:W-:Y:S04]  /*104b0*/  STS.U16 [R25+0x1e200], R22 ;  /* 0x01e2001619007388 */ /* 0x0041e80000000400 */
[----:B0-----:R-:W2:Y:S04]  /*104c0*/  LDL.LU R22, [R1+0x3f0] ;  /* 0x0003f00001167983 */ /* 0x001ea80000300800 */
[----:B------:R0:W-:Y:S04]  /*104d0*/  STL [R1+0x26c4], R25 ;  /* 0x0026c41901007387 */ /* 0x0001e80000100800 */
[----:B0-----:R-:W2:Y:S04]  /*104e0*/  LDL.LU R25, [R1+0x42c] ;  /* 0x00042c0001197983 */ /* 0x001ea80000300800 */
[----:B------:R-:W2:Y:S04]  /*104f0*/  LDL.LU R28, [R1+0x50] ;  /* 0x00005000011c7983 */ /* 0x000ea80000300800 */
[----:B------:R-:W2:Y:S04]  /*10500*/  LDL.LU R3, [R1+0x4c] ;  /* 0x00004c0001037983 */ /* 0x000ea80000300800 */
[----:B----4-:R0:W-:Y:S04]  /*10510*/  STS.U16 [R0+0x400], R8 ;  /* 0x0004000800007388 */ /* 0x0101e80000000400 */
[----:B------:R1:W-:Y:S04]  /*10520*/  STS.U16 [R0+0x600], R10 ;  /* 0x0006000a00007388 */ /* 0x0003e80000000400 */
[----:B0-----:R-:W4:Y:S04]  /*10530*/  LDL.LU R8, [R1+0x2c] ;  /* 0x00002c0001087983 */ /* 0x001f280000300800 */
[----:B-1----:R-:W4:Y:S04]  /*10540*/  LDL.LU R10, [R1+0x26fc] ;  /* 0x0026fc00010a7983 */ /* 0x002f280000300800 */
[----:B------:R0:W-:Y:S04]  /*10550*/  STS.U16 [R0+0x2400], R12 ;  /* 0x0024000c00007388 */ /* 0x0001e80000000400 */
[----:B------:R1:W-:Y:S04]  /*10560*/  STS.U16 [R0+0x2600], R11 ;  /* 0x0026000b00007388 */ /* 0x0003e80000000400 */
[----:B---3--:R3:W-:Y:S04]  /*10570*/  STS.U16 [R0+0x4400], R13 ;  /* 0x0044000d00007388 */ /* 0x0087e80000000400 */
[----:B0-----:R-:W4:Y:S04]  /*10580*/  LDL.LU R12, [R1+0x26f8] ;  /* 0x0026f800010c7983 */ /* 0x001f280000300800 */
[----:B-1----:R-:W4:Y:S04]  /*10590*/  LDL.LU R11, [R1+0x28] ;  /* 0x00002800010b7983 */ /* 0x002f280000300800 */
[----:B---3--:R-:W3:Y:S04]  /*105a0*/  LDL.LU R13, [R1+0x26f4] ;  /* 0x0026f400010d7983 */ /* 0x008ee80000300800 */
[----:B--2---:R-:W-:Y:S04]  /*105b0*/  STS.U16 [R0+0x4600], R25 ;  /* 0x0046001900007388 */ /* 0x004fe80000000400 */
        /* <DEDUP_REMOVED lines=15> */
[----:B------:R-:W-:Y:S01]  /*106b0*/  STS.U16 [R0+0x14600], R24 ;  /* 0x0146001800007388 */ /* 0x000fe20000000400 */
[----:B----4-:R-:W-:-:S03]  /*106c0*/  LOP3.LUT R10, R10, 0xff, RZ, 0xc0, !PT ;  /* 0x000000ff0a0a7812 */ /* 0x010fc600078ec0ff */
[----:B------:R-:W-:Y:S04]  /*106d0*/  STS.U16 [R0+0x16400], R26 ;  /* 0x0164001a00007388 */ /* 0x000fe80000000400 */
[----:B------:R-:W-:Y:S04]  /*106e0*/  STS.U16 [R0+0x16600], R6 ;  /* 0x0166000600007388 */ /* 0x000fe80000000400 */
[----:B------:R-:W-:Y:S04]  /*106f0*/  STS.U16 [R0+0x18400], R7 ;  /* 0x0184000700007388 */ /* 0x000fe80000000400 */
[----:B------:R0:W-:Y:S02]  /*10700*/  STS.U16 [R0+0x18600], R9 ;  /* 0x0186000900007388 */ /* 0x0001e40000000400 */
[----:B0-----:R-:W-:-:S05]  /*10710*/  IMAD.SHL.U32 R9, R10, 0x2, RZ ;  /* 0x000000020a097824 */ /* 0x001fca00078e00ff */
[----:B------:R-:W-:-:S05]  /*10720*/  LOP3.LUT R6, R9, 0x20, RZ, 0x3c, !PT ;  /* 0x0000002009067812 */ /* 0x000fca00078e3cff */
[----:B------:R-:W-:Y:S04]  /*10730*/  STL [R1+0x26f0], R6 ;  /* 0x0026f00601007387 */ /* 0x000fe80000100800 */
[----:B------:R0:W-:Y:S04]  /*10740*/  STL [R1+0x26e4], R9 ;  /* 0x0026e40901007387 */ /* 0x0001e80000100800 */
[----:B0-----:R-:W2:Y:S01]  /*10750*/  LDL.LU R9, [R1+0x468] ;  /* 0x0004680001097983 */ /* 0x001ea20000300800 */
[----:B------:R-:W-:-:S03]  /*10760*/  SHF.L.U32 R10, R10, 0x1, RZ ;  /* 0x000000010a0a7819 */ /* 0x000fc600000006ff */
[----:B--2---:R0:W-:Y:S04]  /*10770*/  STL [R1+0x26e8], R9 ;  /* 0x0026e80901007387 */ /* 0x0041e80000100800 */
[----:B0-----:R-:W2:Y:S01]  /*10780*/  LDL.LU R9, [R1+0x4a4] ;  /* 0x0004a40001097983 */ /* 0x001ea20000300800 */
[----:B------:R-:W-:-:S03]  /*10790*/  LOP3.LUT R6, R10, 0x10, RZ, 0x3c, !PT ;  /* 0x000000100a067812 */ /* 0x000fc600078e3cff */
[----:B------:R-:W-:Y:S04]  /*107a0*/  STS.U16 [R0+0x1a400], R28 ;  /* 0x01a4001c00007388 */ /* 0x000fe80000000400 */
[----:B------:R-:W-:Y:S04]  /*107b0*/  STS.U16 [R0+0x1a600], R3 ;  /* 0x01a6000300007388 */ /* 0x000fe80000000400 */
[----:B------:R-:W-:Y:S04]  /*107c0*/  STS.U16 [R0+0x1c400], R8 ;  /* 0x01c4000800007388 */ /* 0x000fe80000000400 */
[----:B------:R-:W-:Y:S04]  /*107d0*/  STS.U16 [R6+0x1c600], R11 ;  /* 0x01c6000b06007388 */ /* 0x000fe80000000400 */
[----:B---3--:R-:W-:Y:S04]  /*107e0*/  STS.U16 [R6+0x1e400], R13 ;  /* 0x01e4000d06007388 */ /* 0x008fe80000000400 */
[----:B------:R-:W-:Y:S04]  /*107f0*/  STS.U16 [R6+0x1e600], R12 ;  /* 0x01e6000c06007388 */ /* 0x000fe80000000400 */
[----:B--2---:R0:W-:Y:S04]  /*10800*/  STL [R1+0x26ec], R9 ;  /* 0x0026ec0901007387 */ /* 0x0041e80000100800 */
[----:B0-----:R-:W2:Y:S04]  /*10810*/  LDL.LU R9, [R1+0x4a8] ;  /* 0x0004a80001097983 */ /* 0x001ea80000300800 */
[----:B------:R-:W3:Y:S04]  /*10820*/  LDL.LU R10, [R1+0x464] ;  /* 0x00046400010a7983 */ /* 0x000ee80000300800 */
[----:B------:R-:W4:Y:S04]  /*10830*/  LDL.LU R11, [R1+0x428] ;  /* 0x00042800010b7983 */ /* 0x000f280000300800 */
        /* <DEDUP_REMOVED lines=26> */
[----:B--2---:R0:W-:Y:S04]  /*109e0*/  STS.U16 [R6+0x800], R9 ;  /* 0x0008000906007388 */ /* 0x0041e80000000400 */
[----:B0-----:R-:W2:Y:S04]  /*109f0*/  LDL.LU R9, [R1+0x26ec] ;  /* 0x0026ec0001097983 */ /* 0x001ea80000300800 */
[----:B--2---:R0:W-:Y:S04]  /*10a00*/  STS.U16 [R6+0xa00], R9 ;  /* 0x000a000906007388 */ /* 0x0041e80000000400 */
[----:B0-----:R-:W2:Y:S04]  /*10a10*/  LDL.LU R9, [R1+0x26e8] ;  /* 0x0026e80001097983 */ /* 0x001ea80000300800 */
[----:B--2---:R0:W-:Y:S04]  /*10a20*/  STS.U16 [R6+0x2800], R9 ;  /* 0x0028000906007388 */ /* 0x0041e80000000400 */
[----:B---3--:R1:W-:Y:S04]  /*10a30*/  STS.U16 [R6+0x2a00], R10 ;  /* 0x002a000a06007388 */ /* 0x0083e80000000400 */
[----:B----4-:R2:W-:Y:S04]  /*10a40*/  STS.U16 [R6+0x4800], R11 ;  /* 0x0048000b06007388 */ /* 0x0105e80000000400 */
[----:B------:R-:W-:Y:S04]  /*10a50*/  STS.U16 [R6+0x4a00], R12 ;  /* 0x004a000c06007388 */ /* 0x000fe80000000400 */
[----:B------:R-:W-:Y:S04]  /*10a60*/  STS.U16 [R6+0x6800], R13 ;  /* 0x0068000d06007388 */ /* 0x000fe80000000400 */
[----:B------:R-:W-:Y:S04]  /*10a70*/  STS.U16 [R6+0x6a00], R25 ;  /* 0x006a001906007388 */ /* 0x000fe80000000400 */
[----:B------:R-:W-:Y:S04]  /*10a80*/  STS.U16 [R6+0x8800], R22 ;  /* 0x0088001606007388 */ /* 0x000fe80000000400 */
[----:B------:R-:W-:Y:S04]  /*10a90*/  STS.U16 [R6+0x8a00], R14 ;  /* 0x008a000e06007388 */ /* 0x000fe80000000400 */
[----:B0-----:R-:W3:Y:S04]  /*10aa0*/  LDL.LU R9, [R1+0x26e4] ;  /* 0x0026e40001097983 */ /* 0x001ee80000300800 */
[----:B------:R-:W-:Y:S04]  /*10ab0*/  STS.U16 [R6+0xa800], R15 ;  /* 0x00a8000f06007388 */ /* 0x000fe80000000400 */
[----:B-1----:R-:W4:Y:S04]  /*10ac0*/  LDL.LU R10, [R1+0x26e0] ;  /* 0x0026e000010a7983 */ /* 0x002f280000300800 */
[----:B------:R-:W-:Y:S04]  /*10ad0*/  STS.U16 [R6+0xaa00], R2 ;  /* 0x00aa000206007388 */ /* 0x000fe80000000400 */
[----:B--2---:R-:W2:Y:S04]  /*10ae0*/  LDL.LU R11, [R1+0x26dc] ;  /* 0x0026dc00010b7983 */ /* 0x004ea80000300800 */
[----:B------:R0:W-:Y:S04]  /*10af0*/  STS.U16 [R6+0xc800], R0 ;  /* 0x00c8000006007388 */ /* 0x0001e80000000400 */
        /* <DEDUP_REMOVED lines=9> */
[----:B--2---:R0:W-:Y:S04]  /*10b90*/  STL [R1+0x26d8], R0 ;  /* 0x0026d80001007387 */ /* 0x0041e80000100800 */
[----:B0-----:R-:W2:Y:S04]  /*10ba0*/  LDL.LU R0, [R1+0x4a0] ;  /* 0x0004a00001007983 */ /* 0x001ea80000300800 */
[----:B------:R-:W-:Y:S04]  /*10bb0*/  STS.U16 [R6+0x14a00], R20 ;  /* 0x014a001406007388 */ /* 0x000fe80000000400 */
[----:B------:R-:W-:Y:S04]  /*10bc0*/  STS.U16 [R6+0x16800], R4 ;  /* 0x0168000406007388 */ /* 0x000fe80000000400 */
[----:B------:R-:W-:Y:S04]  /*10bd0*/  STS.U16 [R6+0x16a00], R5 ;  /* 0x016a000506007388 */ /* 0x000fe80000000400 */
[----:B------:R-:W-:Y:S04]  /*10be0*/  STS.U16 [R6+0x18800], R24 ;  /* 0x0188001806007388 */ /* 0x000fe80000000400 */
[----:B------:R-:W-:Y:S04]  /*10bf0*/  STS.U16 [R6+0x18a00], R26 ;  /* 0x018a001a06007388 */ /* 0x000fe80000000400 */
[----:B------:R-:W-:Y:S01]  /*10c00*/  STS.U16 [R6+0x1a800], R7 ;  /* 0x01a8000706007388 */ /* 0x000fe20000000400 */
[----:B---3--:R-:W-:-:S03]  /*10c10*/  LOP3.LUT R2, R9, 0x30, RZ, 0x3c, !PT ;  /* 0x0000003009027812 */ /* 0x008fc600078e3cff */
[----:B------:R-:W-:Y:S04]  /*10c20*/  STS.U16 [R6+0x1aa00], R28 ;  /* 0x01aa001c06007388 */ /* 0x000fe80000000400 */
[----:B------:R-:W-:Y:S04]  /*10c30*/  STS.U16 [R6+0x1c800], R3 ;  /* 0x01c8000306007388 */ /* 0x000fe80000000400 */
[----:B------:R0:W-:Y:S04]  /*10c40*/  STS.U16 [R6+0x1ca00], R8 ;  /* 0x01ca000806007388 */ /* 0x0001e80000000400 */
[----:B0-----:R-:W3:Y:S04]  /*10c50*/  LDL.LU R8, [R1+0x460] ;  /* 0x0004600001087983 */ /* 0x001ee80000300800 */
        /* <DEDUP_REMOVED lines=21> */
[----:B------:R0:W-:Y:S04]  /*10db0*/  STS.U16 [R6+0x1e800], R11 ;  /* 0x01e8000b06007388 */ /* 0x0001e80000000400 */
[----:B----4-:R1:W-:Y:S04]  /*10dc0*/  STS.U16 [R6+0x1ea00], R10 ;  /* 0x01ea000a06007388 */ /* 0x0103e80000000400 */
[----:B0-----:R-:W4:Y:S04]  /*10dd0*/  LDL.LU R11, [R1+0x41c] ;  /* 0x00041c00010b7983 */ /* 0x001f280000300800 */
[----:B-1----:R-:W3:Y:S04]  /*10de0*/  LDL.LU R10, [R1+0x420] ;  /* 0x00042000010a7983 */ /* 0x002ee80000300800 */
[----:B------:R-:W3:Y:S04]  /*10df0*/  LDL.LU R6, [R1+0x40] ;  /* 0x0000400001067983 */ /* 0x000ee80000300800 */
[----:B------:R-:W3:Y:S04]  /*10e00*/  LDL.LU R7, [R1+0x3c] ;  /* 0x00003c0001077983 */ /* 0x000ee80000300800 */
[----:B------:R-:W3:Y:S04]  /*10e10*/  LDL.LU R28, [R1+0x18] ;  /* 0x00001800011c7983 */ /* 0x000ee80000300800 */
[----:B--2---:R0:W-:Y:S04]  /*10e20*/  STS.U16 [R2+0xc00], R0 ;  /* 0x000c000002007388 */ /* 0x0041e80000000400 */
[----:B0-----:R-:W2:Y:S04]  /*10e30*/  LDL.LU R0, [R1+0x26d8] ;  /* 0x0026d80001007983 */ /* 0x001ea80000300800 */
[----:B--2---:R0:W-:Y:S04]  /*10e40*/  STS.U16 [R2+0xe00], R0 ;  /* 0x000e000002007388 */ /* 0x0041e80000000400 */
[----:B0-----:R-:W2:Y:S04]  /*10e50*/  LDL.LU R0, [R1+0x26d4] ;  /* 0x0026d40001007983 */ /* 0x001ea80000300800 */
[----:B---3--:R0:W-:Y:S04]  /*10e60*/  STS.U16 [R2+0x2c00], R8 ;  /* 0x002c000802007388 */ /* 0x0081e80000000400 */
[----:B------:R1:W-:Y:S04]  /*10e70*/  STS.U16 [R2+0x2e00], R9 ;  /* 0x002e000902007388 */ /* 0x0003e80000000400 */
[----:B------:R-:W-:Y:S04]  /*10e80*/  STS.U16 [R2+0x4c00], R10 ;  /* 0x004c000a02007388 */ /* 0x000fe80000000400 */
        /* <DEDUP_REMOVED lines=14> */
[----:B0-----:R-:W3:Y:S04]  /*10f70*/  LDL.LU R8, [R1+0x26d0] ;  /* 0x0026d00001087983 */ /* 0x001ee80000300800 */
[----:B------:R-:W-:Y:S04]  /*10f80*/  STS.U16 [R2+0x12e00], R18 ;  /* 0x012e001202007388 */ /* 0x000fe80000000400 */
[----:B-1----:R-:W3:Y:S04]  /*10f90*/  LDL.LU R9, [R1+0x26cc] ;  /* 0x0026cc0001097983 */ /* 0x002ee80000300800 */
[----:B------:R0:W-:Y:S04]  /*10fa0*/  STS.U16 [R2+0x14c00], R3 ;  /* 0x014c000302007388 */ /* 0x0001e80000000400 */
[----:B0-----:R-:W3:Y:S04]  /*10fb0*/  LDL.LU R3, [R1+0x14] ;  /* 0x0000140001037983 */ /* 0x001ee80000300800 */
[----:B------:R-:W-:Y:S04]  /*10fc0*/  STS.U16 [R2+0x14e00], R20 ;  /* 0x014e001402007388 */ /* 0x000fe80000000400 */
[----:B------:R-:W-:Y:S04]  /*10fd0*/  STS.U16 [R2+0x16c00], R4 ;  /* 0x016c000402007388 */ /* 0x000fe80000000400 */
[----:B------:R-:W-:Y:S04]  /*10fe0*/  STS.U16 [R2+0x16e00], R5 ;  /* 0x016e000502007388 */ /* 0x000fe80000000400 */
[----:B------:R-:W-:Y:S04]  /*10ff0*/  STS.U16 [R2+0x18c00], R24 ;  /* 0x018c001802007388 */ /* 0x000fe80000000400 */
[----:B------:R-:W-:Y:S04]  /*11000*/  STS.U16 [R2+0x18e00], R26 ;  /* 0x018e001a02007388 */ /* 0x000fe80000000400 */
[----:B------:R0:W-:Y:S04]  /*11010*/  STS.U16 [R2+0x1ac00], R6 ;  /* 0x01ac000602007388 */ /* 0x0001e80000000400 */
[----:B------:R1:W-:Y:S04]  /*11020*/  STS.U16 [R2+0x1ae00], R7 ;  /* 0x01ae000702007388 */ /* 0x0003e80000000400 */
[----:B------:R0:W-:Y:S01]  /*11030*/  STS.U16 [R2+0x1cc00], R28 ;  /* 0x01cc001c02007388 */ /* 0x0001e20000000400 */
[----:B--2---:R-:W-:-:S05]  /*11040*/  IMAD.SHL.U32 R0, R0, 0x2, RZ ;  /* 0x0000000200007824 */ /* 0x004fca00078e00ff */
[----:B------:R-:W-:-:S05]  /*11050*/  LOP3.LUT R14, R0, 0x40, RZ, 0x3c, !PT ;  /* 0x00000040000e7812 */ /* 0x000fca00078e3cff */
[----:B------:R2:W-:Y:S04]  /*11060*/  STL [R1+0x26c8], R14 ;  /* 0x0026c80e01007387 */ /* 0x0005e80000100800 */
[----:B------:R-:W4:Y:S04]  /*11070*/  LDL.LU R25, [R1+0x498] ;  /* 0x0004980001197983 */ /* 0x000f280000300800 */
[----:B0-----:R-:W4:Y:S04]  /*11080*/  LDL.LU R6, [R1+0x494] ;  /* 0x0004940001067983 */ /* 0x001f280000300800 */
        /* <DEDUP_REMOVED lines=13> */
[----:B------:R-:W4:Y:S01]  /*11160*/  LDL.LU R19, [R1+0x174] ;  /* 0x0001740001137983 */ /* 0x000f220000300800 */
[----:B--2---:R-:W-:-:S03]  /*11170*/  LOP3.LUT R14, R0, 0x30, RZ, 0x3c, !PT ;  /* 0x00000030000e7812 */ /* 0x004fc600078e3cff */
        /* <DEDUP_REMOVED lines=8> */
[----:B---3--:R0:W-:Y:S04]  /*11200*/  STS.U16 [R14+0x1ce00], R3 ;  /* 0x01ce00030e007388 */ /* 0x0081e80000000400 */
[----:B------:R-:W3:Y:S04]  /*11210*/  LDL.LU R0, [R1+0x30] ;  /* 0x0000300001007983 */ /* 0x000ee80000300800 */
[----:B------:R1:W-:Y:S04]  /*11220*/  STS.U16 [R14+0x1ec00], R9 ;  /* 0x01ec00090e007388 */ /* 0x0003e80000000400 */
[----:B0-----:R-:W2:Y:S04]  /*11230*/  LDL.LU R3, [R1+0x20] ;  /* 0x0000200001037983 */ /* 0x001ea80000300800 */
[----:B------:R0:W-:Y:S04]  /*11240*/  STS.U16 [R14+0x1ee00], R8 ;  /* 0x01ee00080e007388 */ /* 0x0001e80000000400 */
[----:B-1----:R-:W2:Y:S04]  /*11250*/  LDL.LU R9, [R1+0x414] ;  /* 0x0004140001097983 */ /* 0x002ea80000300800 */
[----:B0-----:R-:W4:Y:S04]  /*11260*/  LDL.LU R14, [R1+0x26c8] ;  /* 0x0026c800010e7983 */ /* 0x001f280000300800 */
[----:B------:R-:W2:Y:S04]  /*11270*/  LDL.LU R8, [R1+0x418] ;  /* 0x0004180001087983 */ /* 0x000ea80000300800 */
[----:B----4-:R0:W-:Y:S04]  /*11280*/  STS.U16 [R14+0x1000], R25 ;  /* 0x001000190e007388 */ /* 0x0101e80000000400 */
[----:B------:R1:W-:Y:S04]  /*11290*/  STS.U16 [R14+0x1200], R6 ;  /* 0x001200060e007388 */ /* 0x0003e80000000400 */
[----:B------:R4:W-:Y:S04]  /*112a0*/  STS.U16 [R14+0x3000], R7 ;  /* 0x003000070e007388 */ /* 0x0009e80000000400 */
[----:B------:R0:W-:Y:S04]  /*112b0*/  STS.U16 [R14+0x3200], R28 ;  /* 0x0032001c0e007388 */ /* 0x0001e80000000400 */
        /* <DEDUP_REMOVED lines=9> */
[----:B-1----:R-:W2:Y:S04]  /*11350*/  LDL.LU R6, [R1+0x26c0] ;  /* 0x0026c00001067983 */ /* 0x002ea80000300800 */
[----:B------:R-:W-:Y:S04]  /*11360*/  STS.U16 [R14+0xd000], R2 ;  /* 0x00d000020e007388 */ /* 0x000fe80000000400 */
[----:B----4-:R-:W4:Y:S04]  /*11370*/  LDL.LU R7, [R1+0x26bc] ;  /* 0x0026bc0001077983 */ /* 0x010f280000300800 */
[----:B------:R-:W-:Y:S04]  /*11380*/  STS.U16 [R14+0xd200], R29 ;  /* 0x00d2001d0e007388 */ /* 0x000fe80000000400 */
[----:B------:R-:W2:Y:S04]  /*11390*/  LDL.LU R28, [R1+0x26b8] ;  /* 0x0026b800011c7983 */ /* 0x000ea80000300800 */
        /* <DEDUP_REMOVED lines=10> */
[----:B------:R-:W4:Y:S04]  /*11440*/  LDL.LU R29, [R1+0x490] ;  /* 0x00049000011d7983 */ /* 0x000f280000300800 */
[----:B------:R1:W-:Y:S04]  /*11450*/  STS.U16 [R14+0x17200], R5 ;  /* 0x017200050e007388 */ /* 0x0003e80000000400 */
[----:B0-----:R-:W4:Y:S04]  /*11460*/  LDL.LU R4, [R1+0x48c] ;  /* 0x00048c0001047983 */ /* 0x001f280000300800 */
[----:B------:R0:W-:Y:S04]  /*11470*/  STS.U16 [R14+0x19000], R24 ;  /* 0x019000180e007388 */ /* 0x0001e80000000400 */
[----:B-1----:R-:W4:Y:S04]  /*11480*/  LDL.LU R5, [R1+0x450] ;  /* 0x0004500001057983 */ /* 0x002f280000300800 */
[----:B------:R1:W-:Y:S04]  /*11490*/  STS.U16 [R14+0x19200], R26 ;  /* 0x0192001a0e007388 */ /* 0x0003e80000000400 */
[----:B0-----:R-:W4:Y:S04]  /*114a0*/  LDL.LU R24, [R1+0x44c] ;  /* 0x00044c0001187983 */ /* 0x001f280000300800 */
[----:B---3--:R0:W-:Y:S04]  /*114b0*/  STS.U16 [R14+0x1b000], R0 ;  /* 0x01b000000e007388 */ /* 0x0081e80000000400 */
        /* <DEDUP_REMOVED lines=20> */
[----:B--2---:R-:W-:Y:S04]  /*11600*/  STS.U16 [R14+0x1d000], R27 ;  /* 0x01d0001b0e007388 */ /* 0x004fe80000000400 */
[----:B------:R0:W-:Y:S04]  /*11610*/  STS.U16 [R14+0x1d200], R28 ;  /* 0x01d2001c0e007388 */ /* 0x0001e80000000400 */
[----:B----4-:R1:W-:Y:S04]  /*11620*/  STS.U16 [R14+0x1f000], R7 ;  /* 0x01f000070e007388 */ /* 0x0103e80000000400 */
[----:B------:R2:W-:Y:S04]  /*11630*/  STS.U16 [R14+0x1f200], R6 ;  /* 0x01f200060e007388 */ /* 0x0005e80000000400 */
[----:B0-----:R-:W4:Y:S04]  /*11640*/  LDL.LU R28, [R1+0x26c] ;  /* 0x00026c00011c7983 */ /* 0x001f280000300800 */
[----:B-1----:R-:W4:Y:S04]  /*11650*/  LDL.LU R7, [R1+0x270] ;  /* 0x0002700001077983 */ /* 0x002f280000300800 */
[----:B--2---:R-:W2:Y:S04]  /*11660*/  LDL.LU R14, [R1+0x26b4] ;  /* 0x0026b400010e7983 */ /* 0x004ea80000300800 */
[----:B------:R-:W2:Y:S01]  /*11670*/  LDL.LU R6, [R1+0x2cc] ;  /* 0x0002cc0001067983 */ /* 0x000ea20000300800 */
[----:B------:R-:W-:-:S05]  /*11680*/  LOP3.LUT R27, R25, 0x50, RZ, 0x3c, !PT ;  /* 0x00000050191b7812 */ /* 0x000fca00078e3cff */
[----:B------:R0:W-:Y:S04]  /*11690*/  STS.U16 [R27+0x1400], R29 ;  /* 0x0014001d1b007388 */ /* 0x0001e80000000400 */
        /* <DEDUP_REMOVED lines=10> */
[----:B------:R0:W-:Y:S04]  /*11740*/  STS.U16 [R27+0x7400], R3 ;  /* 0x007400031b007388 */ /* 0x0001e80000000400 */
[----:B-1----:R-:W3:Y:S04]  /*11750*/  LDL.LU R0, [R1+0x269c] ;  /* 0x00269c0001007983 */ /* 0x002ee80000300800 */
[----:B0-----:R-:W3:Y:S04]  /*11760*/  LDL.LU R3, [R1+0x2698] ;  /* 0x0026980001037983 */ /* 0x001ee80000300800 */
[----:B--2---:R-:W-:Y:S04]  /*11770*/  STS.U16 [R27+0x7600], R6 ;  /* 0x007600061b007388 */ /* 0x004fe80000000400 */
        /* <DEDUP_REMOVED lines=14> */
[----:B------:R1:W-:Y:S04]  /*11860*/  STS.U16 [R27+0x17400], R17 ;  /* 0x017400111b007388 */ /* 0x0003e80000000400 */
[----:B------:R2:W-:Y:S04]  /*11870*/  STS.U16 [R27+0x17600], R16 ;  /* 0x017600101b007388 */ /* 0x0005e80000000400 */
[----:B0-----:R-:W4:Y:S04]  /*11880*/  LDL.LU R19, [R1+0x488] ;  /* 0x0004880001137983 */ /* 0x001f280000300800 */
[----:B-1----:R-:W4:Y:S04]  /*11890*/  LDL.LU R17, [R1+0x484] ;  /* 0x0004840001117983 */ /* 0x002f280000300800 */
[----:B------:R0:W-:Y:S04]  /*118a0*/  STS.U16 [R27+0x19400], R18 ;  /* 0x019400121b007388 */ /* 0x0001e80000000400 */
[----:B--2---:R-:W2:Y:S04]  /*118b0*/  LDL.LU R16, [R1+0x448] ;  /* 0x0004480001107983 */ /* 0x004ea80000300800 */
[----:B------:R1:W-:Y:S04]  /*118c0*/  STS.U16 [R27+0x19600], R20 ;  /* 0x019600141b007388 */ /* 0x0003e80000000400 */
[----:B0-----:R-:W2:Y:S04]  /*118d0*/  LDL.LU R18, [R1+0x444] ;  /* 0x0004440001127983 */ /* 0x001ea80000300800 */
[----:B---3--:R0:W-:Y:S04]  /*118e0*/  STS.U16 [R27+0x1b400], R3 ;  /* 0x01b400031b007388 */ /* 0x0081e80000000400 */
[----:B-1----:R-:W3:Y:S04]  /*118f0*/  LDL.LU R20, [R1+0x408] ;  /* 0x0004080001147983 */ /* 0x002ee80000300800 */
        /* <DEDUP_REMOVED lines=15> */
[----:B------:R-:W3:Y:S04]  /*119f0*/  LDL.LU R21, [R1+0xa4] ;  /* 0x0000a40001157983 */ /* 0x000ee80000300800 */
[----:B------:R1:W-:Y:S04]  /*11a00*/  STS.U16 [R27+0x1d400], R26 ;  /* 0x01d4001a1b007388 */ /* 0x0003e80000000400 */
[----:B0-----:R-:W3:Y:S04]  /*11a10*/  LDL.LU R0, [R1+0x68] ;  /* 0x0000680001007983 */ /* 0x001ee80000300800 */
[----:B------:R0:W-:Y:S04]  /*11a20*/  STS.U16 [R27+0x1d600], R24 ;  /* 0x01d600181b007388 */ /* 0x0001e80000000400 */
[----:B-1----:R-:W3:Y:S04]  /*11a30*/  LDL.LU R26, [R1+0x228] ;  /* 0x00022800011a7983 */ /* 0x002ee80000300800 */
[----:B------:R1:W-:Y:S04]  /*11a40*/  STS.U16 [R27+0x1f400], R5 ;  /* 0x01f400051b007388 */ /* 0x0003e80000000400 */
[----:B0-----:R-:W3:Y:S04]  /*11a50*/  LDL.LU R24, [R1+0x268] ;  /* 0x0002680001187983 */ /* 0x001ee80000300800 */
[----:B------:R0:W-:Y:S04]  /*11a60*/  STS.U16 [R27+0x1f600], R4 ;  /* 0x01f600041b007388 */ /* 0x0001e80000000400 */
[----:B-1----:R-:W3:Y:S04]  /*11a70*/  LDL.LU R5, [R1+0x2c4] ;  /* 0x0002c40001057983 */ /* 0x002ee80000300800 */
[----:B0-----:R-:W3:Y:S04]  /*11a80*/  LDL.LU R27, [R1+0x2694] ;  /* 0x00269400011b7983 */ /* 0x001ee80000300800 */
[----:B------:R-:W3:Y:S01]  /*11a90*/  LDL.LU R4, [R1+0x2c8] ;  /* 0x0002c80001047983 */ /* 0x000ee20000300800 */
[----:B------:R-:W-:-:S05]  /*11aa0*/  LOP3.LUT R25, R25, 0x60, RZ, 0x3c, !PT ;  /* 0x0000006019197812 */ /* 0x000fca00078e3cff */
[----:B----4-:R0:W-:Y:S04]  /*11ab0*/  STS.U16 [R25+0x1800], R19 ;  /* 0x0018001319007388 */ /* 0x0101e80000000400 */
[----:B------:R1:W-:Y:S04]  /*11ac0*/  STS.U16 [R25+0x1a00], R17 ;  /* 0x001a001119007388 */ /* 0x0003e80000000400 */
[----:B0-----:R-:W4:Y:S04]  /*11ad0*/  LDL.LU R19, [R1+0x2690] ;  /* 0x0026900001137983 */ /* 0x001f280000300800 */
[----:B-1----:R-:W4:Y:S04]  /*11ae0*/  LDL.LU R17, [R1+0x268c] ;  /* 0x00268c0001117983 */ /* 0x002f280000300800 */
[----:B--2---:R0:W-:Y:S04]  /*11af0*/  STS.U16 [R25+0x3800], R16 ;  /* 0x0038001019007388 */ /* 0x0041e80000000400 */
[----:B------:R1:W-:Y:S04]  /*11b00*/  STS.U16 [R25+0x3a00], R18 ;  /* 0x003a001219007388 */ /* 0x0003e80000000400 */
[----:B0-----:R-:W2:Y:S04]  /*11b10*/  LDL.LU R16, [R1+0x2688] ;  /* 0x0026880001107983 */ /* 0x001ea80000300800 */
[----:B-1----:R-:W2:Y:S04]  /*11b20*/  LDL.LU R18, [R1+0x2684] ;  /* 0x0026840001127983 */ /* 0x002ea80000300800 */
[----:B---3--:R0:W-:Y:S04]  /*11b30*/  STS.U16 [R25+0x5800], R20 ;  /* 0x0058001419007388 */ /* 0x0081e80000000400 */
[----:B------:R1:W-:Y:S04]  /*11b40*/  STS.U16 [R25+0x5a00], R3 ;  /* 0x005a000319007388 */ /* 0x0003e80000000400 */
[----:B0-----:R-:W3:Y:S04]  /*11b50*/  LDL.LU R20, [R1+0x2680] ;  /* 0x0026800001147983 */ /* 0x001ee80000300800 */
[----:B-1----:R-:W2:Y:S04]  /*11b60*/  LDL.LU R3, [R1+0x267c] ;  /* 0x00267c0001037983 */ /* 0x002ea80000300800 */
[----:B------:R-:W-:Y:S04]  /*11b70*/  STS.U16 [R25+0x7800], R4 ;  /* 0x0078000419007388 */ /* 0x000fe80000000400 */
[----:B------:R-:W-:Y:S04]  /*11b80*/  STS.U16 [R25+0x7a00], R5 ;  /* 0x007a000519007388 */ /* 0x000fe80000000400 */
[----:B------:R-:W-:Y:S04]  /*11b90*/  STS.U16 [R25+0x9800], R24 ;  /* 0x0098001819007388 */ /* 0x000fe80000000400 */
[----:B------:R0:W-:Y:S04]  /*11ba0*/  STS.U16 [R25+0x9a00], R2 ;  /* 0x009a000219007388 */ /* 0x0001e80000000400 */
[----:B0-----:R-:W3:Y:S04]  /*11bb0*/  LDL.LU R2, [R1] ;  /* 0x0000000001027983 */ /* 0x001ee80000300800 */
        /* <DEDUP_REMOVED lines=17> */
[----:B------:R-:W4:Y:S04]  /*11cd0*/  LDL.LU R0, [R1+0x440] ;  /* 0x0004400001007983 */ /* 0x000f280000300800 */
[----:B--2---:R0:W-:Y:S04]  /*11ce0*/  STS.U16 [R25+0x19a00], R3 ;  /* 0x019a000319007388 */ /* 0x0041e80000000400 */
[----:B0-----:R-:W2:Y:S04]  /*11cf0*/  LDL.LU R3, [R1+0x43c] ;  /* 0x00043c0001037983 */ /* 0x001ea80000300800 */
        /* <DEDUP_REMOVED lines=15> */
[----:B0-----:R-:W0:Y:S04]  /*11df0*/  S2R R2, SR_TID.X ;  /* 0x0000000000027919 */ /* 0x001e280000002100 */
[----:B------:R1:W-:Y:S04]  /*11e00*/  STS.U16 [R25+0x1ba00], R20 ;  /* 0x01ba001419007388 */ /* 0x0003e80000000400 */
[----:B------:R3:W-:Y:S04]  /*11e10*/  STS.U16 [R25+0x1d800], R18 ;  /* 0x01d8001219007388 */ /* 0x0007e80000000400 */
[----:B------:R0:W-:Y:S04]  /*11e20*/  STS.U16 [R25+0x1da00], R16 ;  /* 0x01da001019007388 */ /* 0x0001e80000000400 */
[----:B----4-:R4:W-:Y:S01]  /*11e30*/  STS.U16 [R25+0x1f800], R17 ;  /* 0x01f8001119007388 */ /* 0x0109e20000000400 */
[----:B0-----:R-:W-:-:S03]  /*11e40*/  LOP3.LUT R4, R2, 0xff, RZ, 0xc0, !PT ;  /* 0x000000ff02047812 */ /* 0x001fc600078ec0ff */
[----:B------:R-:W2:Y:S04]  /*11e50*/  LDL.LU R2, [R1+0x60] ;  /* 0x0000600001027983 */ /* 0x000ea80000300800 */
[----:B-1----:R-:W2:Y:S04]  /*11e60*/  LDL.LU R20, [R1+0x260] ;  /* 0x0002600001147983 */ /* 0x002ea80000300800 */
[----:B---3--:R-:W3:Y:S04]  /*11e70*/  LDL.LU R18, [R1+0x2bc] ;  /* 0x0002bc0001127983 */ /* 0x008ee80000300800 */
[----:B------:R-:W3:Y:S04]  /*11e80*/  LDL.LU R16, [R1+0x2c0] ;  /* 0x0002c00001107983 */ /* 0x000ee80000300800 */
[----:B----4-:R-:W4:Y:S04]  /*11e90*/  LDL.LU R17, [R1+0x3fc] ;  /* 0x0003fc0001117983 */ /* 0x010f280000300800 */
[----:B------:R0:W-:Y:S01]  /*11ea0*/  STS.U16 [R25+0x1fa00], R19 ;  /* 0x01fa001319007388 */ /* 0x0001e20000000400 */
[----:B------:R-:W-:-:S03]  /*11eb0*/  SHF.L.U32 R4, R4, 0x1, RZ ;  /* 0x0000000104047819 */ /* 0x000fc600000006ff */
[----:B0-----:R-:W3:Y:S04]  /*11ec0*/  LDL.LU R25, [R1+0x2678] ;  /* 0x0026780001197983 */ /* 0x001ee80000300800 */
[----:B------:R-:W3:Y:S01]  /*11ed0*/  LDL.LU R19, [R1+0x400] ;  /* 0x0004000001137983 */ /* 0x000ee20000300800 */
[----:B------:R-:W-:-:S05]  /*11ee0*/  LOP3.LUT R4, R4, 0x70, RZ, 0x3c, !PT ;  /* 0x0000007004047812 */ /* 0x000fca00078e3cff */
        /* <DEDUP_REMOVED lines=8> */
[----:B---3--:R-:W-:Y:S04]  /*11f70*/  STS.U16 [R4+0x5c00], R19 ;  /* 0x005c001304007388 */ /* 0x008fe80000000400 */
        /* <DEDUP_REMOVED lines=10> */
[----:B------:R-:W-:Y:S04]  /*12020*/  STS.U16 [R4+0xfe00], R8 ;  /* 0x00fe000804007388 */ /* 0x000fe80000000400 */
[----:B------:R-:W-:Y:S04]  /*12030*/  STS.U16 [R4+0x11c00], R9 ;  /* 0x011c000904007388 */ /* 0x000fe80000000400 */
[----:B------:R-:W-:Y:S04]  /*12040*/  STS.U16 [R4+0x11e00], R10 ;  /* 0x011e000a04007388 */ /* 0x000fe80000000400 */
[----:B------:R-:W-:Y:S04]  /*12050*/  STS.U16 [R4+0x13c00], R11 ;  /* 0x013c000b04007388 */ /* 0x000fe80000000400 */
[----:B0-----:R-:W3:Y:S04]  /*12060*/  LDL R28, [R1+0x2a0] ;  /* 0x0002a000011c7983 */ /* 0x001ee80000100800 */
[----:B------:R-:W-:Y:S04]  /*12070*/  STS.U16 [R4+0x13e00], R12 ;  /* 0x013e000c04007388 */ /* 0x000fe80000000400 */
[----:B--2---:R0:W-:Y:S04]  /*12080*/  STS.U16 [R4+0x15c00], R3 ;  /* 0x015c000304007388 */ /* 0x0041e80000000400 */
[----:B0-----:R-:W2:Y:S04]  /*12090*/  LDL R3, [R1+0x564] ;  /* 0x0005640001037983 */ /* 0x001ea80000100800 */
        /* <DEDUP_REMOVED lines=10> */
[----:B0-----:R-:W4:Y:S04]  /*12140*/  LDL R29, [R1+0xd88] ;  /* 0x000d8800011d7983 */ /* 0x001f280000100800 */
[----:B------:R-:W0:Y:S04]  /*12150*/  S2R R0, SR_TID.X ;  /* 0x0000000000007919 */ /* 0x000e280000002100 */
[----:B------:R-:W1:Y:S04]  /*12160*/  S2R R15, SR_TID.X ;  /* 0x00000000000f7919 */ /* 0x000e680000002100 */
[----:B------:R-:W-:Y:S04]  /*12170*/  STS.U16 [R4+0x1fe00], R14 ;  /* 0x01fe000e04007388 */ /* 0x000fe80000000400 */
[----:B------:R-:W-:Y:S01]  /*12180*/  BAR.SYNC.DEFER_BLOCKING 0x0 ;  /* 0x0000000000007b1d */ /* 0x000fe20000010000 */
[----:B0-----:R-:W-:-:S02]  /*12190*/  LOP3.LUT R2, R0, 0x7, RZ, 0xc0, !PT ;  /* 0x0000000700027812 */ /* 0x001fc400078ec0ff */
[C---:B-1----:R-:W-:Y:S02]  /*121a0*/  LOP3.LUT R0, R15.reuse, 0x7, RZ, 0xc0, !PT ;  /* 0x000000070f007812 */ /* 0x042fe400078ec0ff */
[C---:B------:R-:W-:Y:S01]  /*121b0*/  SHF.L.U32 R22, R15.reuse, 0x1, RZ ;  /* 0x000000010f167819 */ /* 0x040fe200000006ff */
[----:B------:R-:W-:Y:S01]  /*121c0*/  IMAD.SHL.U32 R2, R2, 0x10, RZ ;  /* 0x0000001002027824 */ /* 0x000fe200078e00ff */
[----:B------:R-:W-:-:S04]  /*121d0*/  LOP3.LUT R15, R15, 0xe0, RZ, 0xc0, !PT ;  /* 0x000000e00f0f7812 */ /* 0x000fc800078ec0ff */
[----:B------:R-:W-:Y:S01]  /*121e0*/  LOP3.LUT R2, R2, 0x30, R22, 0x78, !PT ;  /* 0x0000003002027812 */ /* 0x000fe200078e7816 */
[----:B------:R-:W-:-:S05]  /*121f0*/  IMAD R0, R0, 0x4, R15 ;  /* 0x0000000400007824 */ /* 0x000fca00078e020f */
[----:B------:R-:W-:-:S05]  /*12200*/  LEA R0, R0, R2, 0x8 ;  /* 0x0000000200007211 */ /* 0x000fca00078e40ff */
[----:B------:R-:W-:Y:S04]  /*12210*/  LDSM.16.M88.4 R4, [R0] ;  /* 0x000000000004783b */ /* 0x000fe80000000200 */
[----:B------:R-:W-:Y:S04]  /*12220*/  LDSM.16.M88.4 R16, [R0+0x10000] ;  /* 0x010000000010783b */ /* 0x000fe80000000200 */
[----:B------:R-:W-:Y:S04]  /*12230*/  STL [R1+0x25fc], R0 ;  /* 0x0025fc0001007387 */ /* 0x000fe80000100800 */
[----:B---3--:R-:W0:Y:S04]  /*12240*/  LDSM.16.MT88.4 R20, [R28+0x20400] ;  /* 0x020400001c14783b */ /* 0x008e280000004200 */
[----:B------:R-:W-:Y:S04]  /*12250*/  LDSM.16.MT88.4 R24, [R28+0x20000] ;  /* 0x020000001c18783b */ /* 0x000fe80000004200 */
[----:B0-----:R-:W-:Y:S04]  /*12260*/  STL.64 [R1+0x2660], R22 ;  /* 0x0026601601007387 */ /* 0x001fe80000100a00 */
[----:B------:R-:W-:Y:S04]  /*12270*/  STL.64 [R1+0x2658], R20 ;  /* 0x0026581401007387 */ /* 0x000fe80000100a00 */
[----:B--2---:R-:W0:Y:S04]  /*12280*/  LDSM.16.MT88.4 R12, [R3+0x20400] ;  /* 0x02040000030c783b */ /* 0x004e280000004200 */
[----:B------:R-:W1:Y:S04]  /*12290*/  LDSM.16.MT88.4 R8, [R3+0x20000] ;  /* 0x020000000308783b */ /* 0x000e680000004200 */
[----:B0-----:R-:W-:Y:S04]  /*122a0*/  STL.64 [R1+0x2640], R14 ;  /* 0x0026400e01007387 */ /* 0x001fe80000100a00 */
[----:B------:R0:W-:Y:S02]  /*122b0*/  STL.64 [R1+0x2638], R12 ;  /* 0x0026380c01007387 */ /* 0x0001e40000100a00 */
[C---:B0-----:R-:W-:Y:S11]  /*122c0*/  HMMA.16816.F32.BF16 R12, R24.reuse, R4, RZ ;  /* 0x00000004180c723c */ /* 0x041ff600000418ff */
[----:B------:R-:W-:Y:S11]  /*122d0*/  @!UPT UIADD3 URZ, URZ, URZ, URZ ;  /* 0x0000003f3f3ff290 */ /* 0x000ff6000fffe03f */
[----:B------:R-:W-:Y:S02]  /*122e0*/  @!UPT UIADD3 URZ, URZ, URZ, URZ ;  /* 0x0000003f3f3ff290 */ /* 0x000fe4000fffe03f */
[----:B------:R-:W-:Y:S01]  /*122f0*/  IMAD.MOV.U32 R21, RZ, RZ, R12 ;  /* 0x000000ffff157224 */ /* 0x000fe200078e000c */
[----:B------:R-:W-:Y:S01]  /*12300*/  MOV R20, R13 ;  /* 0x0000000d00147202 */ /* 0x000fe20000000f00 */
[----:B------:R-:W-:Y:S01]  /*12310*/  IMAD.MOV.U32 R2, RZ, RZ, R14 ;  /* 0x000000ffff027224 */ /* 0x000fe200078e000e */
[----:B------:R-:W-:Y:S02]  /*12320*/  MOV R0, R15 ;  /* 0x0000000f00007202 */ /* 0x000fe40000000f00 */
[----:B------:R-:W-:Y:S08]  /*12330*/  HMMA.16816.F32.BF16 R12, R24, R16, RZ ;  /* 0x00000010180c723c */ /* 0x000ff000000418ff */
[----:B-1----:R-:W-:Y:S11]  /*12340*/  HMMA.16816.F32.BF16 R24, R8, R4, RZ ;  /* 0x000000040818723c */ /* 0x002ff600000418ff */
[----:B------:R-:W-:Y:S04]  /*12350*/  @!UPT UIADD3 URZ, URZ, URZ, URZ ;  /* 0x0000003f3f3ff290 */ /* 0x000fe8000fffe03f */
[----:B------:R0:W-:Y:S04]  /*12360*/  STL.64 [R1+0x2650], R14 ;  /* 0x0026500e01007387 */ /* 0x0001e80000100a00 */
[----:B------:R1:W-:Y:S05]  /*12370*/  STL.64 [R1+0x2648], R12 ;  /* 0x0026480c01007387 */ /* 0x0003ea0000100a00 */
[----:B------:R-:W-:Y:S01]  /*12380*/  MOV R5, R25 ;  /* 0x0000001900057202 */ /* 0x000fe20000000f00 */
[----:B------:R-:W-:Y:S01]  /*12390*/  IMAD.MOV.U32 R4, RZ, RZ, R26 ;  /* 0x000000ffff047224 */ /* 0x000fe200078e001a */
[----:B0-----:R-:W-:-:S02]  /*123a0*/  MOV R15, R0 ;  /* 0x00000000000f7202 */ /* 0x001fc40000000f00 */
[----:B------:R-:W-:Y:S02]  /*123b0*/  MOV R0, R27 ;  /* 0x0000001b00007202 */ /* 0x000fe40000000f00 */
[----:B-1----:R-:W-:Y:S01]  /*123c0*/  MOV R13, R20 ;  /* 0x00000014000d7202 */ /* 0x002fe20000000f00 */
[----:B------:R-:W-:Y:S02]  /*123d0*/  IMAD.MOV.U32 R20, RZ, RZ, R24 ;  /* 0x000000ffff147224 */ /* 0x000fe400078e0018 */
[----:B------:R-:W0:Y:S04]  /*123e0*/  LDSM.16.MT88.4 R24, [R28+0x20800] ;  /* 0x020800001c18783b */ /* 0x000e280000004200 */
[----:B0-----:R-:W-:Y:S04]  /*123f0*/  STL.64 [R1+0x2628], R26 ;  /* 0x0026281a01007387 */ /* 0x001fe80000100a00 */
[----:B------:R-:W-:Y:S04]  /*12400*/  STL.64 [R1+0x2620], R24 ;  /* 0x0026201801007387 */ /* 0x000fe80000100a00 */
[----:B----4-:R-:W0:Y:S01]  /*12410*/  LDSM.16.M88.4 R24, [R29] ;  /* 0x000000001d18783b */ /* 0x010e220000000200 */
[----:B------:R-:W-:-:S02]  /*12420*/  IMAD.MOV.U32 R14, RZ, RZ, R2 ;  /* 0x000000ffff0e7224 */ /* 0x000fc400078e0002 */
[----:B------:R-:W-:Y:S01]  /*12430*/  IMAD.MOV.U32 R12, RZ, RZ, R21 ;  /* 0x000000ffff0c7224 */ /* 0x000fe200078e0015 */
[----:B0-----:R-:W-:Y:S01]  /*12440*/  STL.64 [R1+0x50], R24 ;  /* 0x0000501801007387 */ /* 0x001fe20000100a00 */
[----:B------:R-:W-:-:S03]  /*12450*/  IMAD.MOV.U32 R2, RZ, RZ, R27 ;  /* 0x000000ffff027224 */ /* 0x000fc600078e001b */
[----:B------:R0:W-:Y:S02]  /*12460*/  STL [R1+0x58], R26 ;  /* 0x0000581a01007387 */ /* 0x0001e40000100800 */
[----:B0-----:R-:W-:Y:S07]  /*12470*/  HMMA.16816.F32.BF16 R24, R8, R16, RZ ;  /* 0x000000100818723c */ /* 0x001fee00000418ff */
[----:B------:R-:W-:Y:S02]  /*12480*/  MOV R8, R20 ;  /* 0x0000001400087202 */ /* 0x000fe40000000f00 */
[----:B------:R-:W0:Y:S04]  /*12490*/  LDSM.16.M88.4 R20, [R29+0x10000] ;  /* 0x010000001d14783b */ /* 0x000e280000000200 */
[----:B------:R-:W-:Y:S10]  /*124a0*/  STL [R1+0x25f8], R2 ;  /* 0x0025f80201007387 */ /* 0x000ff40000100800 */
[----:B------:R-:W-:Y:S04]  /*124b0*/  STL [R1+0x2630], R27 ;  /* 0x0026301b01007387 */ /* 0x000fe80000100800 */
[----:B------:R-:W-:Y:S04]  /*124c0*/  STL [R1+0x2598], R29 ;  /* 0x0025981d01007387 */ /* 0x000fe80000100800 */
[----:B0-----:R-:W-:Y:S04]  /*124d0*/  STL.64 [R1+0x60], R20 ;  /* 0x0000601401007387 */ /* 0x001fe80000100a00 */
[----:B------:R-:W-:Y:S04]  /*124e0*/  STL.64 [R1+0x68], R22 ;  /* 0x0000681601007387 */ /* 0x000fe80000100a00 */
[----:B------:R-:W0:Y:S01]  /*124f0*/  LDSM.16.MT88.4 R20, [R3+0x20800] ;  /* 0x020800000314783b */ /* 0x000e220000004200 */
[----:B------:R-:W-:Y:S01]  /*12500*/  IMAD.MOV.U32 R11, RZ, RZ, R0 ;  /* 0x000000ffff0b7224 */ /* 0x000fe200078e0000 */
[----:B0-----:R-:W-:Y:S01]  /*12510*/  MOV R2, R22 ;  /* 0x0000001600027202 */ /* 0x001fe20000000f00 */
[----:B------:R-:W-:Y:S01]  /*12520*/  IMAD.MOV.U32 R0, RZ, RZ, R23 ;  /* 0x000000ffff007224 */ /* 0x000fe200078e0017 */
[----:B------:R-:W-:Y:S01]  /*12530*/  MOV R17, R20 ;  /* 0x0000001400117202 */ /* 0x000fe20000000f00 */
[----:B------:R-:W-:Y:S01]  /*12540*/  IMAD.MOV.U32 R16, RZ, RZ, R21 ;  /* 0x000000ffff107224 */ /* 0x000fe200078e0015 */
[----:B------:R-:W2:Y:S04]  /*12550*/  LDL.LU.64 R22, [R1+0x2660] ;  /* 0x0026600001167983 */ /* 0x000ea80000300a00 */
[----:B------:R-:W2:Y:S01]  /*12560*/  LDL.LU.64 R20, [R1+0x2658] ;  /* 0x0026580001147983 */ /* 0x000ea20000300a00 */
[----:B------:R-:W-:Y:S01]  /*12570*/  IMAD.MOV.U32 R9, RZ, RZ, R5 ;  /* 0x000000ffff097224 */ /* 0x000fe200078e0005 */
[----:B------:R-:W-:Y:S01]  /*12580*/  MOV R10, R4 ;  /* 0x00000004000a7202 */ /* 0x000fe20000000f00 */
[C---:B--2---:R-:W-:Y:S11]  /*12590*/  HMMA.16816.F32.BF16 R12, R20.reuse, R6, R12 ;  /* 0x00000006140c723c */ /* 0x044ff6000004180c */
[----:B------:R-:W-:Y:S11]  /*125a0*/  @!UPT UIADD3 URZ, URZ, URZ, URZ ;  /* 0x0000003f3f3ff290 */ /* 0x000ff6000fffe03f */
[----:B------:R-:W-:Y:S02]  /*125b0*/  @!UPT UIADD3 URZ, URZ, URZ, URZ ;  /* 0x0000003f3f3ff290 */ /* 0x000fe4000fffe03f */
[----:B------:R-:W-:Y:S01]  /*125c0*/  MOV R5, R14 ;  /* 0x0000000e00057202 */ /* 0x000fe20000000f00 */
[----:B------:R-:W-:Y:S01]  /*125d0*/  IMAD.MOV.U32 R4, RZ, RZ, R15 ;  /* 0x000000ffff047224 */ /* 0x000fe200078e000f */
[----:B------:R-:W-:Y:S01]  /*125e0*/  MOV R27, R12 ;  /* 0x0000000c001b7202 */ /* 0x000fe20000000f00 */
[----:B------:R-:W-:Y:S01]  /*125f0*/  IMAD.MOV.U32 R29, RZ, RZ, R13 ;  /* 0x000000ffff1d7224 */ /* 0x000fe200078e000d */
[----:B------:R-:W2:Y:S04]  /*12600*/  LDL.LU.64 R14, [R1+0x2650] ;  /* 0x00265000010e7983 */ /* 0x000ea80000300a00 */
[----:B------:R-:W2:Y:S02]  /*12610*/  LDL.LU.64 R12, [R1+0x2648] ;  /* 0x00264800010c7983 */ /* 0x000ea40000300a00 */
[----:B--2---:R-:W-:Y:S02]  /*12620*/  HMMA.16816.F32.BF16 R20, R20, R18, R12 ;  /* 0x000000121414723c */ /* 0x004fe4000004180c */
[----:B------:R-:W2:Y:S04]  /*12630*/  LDL.LU.64 R14, [R1+0x2640] ;  /* 0x00264000010e7983 */ /* 0x000ea80000300a00 */
[----:B------:R-:W2:Y:S11]  /*12640*/  LDL.LU.64 R12, [R1+0x2638] ;  /* 0x00263800010c7983 */ /* 0x000eb60000300a00 */
[----:B------:R-:W-:Y:S06]  /*12650*/  @!UPT UIADD3 URZ, URZ, URZ, URZ ;  /* 0x0000003f3f3ff290 */ /* 0x000fec000fffe03f */
[----:B------:R-:W-:Y:S04]  /*12660*/  STL.64 [R1+0x2608], R22 ;  /* 0x0026081601007387 */ /* 0x000fe80000100a00 */
[----:B------:R0:W-:Y:S02]  /*12670*/  STL.64 [R1+0x2600], R20 ;  /* 0x0026001401007387 */ /* 0x0001e40000100a00 */
[----:B0-----:R-:W-:Y:S02]  /*12680*/  MOV R20, R27 ;  /* 0x0000001b00147202 */ /* 0x001fe40000000f00 */
[----:B------:R-:W3:Y:S01]  /*12690*/  LDL.LU R27, [R1+0x2630] ;  /* 0x00263000011b7983 */ /* 0x000ee20000300800 */
[----:B------:R-:W-:Y:S01]  /*126a0*/  MOV R22, R5 ;  /* 0x0000000500167202 */ /* 0x000fe20000000f00 */
[----:B------:R-:W-:Y:S01]  /*126b0*/  IMAD.MOV.U32 R23, RZ, RZ, R4 ;  /* 0x000000ffff177224 */ /* 0x000fe200078e0004 */
[C---:B--2---:R-:W-:Y:S01]  /*126c0*/  HMMA.16816.F32.BF16 R8, R12.reuse, R6, R8 ;  /* 0x000000060c08723c */ /* 0x044fe20000041808 */
[----:B------:R-:W0:Y:S11]  /*126d0*/  LDSM.16.MT88.4 R4, [R28+0x20c00] ;  /* 0x020c00001c04783b */ /* 0x000e360000004200 */
[----:B------:R-:W-:Y:S11]  /*126e0*/  @!UPT UIADD3 URZ, URZ, URZ, URZ ;  /* 0x0000003f3f3ff290 */ /* 0x000ff6000fffe03f */
[----:B------:R-:W-:Y:S04]  /*126f0*/  STL.64 [R1+0x2618], R10 ;  /* 0x0026180a01007387 */ /* 0x000fe80000100a00 */
[----:B------:R1:W-:Y:S01]  /*12700*/  STL.64 [R1+0x2610], R8 ;  /* 0x0026100801007387 */ /* 0x0003e20000100a00 */
[----:B---3--:R-:W-:Y:S03]  /*12710*/  HMMA.16816.F32.BF16 R12, R12, R18, R24 ;  /* 0x000000120c0c723c */ /* 0x008fe60000041818 */
[----:B-1----:R-:W2:Y:S04]  /*12720*/  LDL.64 R8, [R1+0x50] ;  /* 0x0000500001087983 */ /* 0x002ea80000100a00 */
[----:B0-----:R-:W-:Y:S04]  /*12730*/  STL.64 [R1+0x25f0], R6 ;  /* 0x0025f00601007387 */ /* 0x001fe80000100a00 */
[----:B------:R0:W-:Y:S04]  /*12740*/  STL.64 [R1+0x25e8], R4 ;  /* 0x0025e80401007387 */ /* 0x0001e80000100a00 */
[----:B------:R-:W2:Y:S04]  /*12750*/  LDL.LU.64 R26, [R1+0x2628] ;  /* 0x00262800011a7983 */ /* 0x000ea80000300a00 */
[----:B------:R-:W2:Y:S01]  /*12760*/  LDL.LU.64 R24, [R1+0x2620] ;  /* 0x0026200001187983 */ /* 0x000ea20000300a00 */
[----:B0-----:R-:W-:Y:S01]  /*12770*/  MOV R4, R17 ;  /* 0x0000001100047202 */ /* 0x001fe20000000f00 */
[----:B------:R-:W-:-:S02]  /*12780*/  IMAD.MOV.U32 R5, RZ, RZ, R16 ;  /* 0x000000ffff057224 */ /* 0x000fc400078e0010 */
[----:B------:R-:W0:Y:S01]  /*12790*/  LDSM.16.MT88.4 R16, [R3+0x20c00] ;  /* 0x020c00000310783b */ /* 0x000e220000004200 */
[----:B------:R-:W-:Y:S02]  /*127a0*/  IMAD.MOV.U32 R21, RZ, RZ, R29 ;  /* 0x000000ffff157224 */ /* 0x000fe400078e001d */
[----:B------:R-:W-:Y:S01]  /*127b0*/  IMAD.MOV.U32 R7, RZ, RZ, R0 ;  /* 0x000000ffff077224 */ /* 0x000fe200078e0000 */
[----:B------:R-:W-:Y:S01]  /*127c0*/  MOV R6, R2 ;  /* 0x0000000200067202 */ /* 0x000fe20000000f00 */
[----:B0-----:R-:W-:Y:S04]  /*127d0*/  STL.64 [R1+0x25d0], R18 ;  /* 0x0025d01201007387 */ /* 0x001fe80000100a00 */
[----:B------:R0:W-:Y:S04]  /*127e0*/  STL.64 [R1+0x25c8], R16 ;  /* 0x0025c81001007387 */ /* 0x0001e80000100a00 */
[----:B0-----:R-:W3:Y:S04]  /*127f0*/  LDL.LU.64 R16, [R1+0x60] ;  /* 0x0000600001107983 */ /* 0x001ee80000300a00 */
[----:B------:R-:W4:Y:S04]  /*12800*/  LDL.LU.64 R18, [R1+0x68] ;  /* 0x0000680001127983 */ /* 0x000f280000300a00 */
[----:B------:R-:W3:Y:S01]  /*12810*/  LDL.LU.64 R10, [R1+0x2618] ;  /* 0x00261800010a7983 */ /* 0x000ee20000300a00 */
[----:B--2---:R-:W-:Y:S01]  /*12820*/  HMMA.16816.F32.BF16 R20, R24, R8, R20 ;  /* 0x000000081814723c */ /* 0x004fe20000041814 */
[----:B------:R-:W-:-:S02]  /*12830*/  MOV R0, R9 ;  /* 0x0000000900007202 */ /* 0x000fc40000000f00 */
[----:B------:R-:W2:Y:S11]  /*12840*/  LDL.LU.64 R8, [R1+0x2610] ;  /* 0x0026100001087983 */ /* 0x000eb60000300a00 */
[----:B------:R-:W-:Y:S09]  /*12850*/  @!UPT UIADD3 URZ, URZ, URZ, URZ ;  /* 0x0000003f3f3ff290 */ /* 0x000ff2000fffe03f */
[----:B------:R0:W-:Y:S01]  /*12860*/  STL.64 [R1+0x20], R20 ;  /* 0x0000201401007387 */ /* 0x0001e20000100a00 */
[----:B------:R-:W-:Y:S01]  /*12870*/  IMAD.MOV.U32 R2, RZ, RZ, R22 ;  /* 0x000000ffff027224 */ /* 0x000fe200078e0016 */
[----:B------:R-:W-:Y:S02]  /*12880*/  MOV R29, R23 ;  /* 0x00000017001d7202 */ /* 0x000fe40000000f00 */
[----:B------:R-:W3:Y:S04]  /*12890*/  LDL.LU.64 R22, [R1+0x2608] ;  /* 0x0026080001167983 */ /* 0x000ee80000300a00 */
[----:B0-----:R-:W3:Y:S02]  /*128a0*/  LDL.LU.64 R20, [R1+0x2600] ;  /* 0x0026000001147983 */ /* 0x001ee40000300a00 */
[----:B---3--:R-:W-:Y:S02]  /*128b0*/  HMMA.16816.F32.BF16 R24, R24, R16, R20 ;  /* 0x000000101818723c */ /* 0x008fe40000041814 */
[----:B------:R-:W2:Y:S05]  /*128c0*/  LDL.LU R20, [R1+0x50] ;  /* 0x0000500001147983 */ /* 0x000eaa0000300800 */
[----:B------:R-:W-:-:S02]  /*128d0*/  IMAD.MOV.U32 R21, RZ, RZ, R0 ;  /* 0x000000ffff157224 */ /* 0x000fc400078e0000 */
[----:B------:R-:W3:Y:S11]  /*128e0*/  LDL.LU R0, [R1+0x25fc] ;  /* 0x0025fc0001007983 */ /* 0x000ef60000300800 */
[----:B------:R-:W-:Y:S03]  /*128f0*/  @!UPT UIADD3 URZ, URZ, URZ, URZ ;  /* 0x0000003f3f3ff290 */ /* 0x000fe6000fffe03f */
[----:B------:R0:W-:Y:S04]  /*12900*/  STL.64 [R1+0x25e0], R26 ;  /* 0x0025e01a01007387 */ /* 0x0001e80000100a00 */
[----:B------:R1:W-:Y:S01]  /*12910*/  STL.64 [R1+0x25d8], R24 ;  /* 0x0025d81801007387 */ /* 0x0003e20000100a00 */
[----:B0-----:R-:W-:-:S03]  /*12920*/  MOV R26, R2 ;  /* 0x00000002001a7202 */ /* 0x001fc60000000f00 */
[----:B-1----:R-:W3:Y:S04]  /*12930*/  LDL.LU R24, [R1+0x20] ;  /* 0x0000200001187983 */ /* 0x002ee80000300800 */
[----:B------:R-:W3:Y:S04]  /*12940*/  LDL.LU R25, [R1+0x24] ;  /* 0x0000240001197983 */ /* 0x000ee80000300800 */
[----:B------:R-:W3:Y:S01]  /*12950*/  LDL.LU R2, [R1+0x25f8] ;  /* 0x0025f80001027983 */ /* 0x000ee20000300800 */
[C---:B--2---:R-:W-:Y:S03]  /*12960*/  HMMA.16816.F32.BF16 R20, R4.reuse, R20, R8 ;  /* 0x000000140414723c */ /* 0x044fe60000041808 */
[----:B------:R-:W0:Y:S04]  /*12970*/  LDSM.16.MT88.4 R8, [R28+0x21000] ;  /* 0x021000001c08783b */ /* 0x000e280000004200 */
[----:B0-----:R-:W-:Y:S04]  /*12980*/  STL.64 [R1+0x25c0], R10 ;  /* 0x0025c00a01007387 */ /* 0x001fe80000100a00 */
[----:B------:R-:W-:Y:S04]  /*12990*/  STL.64 [R1+0x25b8], R8 ;  /* 0x0025b80801007387 */ /* 0x000fe80000100a00 */
[----:B---3--:R-:W0:Y:S04]  /*129a0*/  LDSM.16.M88.4 R8, [R0+0x80] ;  /* 0x000080000008783b */ /* 0x008e280000000200 */
[----:B0-----:R-:W-:Y:S04]  /*129b0*/  STL.64 [R1+0x80], R8 ;  /* 0x0000800801007387 */ /* 0x001fe80000100a00 */
[----:B------:R0:W-:Y:S02]  /*129c0*/  STL.64 [R1+0x88], R10 ;  /* 0x0000880a01007387 */ /* 0x0001e40000100a00 */
[----:B0-----:R-:W-:Y:S02]  /*129d0*/  HMMA.16816.F32.BF16 R8, R4, R16, R12 ;  /* 0x000000100408723c */ /* 0x001fe4000004180c */
[----:B------:R-:W0:Y:S04]  /*129e0*/  LDSM.16.M88.4 R4, [R0+0x10080] ;  /* 0x010080000004783b */ /* 0x000e280000000200 */
[----:B------:R-:W2:Y:S04]  /*129f0*/  LDL.LU R14, [R1+0x58] ;  /* 0x00005800010e7983 */ /* 0x000ea80000300800 */
[----:B------:R-:W-:Y:S04]  /*12a00*/  STL [R1+0x2508], R0 ;  /* 0x0025080001007387 */ /* 0x000fe80000100800 */
[----:B0-----:R-:W-:Y:S04]  /*12a10*/  STL.64 [R1+0x70], R4 ;  /* 0x0000700401007387 */ /* 0x001fe80000100a00 */
[----:B------:R-:W-:Y:S04]  /*12a20*/  STL.64 [R1+0x78], R6 ;  /* 0x0000780601007387 */ /* 0x000fe80000100a00 */
[----:B------:R-:W0:Y:S04]  /*12a30*/  LDSM.16.MT88.4 R4, [R3+0x21000] ;  /* 0x021000000304783b */ /* 0x000e280000004200 */
[----:B0-----:R-:W-:Y:S04]  /*12a40*/  STL.64 [R1], R4 ;  /* 0x0000000401007387 */ /* 0x001fe80000100a00 */
[----:B------:R0:W-:Y:S04]  /*12a50*/  STL.64 [R1+0x8], R6 ;  /* 0x0000080601007387 */ /* 0x0001e80000100a00 */
[----:B0-----:R-:W2:Y:S04]  /*12a60*/  LDL.LU.64 R6, [R1+0x25f0] ;  /* 0x0025f00001067983 */ /* 0x001ea80000300a00 */
[----:B------:R-:W2:Y:S01]  /*12a70*/  LDL.LU.64 R4, [R1+0x25e8] ;  /* 0x0025e80001047983 */ /* 0x000ea20000300a00 */
[----:B------:R-:W-:Y:S01]  /*12a80*/  IMAD.MOV.U32 R27, RZ, RZ, R29 ;  /* 0x000000ffff1b7224 */ /* 0x000fe200078e001d */
[----:B------:R-:W-:-:S07]  /*12a90*/  MOV R15, R2 ;  /* 0x00000002000f7202 */ /* 0x000fce0000000f00 */
[C---:B--2---:R-:W-:Y:S11]  /*12aa0*/  HMMA.16816.F32.BF16 R24, R4.reuse, R14, R24 ;  /* 0x0000000e0418723c */ /* 0x044ff60000041818 */
[----:B------:R-:W-:Y:S11]  /*12ab0*/  @!UPT UIADD3 URZ, URZ, URZ, URZ ;  /* 0x0000003f3f3ff290 */ /* 0x000ff6000fffe03f */
[----:B------:R-:W-:Y:S01]  /*12ac0*/  @!UPT UIADD3 URZ, URZ, URZ, URZ ;  /* 0x0000003f3f3ff290 */ /* 0x000fe2000fffe03f */
[----:B------:R0:W-:Y:S01]  /*12ad0*/  STL [R1+0x20], R24 ;  /* 0x0000201801007387 */ /* 0x0001e20000100800 */
[----:B------:R-:W-:Y:S01]  /*12ae0*/  MOV R2, R26 ;  /* 0x0000001a00027202 */ /* 0x000fe20000000f00 */
[----:B------:R-:W-:Y:S02]  /*12af0*/  IMAD.MOV.U32 R0, RZ, RZ, R27 ;  /* 0x000000ffff007224 */ /* 0x000fe400078e001b */
[----:B------:R-:W-:Y:S01]  /*12b00*/  IMAD.MOV.U32 R29, RZ, RZ, R25 ;  /* 0x000000ffff1d7224 */ /* 0x000fe200078e0019 */
[----:B------:R-:W2:Y:S04]  /*12b10*/  LDL.LU.64 R26, [R1+0x25e0] ;  /* 0x0025e000011a7983 */ /* 0x000ea80000300a00 */
[----:B0-----:R-:W2:Y:S01]  /*12b20*/  LDL.LU.64 R24, [R1+0x25d8] ;  /* 0x0025d80001187983 */ /* 0x001ea20000300a00 */
[----:B----4-:R-:W-:Y:S01]  /*12b30*/  MOV R13, R18 ;  /* 0x00000012000d7202 */ /* 0x010fe20000000f00 */
[----:B------:R-:W-:Y:S01]  /*12b40*/  IMAD.MOV.U32 R12, RZ, RZ, R19 ;  /* 0x000000ffff0c7224 */ /* 0x000fe200078e0013 */
[----:B--2---:R-:W-:Y:S01]  /*12b50*/  HMMA.16816.F32.BF16 R24, R4, R18, R24 ;  /* 0x000000120418723c */ /* 0x004fe20000041818 */
[----:B------:R-:W2:Y:S04]  /*12b60*/  LDL.LU.64 R18, [R1+0x25d0] ;  /* 0x0025d00001127983 */ /* 0x000ea80000300a00 */
[----:B------:R-:W2:Y:S02]  /*12b70*/  LDL.LU.64 R16, [R1+0x25c8] ;  /* 0x0025c80001107983 */ /* 0x000ea40000300a00 */
[----:B------:R-:W-:Y:S01]  /*12b80*/  MOV R6, R13 ;  /* 0x0000000d00067202 */ /* 0x000fe20000000f00 */
[----:B------:R-:W-:Y:S11]  /*12b90*/  IMAD.MOV.U32 R7, RZ, RZ, R12 ;  /* 0x000000ffff077224 */ /* 0x000ff600078e000c */
[----:B------:R-:W-:Y:S04]  /*12ba0*/  @!UPT UIADD3 URZ, URZ, URZ, URZ ;  /* 0x0000003f3f3ff290 */ /* 0x000fe8000fffe03f */
[----:B------:R-:W-:Y:S04]  /*12bb0*/  STL.64 [R1+0x25b0], R26 ;  /* 0x0025b01a01007387 */ /* 0x000fe80000100a00 */
[----:B------:R0:W-:Y:S04]  /*12bc0*/  STL.64 [R1+0x25a8], R24 ;  /* 0x0025a81801007387 */ /* 0x0001e80000100a00 */
[----:B0-----:R-:W3:Y:S01]  /*12bd0*/  LDL.LU.64 R24, [R1+0x80] ;  /* 0x0000800001187983 */ /* 0x001ee20000300a00 */
[C---:B--2---:R-:W-:Y:S03]  /*12be0*/  HMMA.16816.F32.BF16 R20, R16.reuse, R14, R20 ;  /* 0x0000000e1014723c */ /* 0x044fe60000041814 */
[----:B------:R-:W0:Y:S05]  /*12bf0*/  LDSM.16.MT88.4 R12, [R28+0x21400] ;  /* 0x021400001c0c783b */ /* 0x000e2a0000004200 */
[----:B------:R-:W-:Y:S11]  /*12c00*/  HMMA.16816.F32.BF16 R4, R16, R6, R8 ;  /* 0x000000061004723c */ /* 0x000ff60000041808 */
[----:B------:R-:W-:Y:S04]  /*12c10*/  @!UPT UIADD3 URZ, URZ, URZ, URZ ;  /* 0x0000003f3f3ff290 */ /* 0x000fe8000fffe03f */
[----:B------:R-:W-:Y:S04]  /*12c20*/  STL [R1+0x25a0], R22 ;  /* 0x0025a01601007387 */ /* 0x000fe80000100800 */
[----:B------:R-:W-:Y:S04]  /*12c30*/  STL [R1+0x259c], R23 ;  /* 0x00259c1701007387 */ /* 0x000fe80000100800 */
[----:B0-----:R-:W-:Y:S04]  /*12c40*/  STL.64 [R1+0x2580], R14 ;  /* 0x0025800e01007387 */ /* 0x001fe80000100a00 */
[----:B------:R0:W-:Y:S04]  /*12c50*/  STL.64 [R1+0x2578], R12 ;  /* 0x0025780c01007387 */ /* 0x0001e80000100a00 */
[----:B0-----:R-:W2:Y:S04]  /*12c60*/  LDL.LU R12, [R1] ;  /* 0x00000000010c7983 */ /* 0x001ea80000300800 */
[----:B------:R-:W2:Y:S04]  /*12c70*/  LDL.LU R13, [R1+0x4] ;  /* 0x00000400010d7983 */ /* 0x000ea80000300800 */
[----:B------:R-:W2:Y:S04]  /*12c80*/  LDL.LU R14, [R1+0x8] ;  /* 0x00000800010e7983 */ /* 0x000ea80000300800 */
[----:B------:R-:W2:Y:S04]  /*12c90*/  LDL.LU R15, [R1+0xc] ;  /* 0x00000c00010f7983 */ /* 0x000ea80000300800 */
[----:B------:R-:W4:Y:S04]  /*12ca0*/  LDL.LU.64 R10, [R1+0x25c0] ;  /* 0x0025c000010a7983 */ /* 0x000f280000300a00 */
[----:B------:R-:W4:Y:S04]  /*12cb0*/  LDL.LU.64 R8, [R1+0x25b8] ;  /* 0x0025b80001087983 */ /* 0x000f280000300a00 */
[----:B------:R-:W4:Y:S04]  /*12cc0*/  LDL.LU R16, [R1+0x20] ;  /* 0x0000200001107983 */ /* 0x000f280000300800 */
[----:B------:R-:W-:Y:S04]  /*12cd0*/  STL.64 [R1+0x10], R4 ;  /* 0x0000100401007387 */ /* 0x000fe80000100a00 */
[----:B------:R-:W-:Y:S04]  /*12ce0*/  STL.64 [R1+0x18], R6 ;  /* 0x0000180601007387 */ /* 0x000fe80000100a00 */
[----:B------:R-:W0:Y:S01]  /*12cf0*/  LDSM.16.MT88.4 R4, [R3+0x21400] ;  /* 0x021400000304783b */ /* 0x000e220000004200 */
[----:B------:R-:W-:Y:S01]  /*12d00*/  MOV R17, R29 ;  /* 0x0000001d00117202 */ /* 0x000fe20000000f00 */
[----:B------:R-:W-:Y:S01]  /*12d10*/  IMAD.MOV.U32 R18, RZ, RZ, R2 ;  /* 0x000000ffff127224 */ /* 0x000fe200078e0002 */
[----:B------:R-:W-:Y:S01]  /*12d20*/  MOV R19, R0 ;  /* 0x0000000000137202 */ /* 0x000fe20000000f00 */
[----:B---3--:R-:W-:Y:S01]  /*12d30*/  IMAD.MOV.U32 R22, RZ, RZ, R24 ;  /* 0x000000ffff167224 */ /* 0x008fe200078e0018 */
[----:B------:R-:W-:Y:S01]  /*12d40*/  MOV R23, R25 ;  /* 0x0000001900177202 */ /* 0x000fe20000000f00 */
[----:B0-----:R-:W-:Y:S04]  /*12d50*/  STL.64 [R1+0x2560], R6 ;  /* 0x0025600601007387 */ /* 0x001fe80000100a00 */
[----:B------:R0:W-:Y:S04]  /*12d60*/  STL.64 [R1+0x2558], R4 ;  /* 0x0025580401007387 */ /* 0x0001e80000100a00 */
[----:B0-----:R-:W3:Y:S04]  /*12d70*/  LDL.LU.64 R4, [R1+0x70] ;  /* 0x0000700001047983 */ /* 0x001ee80000300a00 */
[----:B------:R-:W2:Y:S04]  /*12d80*/  LDL.LU.64 R6, [R1+0x78] ;  /* 0x0000780001067983 */ /* 0x000ea80000300a00 */
[----:B------:R-:W3:Y:S01]  /*12d90*/  LDL.LU.64 R26, [R1+0x25b0] ;  /* 0x0025b000011a7983 */ /* 0x000ee20000300a00 */
[C---:B----4-:R-:W-:Y:S03]  /*12da0*/  HMMA.16816.F32.BF16 R16, R8.reuse, R24, R16 ;  /* 0x000000180810723c */ /* 0x050fe60000041810 */
[----:B------:R-:W3:Y:S11]  /*12db0*/  LDL.LU.64 R24, [R1+0x25a8] ;  /* 0x0025a80001187983 */ /* 0x000ef60000300a00 */
[----:B------:R-:W-:Y:S09]  /*12dc0*/  @!UPT UIADD3 URZ, URZ, URZ, URZ ;  /* 0x0000003f3f3ff290 */ /* 0x000ff2000fffe03f */
[----:B------:R3:W-:Y:S01]  /*12dd0*/  STL [R1+0x24], R17 ;  /* 0x0000241101007387 */ /* 0x0007e20000100800 */
[----:B------:R-:W-:Y:S01]  /*12de0*/  IMAD.MOV.U32 R29, RZ, RZ, R16 ;  /* 0x000000ffff1d7224 */ /* 0x000fe200078e0010 */
[----:B------:R-:W-:Y:S01]  /*12df0*/  MOV R2, R18 ;  /* 0x0000001200027202 */ /* 0x000fe20000000f00 */
[----:B------:R-:W-:Y:S02]  /*12e00*/  IMAD.MOV.U32 R0, RZ, RZ, R19 ;  /* 0x000000ffff007224 */ /* 0x000fe400078e0013 */
[----:B---3--:R-:W-:Y:S07]  /*12e10*/  HMMA.16816.F32.BF16 R16, R8, R4, R24 ;  /* 0x000000040810723c */ /* 0x008fee0000041818 */
[----:B------:R-:W-:Y:S01]  /*12e20*/  MOV R24, R22 ;  /* 0x0000001600187202 */ /* 0x000fe20000000f00 */
[----:B------:R-:W-:Y:S01]  /*12e30*/  IMAD.MOV.U32 R25, RZ, RZ, R23 ;  /* 0x000000ffff197224 */ /* 0x000fe200078e0017 */
[----:B------:R-:W3:Y:S04]  /*12e40*/  LDL.LU R22, [R1+0x25a0] ;  /* 0x0025a00001167983 */ /* 0x000ee80000300800 */
[----:B------:R-:W3:Y:S04]  /*12e50*/  LDL.LU R23, [R1+0x259c] ;  /* 0x00259c0001177983 */ /* 0x000ee80000300800 */
[----:B--2---:R-:W-:Y:S04]  /*12e60*/  STL.64 [R1+0x2590], R6 ;  /* 0x0025900601007387 */ /* 0x004fe80000100a00 */
[----:B------:R-:W-:Y:S04]  /*12e70*/  STL.64 [R1+0x2588], R4 ;  /* 0x0025880401007387 */ /* 0x000fe80000100a00 */
[----:B------:R-:W2:Y:S04]  /*12e80*/  LDL.LU R8, [R1+0x10] ;  /* 0x0000100001087983 */ /* 0x000ea80000300800 */
[----:B------:R-:W2:Y:S04]  /*12e90*/  LDL.LU R9, [R1+0x14] ;  /* 0x0000140001097983 */ /* 0x000ea80000300800 */
[----:B------:R-:W2:Y:S04]  /*12ea0*/  LDL.LU R10, [R1+0x18] ;  /* 0x00001800010a7983 */ /* 0x000ea80000300800 */
[----:B------:R-:W2:Y:S04]  /*12eb0*/  LDL.LU R11, [R1+0x1c] ;  /* 0x00001c00010b7983 */ /* 0x000ea80000300800 */
[----:B------:R-:W-:Y:S04]  /*12ec0*/  STL.64 [R1+0x2570], R18 ;  /* 0x0025701201007387 */ /* 0x000fe80000100a00 */
[----:B------:R0:W-:Y:S02]  /*12ed0*/  STL.64 [R1+0x2568], R16 ;  /* 0x0025681001007387 */ /* 0x0001e40000100a00 */
[----:B0-----:R-:W-:-:S02]  /*12ee0*/  MOV R16, R29 ;  /* 0x0000001d00107202 */ /* 0x001fc40000000f00 */
[----:B------:R-:W4:Y:S04]  /*12ef0*/  LDL.LU R29, [R1+0x2598] ;  /* 0x00259800011d7983 */ /* 0x000f280000300800 */
[----:B------:R-:W2:Y:S04]  /*12f00*/  LDL.LU R17, [R1+0x24] ;  /* 0x0000240001117983 */ /* 0x000ea80000300800 */
[----:B------:R-:W-:Y:S01]  /*12f10*/  STL [R1+0x2550], R28 ;  /* 0x0025501c01007387 */ /* 0x000fe20000100800 */
[C---:B---3--:R-:W-:Y:S03]  /*12f20*/  HMMA.16816.F32.BF16 R24, R12.reuse, R24, R20 ;  /* 0x000000180c18723c */ /* 0x048fe60000041814 */
[----:B------:R-:W0:Y:S04]  /*12f30*/  LDSM.16.MT88.4 R20, [R28+0x21800] ;  /* 0x021800001c14783b */ /* 0x000e280000004200 */
[----:B----4-:R-:W1:Y:S04]  /*12f40*/  LDSM.16.M88.4 R4, [R29+0x80] ;  /* 0x000080001d04783b */ /* 0x010e680000000200 */
[----:B0-----:R-:W-:Y:S04]  /*12f50*/  STL [R1+0x2538], R21 ;  /* 0x0025381501007387 */ /* 0x001fe80000100800 */
[----:B------:R-:W-:Y:S04]  /*12f60*/  STL [R1+0x2534], R22 ;  /* 0x0025341601007387 */ /* 0x000fe80000100800 */
[----:B------:R-:W-:Y:S04]  /*12f70*/  STL [R1+0x2530], R23 ;  /* 0x0025301701007387 */ /* 0x000fe80000100800 */
[----:B-1----:R-:W-:Y:S04]  /*12f80*/  STL.64 [R1+0x40], R4 ;  /* 0x0000400401007387 */ /* 0x002fe80000100a00 */
[----:B------:R0:W-:Y:S04]  /*12f90*/  STL.64 [R1+0x48], R6 ;  /* 0x0000480601007387 */ /* 0x0001e80000100a00 */
[----:B0-----:R-:W3:Y:S04]  /*12fa0*/  LDL.LU.64 R6, [R1+0x2590] ;  /* 0x0025900001067983 */ /* 0x001ee80000300a00 */
[----:B------:R-:W2:Y:S01]  /*12fb0*/  LDL.LU.64 R4, [R1+0x2588] ;  /* 0x0025880001047983 */ /* 0x000ea20000300a00 */
[----:B------:R-:W-:Y:S01]  /*12fc0*/  IMAD.MOV.U32 R18, RZ, RZ, R2 ;  /* 0x000000ffff127224 */ /* 0x000fe200078e0002 */
[----:B------:R-:W-:Y:S01]  /*12fd0*/  MOV R19, R0 ;  /* 0x0000000000137202 */ /* 0x000fe20000000f00 */
[----:B--2---:R-:W-:Y:S01]  /*12fe0*/  HMMA.16816.F32.BF16 R8, R12, R4, R8 ;  /* 0x000000040c08723c */ /* 0x004fe20000041808 */
[----:B------:R-:W0:Y:S11]  /*12ff0*/  LDSM.16.M88.4 R12, [R29+0x10080] ;  /* 0x010080001d0c783b */ /* 0x000e360000000200 */
[----:B------:R-:W-:Y:S11]  /*13000*/  @!UPT UIADD3 URZ, URZ, URZ, URZ ;  /* 0x0000003f3f3ff290 */ /* 0x000ff6000fffe03f */
[----:B------:R-:W-:Y:S01]  /*13010*/  @!UPT UIADD3 URZ, URZ, URZ, URZ ;  /* 0x0000003f3f3ff290 */ /* 0x000fe2000fffe03f */
[----:B------:R-:W-:Y:S01]  /*13020*/  MOV R2, R11 ;  /* 0x0000000b00027202 */ /* 0x000fe20000000f00 */
[----:B------:R-:W-:Y:S01]  /*13030*/  IMAD.MOV.U32 R23, RZ, RZ, R10 ;  /* 0x000000ffff177224 */ /* 0x000fe200078e000a */
[----:B------:R-:W-:Y:S01]  /*13040*/  MOV R22, R9 ;  /* 0x0000000900167202 */ /* 0x000fe20000000f00 */
[----:B------:R-:W-:Y:S02]  /*13050*/  IMAD.MOV.U32 R21, RZ, RZ, R8 ;  /* 0x000000ffff157224 */ /* 0x000fe400078e0008 */
[----:B------:R-:W-:Y:S04]  /*13060*/  STL [R1+0x2554], R2 ;  /* 0x0025540201007387 */ /* 0x000fe80000100800 */
[----:B------:R1:W-:Y:S04]  /*13070*/  STL.64 [R1+0x2548], R22 ;  /* 0x0025481601007387 */ /* 0x0003e80000100a00 */
[----:B------:R-:W-:Y:S01]  /*13080*/  STL.64 [R1+0x2540], R20 ;  /* 0x0025401401007387 */ /* 0x000fe20000100a00 */
[----:B0-----:R-:W-:Y:S01]  /*13090*/  IMAD.MOV.U32 R9, RZ, RZ, R12 ;  /* 0x000000ffff097224 */ /* 0x001fe200078e000c */
[----:B------:R-:W-:-:S02]  /*130a0*/  MOV R8, R13 ;  /* 0x0000000d00087202 */ /* 0x000fc40000000f00 */
[----:B-1----:R-:W2:Y:S04]  /*130b0*/  LDL.LU R22, [R1+0x88] ;  /* 0x0000880001167983 */ /* 0x002ea80000300800 */
[----:B------:R-:W2:Y:S04]  /*130c0*/  LDL.LU R23, [R1+0x8c] ;  /* 0x00008c0001177983 */ /* 0x000ea80000300800 */
[----:B------:R-:W-:Y:S04]  /*130d0*/  STL.64 [R1+0x30], R12 ;  /* 0x0000300c01007387 */ /* 0x000fe80000100a00 */
[----:B------:R-:W-:Y:S04]  /*130e0*/  STL.64 [R1+0x38], R14 ;  /* 0x0000380e01007387 */ /* 0x000fe80000100a00 */
[----:B------:R-:W0:Y:S04]  /*130f0*/  LDSM.16.MT88.4 R12, [R3+0x21800] ;  /* 0x02180000030c783b */ /* 0x000e280000004200 */
[----:B------:R1:W-:Y:S01]  /*13100*/  STL [R1+0x24c0], R29 ;  /* 0x0024c01d01007387 */ /* 0x0003e20000100800 */
[----:B0-----:R-:W-:-:S03]  /*13110*/  IMAD.MOV.U32 R0, RZ, RZ, R14 ;  /* 0x000000ffff007224 */ /* 0x001fc600078e000e */
[----:B------:R0:W-:Y:S01]  /*13120*/  STL.64 [R1], R12 ;  /* 0x0000000c01007387 */ /* 0x0001e20000100a00 */
[----:B-1----:R-:W-:-:S03]  /*13130*/  MOV R29, R15 ;  /* 0x0000000f001d7202 */ /* 0x002fc60000000f00 */
[----:B------:R-:W2:Y:S04]  /*13140*/  LDL.LU.64 R14, [R1+0x2580] ;  /* 0x00258000010e7983 */ /* 0x000ea80000300a00 */
[----:B0-----:R-:W2:Y:S02]  /*13150*/  LDL.LU.64 R12, [R1+0x2578] ;  /* 0x00257800010c7983 */ /* 0x001ea40000300a00 */
[C---:B--2---:R-:W-:Y:S11]  /*13160*/  HMMA.16816.F32.BF16 R16, R12.reuse, R22, R16 ;  /* 0x000000160c10723c */ /* 0x044ff60000041810 */
[----:B------:R-:W-:Y:S11]  /*13170*/  @!UPT UIADD3 URZ, URZ, URZ, URZ ;  /* 0x0000003f3f3ff290 */ /* 0x000ff6000fffe03f */
[----:B------:R-:W-:Y:S02]  /*13180*/  @!UPT UIADD3 URZ, URZ, URZ, URZ ;  /* 0x0000003f3f3ff290 */ /* 0x000fe4000fffe03f */
[----:B------:R-:W-:Y:S01]  /*13190*/  IMAD.MOV.U32 R11, RZ, RZ, R18 ;  /* 0x000000ffff0b7224 */ /* 0x000fe200078e0012 */
[----:B------:R-:W-:Y:S01]  /*131a0*/  MOV R10, R19 ;  /* 0x00000013000a7202 */ /* 0x000fe20000000f00 */
[----:B------:R-:W-:Y:S01]  /*131b0*/  IMAD.MOV.U32 R21, RZ, RZ, R16 ;  /* 0x000000ffff157224 */ /* 0x000fe200078e0010 */
[----:B------:R-:W-:Y:S01]  /*131c0*/  MOV R20, R17 ;  /* 0x0000001100147202 */ /* 0x000fe20000000f00 */
[----:B------:R-:W2:Y:S04]  /*131d0*/  LDL.LU.64 R18, [R1+0x2570] ;  /* 0x0025700001127983 */ /* 0x000ea80000300a00 */
[----:B------:R-:W2:Y:S01]  /*131e0*/  LDL.LU.64 R16, [R1+0x2568] ;  /* 0x0025680001107983 */ /* 0x000ea20000300a00 */
[----:B---3--:R-:W-:Y:S01]  /*131f0*/  IMAD.MOV.U32 R2, RZ, RZ, R6 ;  /* 0x000000ffff027224 */ /* 0x008fe200078e0006 */
[----:B------:R-:W-:Y:S01]  /*13200*/  MOV R28, R7 ;  /* 0x00000007001c7202 */ /* 0x000fe20000000f00 */
[----:B--2---:R-:W-:Y:S01]  /*13210*/  HMMA.16816.F32.BF16 R16, R12, R6, R16 ;  /* 0x000000060c10723c */ /* 0x004fe20000041810 */
[----:B------:R-:W2:Y:S04]  /*13220*/  LDL.LU.64 R6, [R1+0x2560] ;  /* 0x0025600001067983 */ /* 0x000ea80000300a00 */
[----:B------:R-:W2:Y:S02]  /*13230*/  LDL.LU.64 R4, [R1+0x2558] ;  /* 0x0025580001047983 */ /* 0x000ea40000300a00 */
[----:B------:R-:W-:Y:S01]  /*13240*/  IMAD.MOV.U32 R14, RZ, RZ, R2 ;  /* 0x000000ffff0e7224 */ /* 0x000fe200078e0002 */
[----:B------:R-:W-:Y:S01]  /*13250*/  MOV R15, R28 ;  /* 0x0000001c000f7202 */ /* 0x000fe20000000f00 */
[----:B------:R-:W3:Y:S04]  /*13260*/  LDL.LU R2, [R1+0x2554] ;  /* 0x0025540001027983 */ /* 0x000ee80000300800 */
[----:B------:R-:W4:Y:S10]  /*13270*/  LDL.LU R28, [R1+0x2550] ;  /* 0x00255000011c7983 */ /* 0x000f340000300800 */
[----:B------:R-:W-:Y:S04]  /*13280*/  STL.64 [R1+0x2528], R18 ;  /* 0x0025281201007387 */ /* 0x000fe80000100a00 */
[----:B------:R0:W-:Y:S02]  /*13290*/  STL.64 [R1+0x2520], R16 ;  /* 0x0025201001007387 */ /* 0x0001e40000100a00 */
[----:B0-----:R-:W-:Y:S01]  /*132a0*/  IMAD.MOV.U32 R16, RZ, RZ, R21 ;  /* 0x000000ffff107224 */ /* 0x001fe200078e0015 */
[----:B------:R-:W-:Y:S01]  /*132b0*/  MOV R17, R20 ;  /* 0x0000001400117202 */ /* 0x000fe20000000f00 */
[----:B------:R-:W-:Y:S01]  /*132c0*/  IMAD.MOV.U32 R18, RZ, RZ, R11 ;  /* 0x000000ffff127224 */ /* 0x000fe200078e000b */
[----:B------:R-:W-:Y:S01]  /*132d0*/  MOV R19, R10 ;  /* 0x0000000a00137202 */ /* 0x000fe20000000f00 */
[----:B--2---:R-:W-:Y:S01]  /*132e0*/  HMMA.16816.F32.BF16 R24, R4, R22, R24 ;  /* 0x000000160418723c */ /* 0x004fe20000041818 */
[----:B------:R-:W2:Y:S04]  /*132f0*/  LDL.LU.64 R22, [R1+0x2548] ;  /* 0x0025480001167983 */ /* 0x000ea80000300a00 */
[----:B------:R-:W2:Y:S11]  /*13300*/  LDL.LU.64 R20, [R1+0x2540] ;  /* 0x0025400001147983 */ /* 0x000eb60000300a00 */
[----:B------:R-:W-:Y:S07]  /*13310*/  @!UPT UIADD3 URZ, URZ, URZ, URZ ;  /* 0x0000003f3f3ff290 */ /* 0x000fee000fffe03f */
[----:B------:R-:W-:Y:S04]  /*13320*/  STL.64 [R1+0x2518], R26 ;  /* 0x0025181a01007387 */ /* 0x000fe80000100a00 */
[----:B------:R0:W-:Y:S02]  /*13330*/  STL.64 [R1+0x2510], R24 ;  /* 0x0025101801007387 */ /* 0x0001e40000100a00 */
[----:B0-----:R-:W-:Y:S01]  /*13340*/  IMAD.MOV.U32 R24, RZ, RZ, R9 ;  /* 0x000000ffff187224 */ /* 0x001fe200078e0009 */
[----:B------:R-:W-:Y:S02]  /*13350*/  MOV R25, R8 ;  /* 0x0000000800197202 */ /* 0x000fe40000000f00 */
[----:B----4-:R-:W0:Y:S04]  /*13360*/  LDSM.16.MT88.4 R8, [R28+0x21c00] ;  /* 0x021c00001c08783b */ /* 0x010e280000004200 */
[----:B0-----:R3:W-:Y:S04]  /*13370*/  STL.64 [R1+0x2500], R10 ;  /* 0x0025000a01007387 */ /* 0x0017e80000100a00 */
[----:B------:R2:W-:Y:S01]  /*13380*/  STL.64 [R1+0x24f8], R8 ;  /* 0x0024f80801007387 */ /* 0x0005e20000100a00 */
[----:B---3--:R-:W-:-:S02]  /*13390*/  MOV R11, R2 ;  /* 0x00000002000b7202 */ /* 0x008fc40000000f00 */
[----:B--2---:R-:W-:Y:S01]  /*133a0*/  MOV R9, R22 ;  /* 0x0000001600097202 */ /* 0x004fe20000000f00 */
[----:B------:R-:W-:Y:S02]  /*133b0*/  IMAD.MOV.U32 R10, RZ, RZ, R23 ;  /* 0x000000ffff0a7224 */ /* 0x000fe400078e0017 */
[----:B------:R-:W-:Y:S02]  /*133c0*/  IMAD.MOV.U32 R8, RZ, RZ, R21 ;  /* 0x000000ffff087224 */ /* 0x000fe400078e0015 */
[----:B------:R-:W2:Y:S04]  /*133d0*/  LDL.LU R21, [R1+0x2538] ;  /* 0x0025380001157983 */ /* 0x000ea80000300800 */
[----:B------:R-:W2:Y:S01]  /*133e0*/  LDL.LU R22, [R1+0x2534] ;  /* 0x0025340001167983 */ /* 0x000ea20000300800 */
[----:B------:R-:W-:Y:S03]  /*133f0*/  HMMA.16816.F32.BF16 R4, R4, R14, R8 ;  /* 0x0000000e0404723c */ /* 0x000fe60000041808 */
[----:B------:R-:W2:Y:S04]  /*13400*/  LDL.LU R23, [R1+0x2530] ;  /* 0x0025300001177983 */ /* 0x000ea80000300800 */
[----:B------:R-:W0:Y:S11]  /*13410*/  LDSM.16.MT88.4 R12, [R3+0x21c00] ;  /* 0x021c0000030c783b */ /* 0x000e360000004200 */
[----:B------:R-:W-:Y:S06]  /*13420*/  @!UPT UIADD3 URZ, URZ, URZ, URZ ;  /* 0x0000003f3f3ff290 */ /* 0x000fec000fffe03f */
[----:B------:R-:W-:Y:S01]  /*13430*/  IMAD.MOV.U32 R10, RZ, RZ, R4 ;  /* 0x000000ffff0a7224 */ /* 0x000fe200078e0004 */
[----:B------:R-:W-:Y:S01]  /*13440*/  MOV R9, R5 ;  /* 0x0000000500097202 */ /* 0x000fe20000000f00 */
[----:B------:R-:W2:Y:S04]  /*13450*/  LDL.LU R4, [R1+0x40] ;  /* 0x0000400001047983 */ /* 0x000ea80000300800 */
[----:B------:R-:W2:Y:S01]  /*13460*/  LDL.LU R5, [R1+0x44] ;  /* 0x0000440001057983 */ /* 0x000ea20000300800 */
[----:B------:R-:W-:Y:S01]  /*13470*/  IMAD.MOV.U32 R8, RZ, RZ, R6 ;  /* 0x000000ffff087224 */ /* 0x000fe200078e0006 */
[----:B------:R-:W-:Y:S02]  /*13480*/  MOV R2, R7 ;  /* 0x0000000700027202 */ /* 0x000fe40000000f00 */
[----:B0-----:R0:W-:Y:S01]  /*13490*/  STL [R1+0x24cc], R15 ;  /* 0x0024cc0f01007387 */ /* 0x0011e20000100800 */
[C---:B--2---:R-:W-:Y:S11]  /*134a0*/  HMMA.16816.F32.BF16 R16, R20.reuse, R4, R16 ;  /* 0x000000041410723c */ /* 0x044ff60000041810 */
[----:B------:R-:W-:Y:S11]  /*134b0*/  @!UPT UIADD3 URZ, URZ, URZ, URZ ;  /* 0x0000003f3f3ff290 */ /* 0x000ff6000fffe03f */
[----:B------:R-:W-:Y:S02]  /*134c0*/  @!UPT UIADD3 URZ, URZ, URZ, URZ ;  /* 0x0000003f3f3ff290 */ /* 0x000fe4000fffe03f */
[----:B------:R-:W-:Y:S01]  /*134d0*/  IMAD.MOV.U32 R7, RZ, RZ, R18 ;  /* 0x000000ffff077224 */ /* 0x000fe200078e0012 */
[----:B------:R-:W-:Y:S01]  /*134e0*/  MOV R6, R19 ;  /* 0x0000001300067202 */ /* 0x000fe20000000f00 */
[----:B0-----:R-:W-:Y:S01]  /*134f0*/  IMAD.MOV.U32 R15, RZ, RZ, R16 ;  /* 0x000000ffff0f7224 */ /* 0x001fe200078e0010 */
[----:B------:R-:W-:Y:S01]  /*13500*/  MOV R11, R17 ;  /* 0x00000011000b7202 */ /* 0x000fe20000000f00 */
[----:B------:R-:W2:Y:S04]  /*13510*/  LDL.LU.64 R18, [R1+0x2528] ;  /* 0x0025280001127983 */ /* 0x000ea80000300a00 */
[----:B------:R-:W2:Y:S04]  /*13520*/  LDL.LU.64 R16, [R1+0x2520] ;  /* 0x0025200001107983 */ /* 0x000ea80000300a00 */
[----:B------:R-:W3:Y:S01]  /*13530*/  LDL.LU.64 R26, [R1+0x2518] ;  /* 0x00251800011a7983 */ /* 0x000ee20000300a00 */
[----:B--2---:R-:W-:Y:S03]  /*13540*/  HMMA.16816.F32.BF16 R20, R20, R24, R16 ;  /* 0x000000181414723c */ /* 0x004fe60000041810 */
[----:B------:R-:W3:Y:S04]  /*13550*/  LDL.LU.64 R24, [R1+0x2510] ;  /* 0x0025100001187983 */ /* 0x000ee80000300a00 */
[----:B------:R-:W3:Y:S04]  /*13560*/  LDL.LU R16, [R1] ;  /* 0x0000000001107983 */ /* 0x000ee80000300800 */
[----:B------:R-:W3:Y:S01]  /*13570*/  LDL.LU R17, [R1+0x4] ;  /* 0x0000040001117983 */ /* 0x000ee20000300800 */
[----:B------:R-:W-:-:S03]  /*13580*/  IMAD.MOV.U32 R18, RZ, RZ, R0 ;  /* 0x000000ffff127224 */ /* 0x000fc600078e0000 */
[----:B------:R-:W2:Y:S01]  /*13590*/  LDL.LU R0, [R1+0x2508] ;  /* 0x0025080001007983 */ /* 0x000ea20000300800 */
[----:B------:R-:W-:-:S07]  /*135a0*/  MOV R19, R29 ;  /* 0x0000001d00137202 */ /* 0x000fce0000000f00 */
[----:B------:R0:W-:Y:S04]  /*135b0*/  STL.64 [R1+0x24e8], R22 ;  /* 0x0024e81601007387 */ /* 0x0001e80000100a00 */
[----:B------:R-:W-:Y:S01]  /*135c0*/  STL.64 [R1+0x24e0], R20 ;  /* 0x0024e01401007387 */ /* 0x000fe20000100a00 */
[----:B0-----:R-:W-:Y:S01]  /*135d0*/  IMAD.MOV.U32 R22, RZ, RZ, R7 ;  /* 0x000000ffff167224 */ /* 0x001fe200078e0007 */
[----:B------:R-:W-:Y:S01]  /*135e0*/  MOV R23, R6 ;  /* 0x0000000600177202 */ /* 0x000fe20000000f00 */
[----:B---3--:R-:W-:Y:S01]  /*135f0*/  HMMA.16816.F32.BF16 R24, R16, R4, R24 ;  /* 0x000000041018723c */ /* 0x008fe20000041818 */
[----:B------:R-:W0:Y:S11]  /*13600*/  LDSM.16.MT88.4 R4, [R28+0x22000] ;  /* 0x022000001c04783b */ /* 0x000e360000004200 */
[----:B------:R-:W-:Y:S11]  /*13610*/  @!UPT UIADD3 URZ, URZ, URZ, URZ ;  /* 0x0000003f3f3ff290 */ /* 0x000ff6000fffe03f */
[----:B------:R-:W-:Y:S04]  /*13620*/  STL.64 [R1+0x24d8], R26 ;  /* 0x0024d81a01007387 */ /* 0x000fe80000100a00 */
[----:B------:R1:W-:Y:S04]  /*13630*/  STL.64 [R1+0x24d0], R24 ;  /* 0x0024d01801007387 */ /* 0x0003e80000100a00 */
[----:B-1----:R-:W3:Y:S04]  /*13640*/  LDL.LU.64 R24, [R1+0x30] ;  /* 0x0000300001187983 */ /* 0x002ee80000300a00 */
[----:B------:R-:W4:Y:S01]  /*13650*/  LDL.LU.64 R26, [R1+0x38] ;  /* 0x00003800011a7983 */ /* 0x000f220000300a00 */
[----:B------:R-:W-:-:S03]  /*13660*/  MOV R21, R11 ;  /* 0x0000000b00157202 */ /* 0x000fc60000000f00 */
[----:B0-----:R0:W-:Y:S04]  /*13670*/  STL.64 [R1+0x24b8], R6 ;  /* 0x0024b80601007387 */ /* 0x0011e80000100a00 */
[----:B------:R1:W-:Y:S01]  /*13680*/  STL.64 [R1+0x24b0], R4 ;  /* 0x0024b00401007387 */ /* 0x0003e20000100a00 */
[----:B0-----:R-:W-:Y:S02]  /*13690*/  IMAD.MOV.U32 R6, RZ, RZ, R8 ;  /* 0x000000ffff067224 */ /* 0x001fe400078e0008 */
[----:B-1----:R-:W-:Y:S01]  /*136a0*/  IMAD.MOV.U32 R4, RZ, RZ, R10 ;  /* 0x000000ffff047224 */ /* 0x002fe200078e000a */
[----:B------:R-:W-:Y:S02]  /*136b0*/  MOV R5, R9 ;  /* 0x0000000900057202 */ /* 0x000fe40000000f00 */
[----:B--2---:R-:W0:Y:S01]  /*136c0*/  LDSM.16.M88.4 R8, [R0+0x100] ;  /* 0x000100000008783b */ /* 0x004e220000000200 */
[----:B------:R-:W-:Y:S01]  /*136d0*/  IMAD.MOV.U32 R20, RZ, RZ, R15 ;  /* 0x000000ffff147224 */ /* 0x000fe200078e000f */
[----:B------:R-:W-:-:S02]  /*136e0*/  MOV R7, R2 ;  /* 0x0000000200077202 */ /* 0x000fc40000000f00 */
[----:B0-----:R-:W-:Y:S01]  /*136f0*/  STL.64 [R1+0x60], R8 ;  /* 0x0000600801007387 */ /* 0x001fe20000100a00 */
[----:B------:R-:W-:Y:S01]  /*13700*/  IMAD.MOV.U32 R15, RZ, RZ, R8 ;  /* 0x000000ffff0f7224 */ /* 0x000fe200078e0008 */
[----:B------:R-:W-:Y:S02]  /*13710*/  MOV R2, R9 ;  /* 0x0000000900027202 */ /* 0x000fe40000000f00 */
[----:B------:R0:W-:Y:S04]  /*13720*/  STL.64 [R1+0x68], R10 ;  /* 0x0000680a01007387 */ /* 0x0001e80000100a00 */
[----:B0-----:R-:W2:Y:S04]  /*13730*/  LDL.LU.64 R10, [R1+0x2500] ;  /* 0x00250000010a7983 */ /* 0x001ea80000300a00 */
[----:B------:R-:W2:Y:S04]  /*13740*/  LDL.LU.64 R8, [R1+0x24f8] ;  /* 0x0024f80001087983 */ /* 0x000ea80000300a00 */
[----:B----4-:R0:W-:Y:S04]  /*13750*/  STL.64 [R1+0x24f0], R26 ;  /* 0x0024f01a01007387 */ /* 0x0101e80000100a00 */
[----:B0-----:R-:W2:Y:S01]  /*13760*/  LDL.LU.64 R26, [R1+0x48] ;  /* 0x00004800011a7983 */ /* 0x001ea20000300a00 */
[----:B---3--:R-:W-:Y:S03]  /*13770*/  HMMA.16816.F32.BF16 R4, R16, R24, R4 ;  /* 0x000000181004723c */ /* 0x008fe60000041804 */
[----:B------:R-:W0:Y:S11]  /*13780*/  LDSM.16.M88.4 R16, [R0+0x10100] ;  /* 0x010100000010783b */ /* 0x000e360000000200 */
[----:B------:R-:W-:Y:S09]  /*13790*/  @!UPT UIADD3 URZ, URZ, URZ, URZ ;  /* 0x0000003f3f3ff290 */ /* 0x000ff2000fffe03f */
[----:B------:R-:W-:Y:S04]  /*137a0*/  STL [R1+0x24c8], R6 ;  /* 0x0024c80601007387 */ /* 0x000fe80000100800 */
[----:B------:R-:W-:Y:S04]  /*137b0*/  STL [R1+0x24c4], R7 ;  /* 0x0024c40701007387 */ /* 0x000fe80000100800 */
[----:B------:R-:W-:Y:S04]  /*137c0*/  STL [R1+0x2418], R0 ;  /* 0x0024180001007387 */ /* 0x000fe80000100800 */
[----:B0-----:R-:W-:Y:S04]  /*137d0*/  STL.64 [R1+0x50], R16 ;  /* 0x0000501001007387 */ /* 0x001fe80000100a00 */
[----:B------:R-:W-:Y:S04]  /*137e0*/  STL.64 [R1+0x58], R18 ;  /* 0x0000581201007387 */ /* 0x000fe80000100a00 */
[----:B------:R-:W0:Y:S04]  /*137f0*/  LDSM.16.MT88.4 R16, [R3+0x22000] ;  /* 0x022000000310783b */ /* 0x000e280000004200 */
[----:B0-----:R-:W-:Y:S04]  /*13800*/  STL.64 [R1+0x2498], R18 ;  /* 0x0024981201007387 */ /* 0x001fe80000100a00 */
[----:B------:R0:W-:Y:S02]  /*13810*/  STL.64 [R1+0x2490], R16 ;  /* 0x0024901001007387 */ /* 0x0001e40000100a00 */
[----:B0-----:R-:W-:Y:S01]  /*13820*/  IMAD.MOV.U32 R16, RZ, RZ, R15 ;  /* 0x000000ffff107224 */ /* 0x001fe200078e000f */
[----:B--2---:R-:W-:Y:S01]  /*13830*/  HMMA.16816.F32.BF16 R20, R8, R26, R20 ;  /* 0x0000001a0814723c */ /* 0x004fe20000041814 */
[----:B------:R-:W-:Y:S01]  /*13840*/  IMAD.MOV.U32 R15, RZ, RZ, R26 ;  /* 0x000000ffff0f7224 */ /* 0x000fe200078e001a */
[----:B------:R-:W-:-:S02]  /*13850*/  MOV R6, R27 ;  /* 0x0000001b00067202 */ /* 0x000fc40000000f00 */
[----:B------:R-:W2:Y:S11]  /*13860*/  LDL.LU.64 R26, [R1+0x24f0] ;  /* 0x0024f000011a7983 */ /* 0x000eb60000300a00 */
[----:B------:R-:W-:Y:S09]  /*13870*/  @!UPT UIADD3 URZ, URZ, URZ, URZ ;  /* 0x0000003f3f3ff290 */ /* 0x000ff2000fffe03f */
[----:B------:R-:W-:Y:S01]  /*13880*/  IMAD.MOV.U32 R19, RZ, RZ, R22 ;  /* 0x000000ffff137224 */ /* 0x000fe200078e0016 */
[----:B------:R-:W-:Y:S01]  /*13890*/  MOV R18, R23 ;  /* 0x0000001700127202 */ /* 0x000fe20000000f00 */
[----:B------:R-:W-:Y:S01]  /*138a0*/  IMAD.MOV.U32 R7, RZ, RZ, R20 ;  /* 0x000000ffff077224 */ /* 0x000fe200078e0014 */
[----:B------:R-:W-:Y:S01]  /*138b0*/  MOV R29, R21 ;  /* 0x00000015001d7202 */ /* 0x000fe20000000f00 */
[----:B------:R-:W3:Y:S04]  /*138c0*/  LDL.LU.64 R22, [R1+0x24e8] ;  /* 0x0024e80001167983 */ /* 0x000ee80000300a00 */
[----:B------:R-:W3:Y:S01]  /*138d0*/  LDL.LU.64 R20, [R1+0x24e0] ;  /* 0x0024e00001147983 */ /* 0x000ee20000300a00 */
[----:B------:R-:W-:Y:S01]  /*138e0*/  MOV R17, R2 ;  /* 0x0000000200117202 */ /* 0x000fe20000000f00 */
[----:B--2---:R-:W-:Y:S01]  /*138f0*/  IMAD.MOV.U32 R2, RZ, RZ, R26 ;  /* 0x000000ffff027224 */ /* 0x004fe200078e001a */
[----:B------:R-:W-:Y:S01]  /*13900*/  MOV R0, R27 ;  /* 0x0000001b00007202 */ /* 0x000fe20000000f00 */
[----:B---3--:R-:W-:Y:S01]  /*13910*/  HMMA.16816.F32.BF16 R8, R8, R26, R20 ;  /* 0x0000001a0808723c */ /* 0x008fe20000041814 */
[----:B------:R-:W2:Y:S04]  /*13920*/  LDL.LU.64 R26, [R1+0x24d8] ;  /* 0x0024d800011a7983 */ /* 0x000ea80000300a00 */
[----:B------:R-:W2:Y:S02]  /*13930*/  LDL.LU.64 R24, [R1+0x24d0] ;  /* 0x0024d00001187983 */ /* 0x000ea40000300a00 */
[----:B------:R-:W-:-:S02]  /*13940*/  IMAD.MOV.U32 R22, RZ, RZ, R15 ;  /* 0x000000ffff167224 */ /* 0x000fc400078e000f */
[----:B------:R-:W2:Y:S01]  /*13950*/  LDL.LU R15, [R1+0x24cc] ;  /* 0x0024cc00010f7983 */ /* 0x000ea20000300800 */
[----:B------:R-:W-:-:S03]  /*13960*/  MOV R23, R6 ;  /* 0x0000000600177202 */ /* 0x000fc60000000f00 */
[----:B------:R-:W3:Y:S10]  /*13970*/  LDL.LU R6, [R1+0x24c8] ;  /* 0x0024c80001067983 */ /* 0x000ef40000300800 */
[----:B------:R-:W-:Y:S04]  /*13980*/  STL.64 [R1+0x24a8], R10 ;  /* 0x0024a80a01007387 */ /* 0x000fe80000100a00 */
[----:B------:R0:W-:Y:S02]  /*13990*/  STL.64 [R1+0x24a0], R8 ;  /* 0x0024a00801007387 */ /* 0x0001e40000100a00 */
[----:B0-----:R-:W-:-:S02]  /*139a0*/  IMAD.MOV.U32 R8, RZ, RZ, R7 ;  /* 0x000000ffff087224 */ /* 0x001fc400078e0007 */
[----:B------:R-:W3:Y:S01]  /*139b0*/  LDL.LU R7, [R1+0x24c4] ;  /* 0x0024c40001077983 */ /* 0x000ee20000300800 */
[----:B------:R-:W-:-:S03]  /*139c0*/  MOV R9, R29 ;  /* 0x0000001d00097202 */ /* 0x000fc60000000f00 */
[----:B------:R-:W4:Y:S01]  /*139d0*/  LDL.LU R29, [R1+0x24c0] ;  /* 0x0024c000011d7983 */ /* 0x000f220000300800 */
[----:B--2---:R-:W-:Y:S03]  /*139e0*/  HMMA.16816.F32.BF16 R24, R12, R22, R24 ;  /* 0x000000160c18723c */ /* 0x004fe60000041818 */
[----:B------:R-:W0:Y:S04]  /*139f0*/  LDSM.16.MT88.4 R20, [R28+0x22400] ;  /* 0x022400001c14783b */ /* 0x000e280000004200 */
[----:B0-----:R0:W-:Y:S04]  /*13a00*/  STL.64 [R1+0x2488], R22 ;  /* 0x0024881601007387 */ /* 0x0011e80000100a00 */
[----:B------:R1:W-:Y:S01]  /*13a10*/  STL.64 [R1+0x2480], R20 ;  /* 0x0024801401007387 */ /* 0x0003e20000100a00 */
[----:B0-----:R-:W-:Y:S01]  /*13a20*/  IMAD.MOV.U32 R22, RZ, RZ, R2 ;  /* 0x000000ffff167224 */ /* 0x001fe200078e0002 */
[----:B------:R-:W-:-:S07]  /*13a30*/  MOV R23, R0 ;  /* 0x0000000000177202 */ /* 0x000fce0000000f00 */
[----:B---3--:R-:W-:Y:S01]  /*13a40*/  HMMA.16816.F32.BF16 R12, R12, R22, R4 ;  /* 0x000000160c0c723c */ /* 0x008fe20000041804 */
[----:B------:R-:W2:Y:S04]  /*13a50*/  LDL.LU.64 R6, [R1+0x24b8] ;  /* 0x0024b80001067983 */ /* 0x000ea80000300a00 */
[----:B------:R-:W2:Y:S11]  /*13a60*/  LDL.LU.64 R4, [R1+0x24b0] ;  /* 0x0024b00001047983 */ /* 0x000eb60000300a00 */
[----:B------:R-:W-:Y:S08]  /*13a70*/  @!UPT UIADD3 URZ, URZ, URZ, URZ ;  /* 0x0000003f3f3ff290 */ /* 0x000ff0000fffe03f */
[----:B------:R-:W-:Y:S01]  /*13a80*/  IMAD.MOV.U32 R23, RZ, RZ, R12 ;  /* 0x000000ffff177224 */ /* 0x000fe200078e000c */
[----:B------:R-:W-:Y:S01]  /*13a90*/  MOV R22, R13 ;  /* 0x0000000d00167202 */ /* 0x000fe20000000f00 */
[----:B-1----:R-:W-:Y:S01]  /*13aa0*/  IMAD.MOV.U32 R21, RZ, RZ, R14 ;  /* 0x000000ffff157224 */ /* 0x002fe200078e000e */
[----:B------:R-:W-:Y:S02]  /*13ab0*/  MOV R20, R15 ;  /* 0x0000000f00147202 */ /* 0x000fe40000000f00 */
[----:B------:R-:W0:Y:S01]  /*13ac0*/  LDSM.16.MT88.4 R12, [R3+0x22400] ;  /* 0x02240000030c783b */ /* 0x000e220000004200 */
[----:B------:R-:W-:Y:S01]  /*13ad0*/  IMAD.MOV.U32 R10, RZ, RZ, R19 ;  /* 0x000000ffff0a7224 */ /* 0x000fe200078e0013 */
[----:B------:R-:W-:Y:S02]  /*13ae0*/  MOV R11, R18 ;  /* 0x00000012000b7202 */ /* 0x000fe40000000f00 */
[----:B0-----:R-:W-:Y:S04]  /*13af0*/  STL.64 [R1+0x2468], R14 ;  /* 0x0024680e01007387 */ /* 0x001fe80000100a00 */
[----:B------:R0:W-:Y:S04]  /*13b00*/  STL.64 [R1+0x2460], R12 ;  /* 0x0024600c01007387 */ /* 0x0001e80000100a00 */
[----:B0-----:R-:W3:Y:S04]  /*13b10*/  LDL.LU.64 R12, [R1+0x50] ;  /* 0x00005000010c7983 */ /* 0x001ee80000300a00 */
[----:B------:R-:W3:Y:S01]  /*13b20*/  LDL.LU.64 R14, [R1+0x58] ;  /* 0x00005800010e7983 */ /* 0x000ee20000300a00 */
[C---:B--2---:R-:W-:Y:S03]  /*13b30*/  HMMA.16816.F32.BF16 R16, R4.reuse, R16, R8 ;  /* 0x000000100410723c */ /* 0x044fe60000041808 */
[----:B------:R-:W3:Y:S04]  /*13b40*/  LDL.LU.64 R10, [R1+0x24a8] ;  /* 0x0024a800010a7983 */ /* 0x000ee80000300a00 */
[----:B------:R-:W3:Y:S11]  /*13b50*/  LDL.LU.64 R8, [R1+0x24a0] ;  /* 0x0024a00001087983 */ /* 0x000ef60000300a00 */
[----:B------:R-:W-:Y:S05]  /*13b60*/  @!UPT UIADD3 URZ, URZ, URZ, URZ ;  /* 0x0000003f3f3ff290 */ /* 0x000fea000fffe03f */
[----:B------:R0:W-:Y:S01]  /*13b70*/  STL.64 [R1+0x10], R16 ;  /* 0x0000101001007387 */ /* 0x0001e20000100a00 */
[----:B------:R-:W-:Y:S01]  /*13b80*/  IMAD.MOV.U32 R2, RZ, RZ, R18 ;  /* 0x000000ffff027224 */ /* 0x000fe200078e0012 */
[----:B------:R-:W-:Y:S02]  /*13b90*/  MOV R0, R19 ;  /* 0x0000001300007202 */ /* 0x000fe40000000f00 */
[----:B------:R-:W2:Y:S04]  /*13ba0*/  LDL.LU.64 R18, [R1+0x2498] ;  /* 0x0024980001127983 */ /* 0x000ea80000300a00 */
[----:B0-----:R-:W2:Y:S01]  /*13bb0*/  LDL.LU.64 R16, [R1+0x2490] ;  /* 0x0024900001107983 */ /* 0x001ea20000300a00 */
[----:B---3--:R-:W-:Y:S03]  /*13bc0*/  HMMA.16816.F32.BF16 R4, R4, R12, R8 ;  /* 0x0000000c0404723c */ /* 0x008fe60000041808 */
[----:B------:R-:W0:Y:S11]  /*13bd0*/  LDSM.16.MT88.4 R8, [R28+0x22800] ;  /* 0x022800001c08783b */ /* 0x000e360000004200 */
[----:B------:R-:W-:Y:S09]  /*13be0*/  @!UPT UIADD3 URZ, URZ, URZ, URZ ;  /* 0x0000003f3f3ff290 */ /* 0x000ff2000fffe03f */
[----:B------:R-:W-:Y:S04]  /*13bf0*/  STL.64 [R1+0x2478], R6 ;  /* 0x0024780601007387 */ /* 0x000fe80000100a00 */
[----:B------:R1:W-:Y:S04]  /*13c00*/  STL.64 [R1+0x2470], R4 ;  /* 0x0024700401007387 */ /* 0x0003e80000100a00 */
[----:B-1----:R-:W3:Y:S04]  /*13c10*/  LDL.LU.64 R4, [R1+0x60] ;  /* 0x0000600001047983 */ /* 0x002ee80000300a00 */
[----:B------:R-:W3:Y:S04]  /*13c20*/  LDL.LU.64 R6, [R1+0x68] ;  /* 0x0000680001067983 */ /* 0x000ee80000300a00 */
[----:B0-----:R0:W-:Y:S04]  /*13c30*/  STL.64 [R1+0x2450], R10 ;  /* 0x0024500a01007387 */ /* 0x0011e80000100a00 */
[----:B------:R1:W-:Y:S01]  /*13c40*/  STL.64 [R1+0x2448], R8 ;  /* 0x0024480801007387 */ /* 0x0003e20000100a00 */
[----:B0-----:R-:W-:Y:S01]  /*13c50*/  IMAD.MOV.U32 R10, RZ, RZ, R21 ;  /* 0x000000ffff0a7224 */ /* 0x001fe200078e0015 */
[----:B------:R-:W-:Y:S01]  /*13c60*/  MOV R11, R20 ;  /* 0x00000014000b7202 */ /* 0x000fe20000000f00 */
[----:B-1----:R-:W-:Y:S01]  /*13c70*/  IMAD.MOV.U32 R8, RZ, RZ, R23 ;  /* 0x000000ffff087224 */ /* 0x002fe200078e0017 */
[----:B------:R-:W-:-:S02]  /*13c80*/  MOV R9, R22 ;  /* 0x0000001600097202 */ /* 0x000fc40000000f00 */
[----:B----4-:R-:W0:Y:S05]  /*13c90*/  LDSM.16.M88.4 R20, [R29+0x100] ;  /* 0x000100001d14783b */ /* 0x010e2a0000000200 */
[C---:B--2---:R-:W-:Y:S01]  /*13ca0*/  HMMA.16816.F32.BF16 R8, R16.reuse, R12, R8 ;  /* 0x0000000c1008723c */ /* 0x044fe20000041808 */
[----:B0-----:R-:W-:Y:S04]  /*13cb0*/  STL.64 [R1+0x30], R20 ;  /* 0x0000301401007387 */ /* 0x001fe80000100a00 */
[----:B------:R0:W-:Y:S04]  /*13cc0*/  STL.64 [R1+0x38], R22 ;  /* 0x0000381601007387 */ /* 0x0001e80000100a00 */
[----:B0-----:R-:W2:Y:S04]  /*13cd0*/  LDL.LU.64 R22, [R1+0x2488] ;  /* 0x0024880001167983 */ /* 0x001ea80000300a00 */
[----:B------:R-:W2:Y:S10]  /*13ce0*/  LDL.LU.64 R20, [R1+0x2480] ;  /* 0x0024800001147983 */ /* 0x000eb40000300a00 */
[----:B------:R-:W-:Y:S01]  /*13cf0*/  STL [R1+0x2458], R11 ;  /* 0x0024580b01007387 */ /* 0x000fe20000100800 */
[----:B---3--:R-:W-:Y:S03]  /*13d00*/  HMMA.16816.F32.BF16 R24, R16, R4, R24 ;  /* 0x000000041018723c */ /* 0x008fe60000041818 */
[----:B------:R-:W0:Y:S04]  /*13d10*/  LDSM.16.M88.4 R16, [R29+0x10100] ;  /* 0x010100001d10783b */ /* 0x000e280000000200 */
[----:B0-----:R-:W-:Y:S01]  /*13d20*/  STL.64 [R1+0x20], R16 ;  /* 0x0000201001007387 */ /* 0x001fe20000100a00 */
[----:B------:R-:W-:Y:S01]  /*13d30*/  IMAD.MOV.U32 R5, RZ, RZ, R16 ;  /* 0x000000ffff057224 */ /* 0x000fe200078e0010 */
[----:B------:R-:W-:-:S02]  /*13d40*/  MOV R4, R17 ;  /* 0x0000001100047202 */ /* 0x000fc40000000f00 */
[----:B------:R-:W-:Y:S04]  /*13d50*/  STL.64 [R1+0x28], R18 ;  /* 0x0000281201007387 */ /* 0x000fe80000100a00 */
[----:B------:R-:W0:Y:S04]  /*13d60*/  LDSM.16.MT88.4 R16, [R3+0x22800] ;  /* 0x022800000310783b */ /* 0x000e280000004200 */
[----:B------:R-:W-:Y:S04]  /*13d70*/  STL [R1+0x23d0], R29 ;  /* 0x0023d01d01007387 */ /* 0x000fe80000100800 */
[----:B0-----:R-:W-:Y:S04]  /*13d80*/  STL.64 [R1+0x2428], R18 ;  /* 0x0024281201007387 */ /* 0x001fe80000100a00 */
[----:B------:R0:W-:Y:S02]  /*13d90*/  STL.64 [R1+0x2420], R16 ;  /* 0x0024201001007387 */ /* 0x0001e40000100a00 */
[----:B0-----:R-:W-:Y:S01]  /*13da0*/  IMAD.MOV.U32 R16, RZ, RZ, R5 ;  /* 0x000000ffff107224 */ /* 0x001fe200078e0005 */
[----:B------:R-:W-:-:S05]  /*13db0*/  MOV R17, R4 ;  /* 0x0000000400117202 */ /* 0x000fca0000000f00 */
[----:B------:R0:W-:Y:S04]  /*13dc0*/  STL.64 [R1+0x2430], R16 ;  /* 0x0024301001007387 */ /* 0x0001e80000100a00 */
[----:B0-----:R-:W2:Y:S04]  /*13dd0*/  LDL.LU R16, [R1+0x10] ;  /* 0x0000100001107983 */ /* 0x001ea80000300800 */
[----:B------:R-:W2:Y:S01]  /*13de0*/  LDL.LU R17, [R1+0x14] ;  /* 0x0000140001117983 */ /* 0x000ea20000300800 */
[----:B------:R-:W-:Y:S01]  /*13df0*/  IMAD.MOV.U32 R18, RZ, RZ, R2 ;  /* 0x000000ffff127224 */ /* 0x000fe200078e0002 */
[----:B------:R-:W-:Y:S01]  /*13e00*/  MOV R19, R0 ;  /* 0x0000000000137202 */ /* 0x000fe20000000f00 */
[----:B------:R-:W-:Y:S01]  /*13e10*/  IMAD.MOV.U32 R11, RZ, RZ, R6 ;  /* 0x000000ffff0b7224 */ /* 0x000fe200078e0006 */
[----:B------:R-:W-:-:S05]  /*13e20*/  MOV R29, R7 ;  /* 0x00000007001d7202 */ /* 0x000fca0000000f00 */
[C---:B--2---:R-:W-:Y:S01]  /*13e30*/  HMMA.16816.F32.BF16 R16, R20.reuse, R6, R16 ;  /* 0x000000061410723c */ /* 0x044fe20000041810 */
[----:B------:R-:W2:Y:S04]  /*13e40*/  LDL.LU.64 R6, [R1+0x2478] ;  /* 0x0024780001067983 */ /* 0x000ea80000300a00 */
[----:B------:R-:W2:Y:S01]  /*13e50*/  LDL.LU.64 R4, [R1+0x2470] ;  /* 0x0024700001047983 */ /* 0x000ea20000300a00 */
[----:B------:R-:W-:Y:S01]  /*13e60*/  IMAD.MOV.U32 R2, RZ, RZ, R14 ;  /* 0x000000ffff027224 */ /* 0x000fe200078e000e */
[----:B------:R-:W-:Y:S01]  /*13e70*/  MOV R0, R15 ;  /* 0x0000000f00007202 */ /* 0x000fe20000000f00 */
[----:B--2---:R-:W-:Y:S01]  /*13e80*/  HMMA.16816.F32.BF16 R20, R20, R14, R4 ;  /* 0x0000000e1414723c */ /* 0x004fe20000041804 */
[----:B------:R-:W2:Y:S04]  /*13e90*/  LDL.LU.64 R14, [R1+0x2468] ;  /* 0x00246800010e7983 */ /* 0x000ea80000300a00 */
[----:B------:R-:W2:Y:S02]  /*13ea0*/  LDL.LU.64 R12, [R1+0x2460] ;  /* 0x00246000010c7983 */ /* 0x000ea40000300a00 */
[----:B------:R-:W-:-:S02]  /*13eb0*/  IMAD.MOV.U32 R6, RZ, RZ, R11 ;  /* 0x000000ffff067224 */ /* 0x000fc400078e000b */
[----:B------:R-:W3:Y:S01]  /*13ec0*/  LDL.LU R11, [R1+0x2458] ;  /* 0x00245800010b7983 */ /* 0x000ee20000300800 */
[----:B------:R-:W-:Y:S11]  /*13ed0*/  MOV R7, R29 ;  /* 0x0000001d00077202 */ /* 0x000ff60000000f00 */
[----:B------:R-:W-:Y:S02]  /*13ee0*/  @!UPT UIADD3 URZ, URZ, URZ, URZ ;  /* 0x0000003f3f3ff290 */ /* 0x000fe4000fffe03f */
[----:B------:R-:W-:Y:S04]  /*13ef0*/  STL.64 [R1+0x2440], R22 ;  /* 0x0024401601007387 */ /* 0x000fe80000100a00 */
[----:B------:R0:W-:Y:S04]  /*13f00*/  STL.64 [R1+0x2438], R20 ;  /* 0x0024381401007387 */ /* 0x0001e80000100a00 */
[----:B0-----:R-:W4:Y:S04]  /*13f10*/  LDL.64 R20, [R1+0x30] ;  /* 0x0000300001147983 */ /* 0x001f280000100a00 */
[----:B------:R-:W-:Y:S01]  /*13f20*/  STL [R1+0x241c], R28 ;  /* 0x00241c1c01007387 */ /* 0x000fe20000100800 */
        /* <DEDUP_REMOVED lines=11> */
[----:B-1----:R-:W-:Y:S01]  /*13fe0*/  MOV R5, R13 ;  /* 0x0000000d00057202 */ /* 0x002fe20000000f00 */
[----:B------:R-:W-:Y:S01]  /*13ff0*/  IMAD.MOV.U32 R4, RZ, RZ, R14 ;  /* 0x000000ffff047224 */ /* 0x000fe200078e000e */
[----:B------:R-:W-:Y:S02]  /*14000*/  MOV R2, R15 ;  /* 0x0000000f00027202 */ /* 0x000fe40000000f00 */
[----:B------:R-:W0:Y:S01]  /*14010*/  LDSM.16.MT88.4 R12, [R3+0x22c00] ;  /* 0x022c0000030c783b */ /* 0x000e220000004200 */
[----:B----4-:R-:W-:-:S03]  /*14020*/  IMAD.MOV.U32 R28, RZ, RZ, R21 ;  /* 0x000000ffff1c7224 */ /* 0x010fc600078e0015 */
[----:B0-----:R0:W-:Y:S04]  /*14030*/  STL [R1+0x23dc], R15 ;  /* 0x0023dc0f01007387 */ /* 0x0011e80000100800 */
[----:B------:R-:W3:Y:S01]  /*14040*/  LDL.LU.64 R22, [R1+0x2440] ;  /* 0x0024400001167983 */ /* 0x000ee20000300a00 */
[C---:B--2---:R-:W-:Y:S03]  /*14050*/  HMMA.16816.F32.BF16 R16, R8.reuse, R20, R16 ;  /* 0x000000140810723c */ /* 0x044fe60000041810 */
[----:B------:R-:W3:Y:S11]  /*14060*/  LDL.LU.64 R20, [R1+0x2438] ;  /* 0x0024380001147983 */ /* 0x000ef60000300a00 */
[----:B------:R-:W-:Y:S10]  /*14070*/  @!UPT UIADD3 URZ, URZ, URZ, URZ ;  /* 0x0000003f3f3ff290 */ /* 0x000ff4000fffe03f */
[----:B------:R-:W-:Y:S01]  /*14080*/  MOV R0, R16 ;  /* 0x0000001000007202 */ /* 0x000fe20000000f00 */
[----:B------:R-:W-:Y:S02]  /*14090*/  IMAD.MOV.U32 R29, RZ, RZ, R17 ;  /* 0x000000ffff1d7224 */ /* 0x000fe400078e0011 */
[----:B------:R-:W3:Y:S01]  /*140a0*/  LDL.LU.64 R16, [R1+0x2430] ;  /* 0x0024300001107983 */ /* 0x000ee20000300a00 */
[----:B0-----:R-:W-:Y:S01]  /*140b0*/  MOV R15, R18 ;  /* 0x00000012000f7202 */ /* 0x001fe20000000f00 */
[----:B------:R-:W-:Y:S02]  /*140c0*/  IMAD.MOV.U32 R7, RZ, RZ, R19 ;  /* 0x000000ffff077224 */ /* 0x000fe400078e0013 */
[----:B------:R-:W2:Y:S01]  /*140d0*/  LDL.LU.64 R18, [R1+0x2428] ;  /* 0x0024280001127983 */ /* 0x000ea20000300a00 */
[----:B---3--:R-:W-:Y:S03]  /*140e0*/  HMMA.16816.F32.BF16 R8, R8, R16, R20 ;  /* 0x000000100808723c */ /* 0x008fe60000041814 */
[----:B------:R-:W2:Y:S04]  /*140f0*/  LDL.LU.64 R16, [R1+0x2420] ;  /* 0x0024200001107983 */ /* 0x000ea80000300a00 */
[----:B------:R-:W2:Y:S01]  /*14100*/  LDL.LU R20, [R1+0x30] ;  /* 0x0000300001147983 */ /* 0x000ea20000300800 */
[----:B------:R-:W-:-:S03]  /*14110*/  MOV R21, R28 ;  /* 0x0000001c00157202 */ /* 0x000fc60000000f00 */
[----:B------:R-:W3:Y:S11]  /*14120*/  LDL.LU R28, [R1+0x241c] ;  /* 0x00241c00011c7983 */ /* 0x000ef60000300800 */
[----:B------:R-:W-:Y:S01]  /*14130*/  @!UPT UIADD3 URZ, URZ, URZ, URZ ;  /* 0x0000003f3f3ff290 */ /* 0x000fe2000fffe03f */
[----:B------:R-:W-:Y:S04]  /*14140*/  STL.64 [R1+0x23f8], R10 ;  /* 0x0023f80a01007387 */ /* 0x000fe80000100a00 */
[----:B------:R0:W-:Y:S02]  /*14150*/  STL.64 [R1+0x23f0], R8 ;  /* 0x0023f00801007387 */ /* 0x0001e40000100a00 */
[----:B0-----:R-:W-:Y:S02]  /*14160*/  IMAD.MOV.U32 R8, RZ, RZ, R0 ;  /* 0x000000ffff087224 */ /* 0x001fe400078e0000 */
[----:B------:R-:W4:Y:S01]  /*14170*/  LDL.LU R0, [R1+0x2418] ;  /* 0x0024180001007983 */ /* 0x000f220000300800 */
[----:B--2---:R-:W-:Y:S03]  /*14180*/  HMMA.16816.F32.BF16 R24, R16, R20, R24 ;  /* 0x000000141018723c */ /* 0x004fe60000041818 */
[----:B---3--:R-:W0:Y:S11]  /*14190*/  LDSM.16.MT88.4 R20, [R28+0x23000] ;  /* 0x023000001c14783b */ /* 0x008e360000004200 */
[----:B------:R-:W-:Y:S09]  /*141a0*/  @!UPT UIADD3 URZ, URZ, URZ, URZ ;  /* 0x0000003f3f3ff290 */ /* 0x000ff2000fffe03f */
[----:B------:R-:W-:Y:S04]  /*141b0*/  STL.64 [R1+0x23e8], R26 ;  /* 0x0023e81a01007387 */ /* 0x000fe80000100a00 */
[----:B------:R1:W-:Y:S04]  /*141c0*/  STL.64 [R1+0x23e0], R24 ;  /* 0x0023e01801007387 */ /* 0x0003e80000100a00 */
[----:B-1----:R-:W2:Y:S04]  /*141d0*/  LDL.LU.64 R24, [R1+0x20] ;  /* 0x0000200001187983 */ /* 0x002ea80000300a00 */
[----:B------:R-:W3:Y:S01]  /*141e0*/  LDL.LU.64 R26, [R1+0x28] ;  /* 0x00002800011a7983 */ /* 0x000ee20000300a00 */
[----:B------:R-:W-:-:S03]  /*141f0*/  MOV R11, R7 ;  /* 0x00000007000b7202 */ /* 0x000fc60000000f00 */
[----:B0-----:R0:W-:Y:S04]  /*14200*/  STL.64 [R1+0x23c8], R22 ;  /* 0x0023c81601007387 */ /* 0x0011e80000100a00 */
[----:B------:R1:W-:Y:S01]  /*14210*/  STL.64 [R1+0x23c0], R20 ;  /* 0x0023c01401007387 */ /* 0x0003e20000100a00 */
[----:B0-----:R-:W-:Y:S02]  /*14220*/  IMAD.MOV.U32 R22, RZ, RZ, R4 ;  /* 0x000000ffff167224 */ /* 0x001fe400078e0004 */
[----:B-1----:R-:W-:Y:S01]  /*14230*/  IMAD.MOV.U32 R20, RZ, RZ, R6 ;  /* 0x000000ffff147224 */ /* 0x002fe200078e0006 */
[----:B------:R-:W-:Y:S02]  /*14240*/  MOV R21, R5 ;  /* 0x0000000500157202 */ /* 0x000fe40000000f00 */
[----:B----4-:R-:W0:Y:S01]  /*14250*/  LDSM.16.M88.4 R4, [R0+0x180] ;  /* 0x000180000004783b */ /* 0x010e220000000200 */
[----:B------:R-:W-:Y:S01]  /*14260*/  IMAD.MOV.U32 R10, RZ, RZ, R15 ;  /* 0x000000ffff0a7224 */ /* 0x000fe200078e000f */
[----:B------:R-:W-:-:S02]  /*14270*/  MOV R23, R2 ;  /* 0x0000000200177202 */ /* 0x000fc40000000f00 */
[----:B0-----:R-:W-:Y:S01]  /*14280*/  STL.64 [R1+0x50], R4 ;  /* 0x0000500401007387 */ /* 0x001fe20000100a00 */
[----:B------:R-:W-:Y:S01]  /*14290*/  IMAD.MOV.U32 R15, RZ, RZ, R4 ;  /* 0x000000ffff0f7224 */ /* 0x000fe200078e0004 */
[----:B------:R-:W-:Y:S02]  /*142a0*/  MOV R2, R5 ;  /* 0x0000000500027202 */ /* 0x000fe40000000f00 */
[----:B------:R0:W-:Y:S04]  /*142b0*/  STL.64 [R1+0x58], R6 ;  /* 0x0000580601007387 */ /* 0x0001e80000100a00 */
[----:B0-----:R-:W4:Y:S04]  /*142c0*/  LDL.LU.64 R6, [R1+0x2410] ;  /* 0x0024100001067983 */ /* 0x001f280000300a00 */
[----:B------:R-:W4:Y:S04]  /*142d0*/  LDL.LU.64 R4, [R1+0x2408] ;  /* 0x0024080001047983 */ /* 0x000f280000300a00 */
[----:B---3--:R0:W-:Y:S04]  /*142e0*/  STL.64 [R1+0x2400], R26 ;  /* 0x0024001a01007387 */ /* 0x0081e80000100a00 */
[----:B0-----:R-:W4:Y:S01]  /*142f0*/  LDL.LU.64 R26, [R1+0x38] ;  /* 0x00003800011a7983 */ /* 0x001f220000300a00 */
[----:B--2---:R-:W-:Y:S03]  /*14300*/  HMMA.16816.F32.BF16 R20, R16, R24, R20 ;  /* 0x000000181014723c */ /* 0x004fe60000041814 */
[----:B------:R-:W0:Y:S01]  /*14310*/  LDSM.16.M88.4 R16, [R0+0x10180] ;  /* 0x010180000010783b */ /* 0x000e220000000200 */
[----:B------:R-:W-:Y:S11]  /*14320*/  MOV R9, R29 ;  /* 0x0000001d00097202 */ /* 0x000ff60000000f00 */
[----:B------:R-:W-:Y:S08]  /*14330*/  @!UPT UIADD3 URZ, URZ, URZ, URZ ;  /* 0x0000003f3f3ff290 */ /* 0x000ff0000fffe03f */
        /* <DEDUP_REMOVED lines=9> */
[----:B----4-:R-:W-:Y:S01]  /*143d0*/  HMMA.16816.F32.BF16 R8, R4, R26, R8 ;  /* 0x0000001a0408723c */ /* 0x010fe20000041808 */
        /* <DEDUP_REMOVED lines=135> */
[----:B------:R-:W-:Y:S01]  /*14c50*/  MOV R23, R18 ;  /* 0x0000001200177202 */ /* 0x000fe20000000f00 */
[----:B0-----:R-:W-:Y:S02]  /*14c60*/  IMAD.MOV.U32 R15, RZ, RZ, R19 ;  /* 0x000000ffff0f7224 */ /* 0x001fe400078e0013 */
        /* <DEDUP_REMOVED lines=18> */
[----:B------:R-:W-:-:S03]  /*14d90*/  IMAD.MOV.U32 R6, RZ, RZ, R23 ;  /* 0x000000ffff067224 */ /* 0x000fc600078e0017 */
[----:B0-----:R0:W-:Y:S04]  /*14da0*/  STL.64 [R1+0x22d8], R10 ;  /* 0x0022d80a01007387 */ /* 0x0011e80000100a00 */
[----:B------:R1:W-:Y:S01]  /*14db0*/  STL.64 [R1+0x22d0], R8 ;  /* 0x0022d00801007387 */ /* 0x0003e20000100a00 */
[----:B0-----:R-:W-:Y:S02]  /*14dc0*/  IMAD.MOV.U32 R10, RZ, RZ, R20 ;  /* 0x000000ffff0a7224 */ /* 0x001fe400078e0014 */
[----:B-1----:R-:W-:Y:S01]  /*14dd0*/  IMAD.MOV.U32 R8, RZ, RZ, R22 ;  /* 0x000000ffff087224 */ /* 0x002fe200078e0016 */
[----:B------:R-:W-:Y:S02]  /*14de0*/  MOV R9, R21 ;  /* 0x0000001500097202 */ /* 0x000fe40000000f00 */
[----:B----4-:R-:W0:Y:S01]  /*14df0*/  LDSM.16.M88.4 R20, [R0+0x200] ;  /* 0x000200000014783b */ /* 0x010e220000000200 */
[----:B------:R-:W-:-:S02]  /*14e00*/  MOV R7, R15 ;  /* 0x0000000f00077202 */ /* 0x000fc40000000f00 */
[----:B------:R-:W-:Y:S01]  /*14e10*/  MOV R11, R2 ;  /* 0x00000002000b7202 */ /* 0x000fe20000000f00 */
        /* <DEDUP_REMOVED lines=22> */
[----:B------:R-:W-:Y:S01]  /*14f80*/  MOV R15, R26 ;  /* 0x0000001a000f7202 */ /* 0x000fe20000000f00 */
[----:B------:R-:W-:-:S02]  /*14f90*/  IMAD.MOV.U32 R10, RZ, RZ, R27 ;  /* 0x000000ffff0a7224 */ /* 0x000fc400078e001b */
[----:B------:R-:W2:Y:S11]  /*14fa0*/  LDL.LU.64 R26, [R1+0x2310] ;  /* 0x00231000011a7983 */ /* 0x000eb60000300a00 */
[----:B------:R-:W-:Y:S09]  /*14fb0*/  @!UPT UIADD3 URZ, URZ, URZ, URZ ;  /* 0x0000003f3f3ff290 */ /* 0x000ff2000fffe03f */
[----:B------:R-:W-:Y:S01]  /*14fc0*/  IMAD.MOV.U32 R19, RZ, RZ, R6 ;  /* 0x000000ffff137224 */ /* 0x000fe200078e0006 */
[----:B------:R-:W-:Y:S02]  /*14fd0*/  MOV R18, R7 ;  /* 0x0000000700127202 */ /* 0x000fe40000000f00 */
[----:B------:R-:W-:Y:S01]  /*14fe0*/  MOV R11, R4 ;  /* 0x00000004000b7202 */ /* 0x000fe20000000f00 */
[----:B------:R-:W3:Y:S01]  /*14ff0*/  LDL.LU.64 R6, [R1+0x2308] ;  /* 0x0023080001067983 */ /* 0x000ee20000300a00 */
[----:B------:R-:W-:-:S03]  /*15000*/  MOV R29, R5 ;  /* 0x00000005001d7202 */ /* 0x000fc60000000f00 */
[----:B------:R-:W3:Y:S01]  /*15010*/  LDL.LU.64 R4, [R1+0x2300] ;  /* 0x0023000001047983 */ /* 0x000ee20000300a00 */
[----:B------:R-:W-:Y:S02]  /*15020*/  MOV R17, R2 ;  /* 0x0000000200117202 */ /* 0x000fe40000000f00 */
[----:B--2---:R-:W-:Y:S01]  /*15030*/  MOV R2, R26 ;  /* 0x0000001a00027202 */ /* 0x004fe20000000f00 */
[----:B------:R-:W-:Y:S01]  /*15040*/  IMAD.MOV.U32 R0, RZ, RZ, R27 ;  /* 0x000000ffff007224 */ /* 0x000fe200078e001b */
[----:B---3--:R-:W-:Y:S01]  /*15050*/  HMMA.16816.F32.BF16 R20, R20, R26, R4 ;  /* 0x0000001a1414723c */ /* 0x008fe20000041804 */
[----:B------:R-:W2:Y:S04]  /*15060*/  LDL.LU.64 R26, [R1+0x22f8] ;  /* 0x0022f800011a7983 */ /* 0x000ea80000300a00 */
[----:B------:R-:W2:Y:S02]  /*15070*/  LDL.LU.64 R24, [R1+0x22f0] ;  /* 0x0022f00001187983 */ /* 0x000ea40000300a00 */
[----:B------:R-:W-:-:S02]  /*15080*/  MOV R6, R15 ;  /* 0x0000000f00067202 */ /* 0x000fc40000000f00 */
        /* <DEDUP_REMOVED lines=13> */
[----:B0-----:R-:W-:-:S02]  /*15160*/  MOV R6, R2 ;  /* 0x0000000200067202 */ /* 0x001fc40000000f00 */
        /* <DEDUP_REMOVED lines=10> */
[----:B------:R-:W-:Y:S01]  /*15210*/  MOV R22, R19 ;  /* 0x0000001300167202 */ /* 0x000fe20000000f00 */
[----:B------:R-:W-:Y:S02]  /*15220*/  IMAD.MOV.U32 R23, RZ, RZ, R18 ;  /* 0x000000ffff177224 */ /* 0x000fe400078e0012 */
        /* <DEDUP_REMOVED lines=9> */
[----:B------:R-:W-:Y:S02]  /*152c0*/  MOV R2, R18 ;  /* 0x0000001200027202 */ /* 0x000fe40000000f00 */
        /* <DEDUP_REMOVED lines=12> */
[----:B0-----:R-:W-:Y:S01]  /*15390*/  MOV R22, R5 ;  /* 0x0000000500167202 */ /* 0x001fe20000000f00 */
[----:B------:R-:W-:-:S02]  /*153a0*/  IMAD.MOV.U32 R23, RZ, RZ, R4 ;  /* 0x000000ffff177224 */ /* 0x000fc400078e0004 */
[----:B-1----:R-:W-:Y:S01]  /*153b0*/  IMAD.MOV.U32 R20, RZ, RZ, R7 ;  /* 0x000000ffff147224 */ /* 0x002fe200078e0007 */
[----:B------:R-:W-:Y:S02]  /*153c0*/  MOV R21, R6 ;  /* 0x0000000600157202 */ /* 0x000fe40000000f00 */
        /* <DEDUP_REMOVED lines=10> */
[----:B------:R-:W-:-:S02]  /*15470*/  MOV R9, R16 ;  /* 0x0000001000097202 */ /* 0x000fc40000000f00 */
[----:B------:R-:W-:Y:S01]  /*15480*/  MOV R8, R17 ;  /* 0x0000001100087202 */ /* 0x000fe20000000f00 */
        /* <DEDUP_REMOVED lines=10> */
[----:B------:R-:W-:Y:S01]  /*15530*/  MOV R18, R2 ;  /* 0x0000000200127202 */ /* 0x000fe20000000f00 */
[----:B------:R-:W-:Y:S01]  /*15540*/  IMAD.MOV.U32 R19, RZ, RZ, R0 ;  /* 0x000000ffff137224 */ /* 0x000fe200078e0000 */
[----:B------:R-:W-:-:S02]  /*15550*/  MOV R23, R10 ;  /* 0x0000000a00177202 */ /* 0x000fc40000000f00 */
[----:B------:R-:W-:-:S04]  /*15560*/  MOV R29, R11 ;  /* 0x0000000b001d7202 */ /* 0x000fc80000000f00 */
        /* <DEDUP_REMOVED lines=8> */
[----:B------:R-:W-:-:S02]  /*155f0*/  MOV R10, R23 ;  /* 0x00000017000a7202 */ /* 0x000fc40000000f00 */
[----:B------:R-:W3:Y:S01]  /*15600*/  LDL.LU R23, [R1+0x2278] ;  /* 0x0022780001177983 */ /* 0x000ee20000300800 */
[----:B------:R-:W-:Y:S11]  /*15610*/  IMAD.MOV.U32 R11, RZ, RZ, R29 ;  /* 0x000000ffff0b7224 */ /* 0x000ff600078e001d */
        /* <DEDUP_REMOVED lines=20> */
[----:B----4-:R-:W-:-:S03]  /*15760*/  MOV R28, R5 ;  /* 0x00000005001c7202 */ /* 0x010fc60000000f00 */
        /* <DEDUP_REMOVED lines=8> */
[----:B0-----:R-:W-:Y:S02]  /*157f0*/  MOV R15, R18 ;  /* 0x00000012000f7202 */ /* 0x001fe40000000f00 */
[----:B------:R-:W-:Y:S02]  /*15800*/  MOV R11, R19 ;  /* 0x00000013000b7202 */ /* 0x000fe40000000f00 */
[----:B------:R-:W2:Y:S01]  /*15810*/  LDL.LU.64 R18, [R1+0x2248] ;  /* 0x0022480001127983 */ /* 0x000ea20000300a00 */
[----:B---3--:R-:W-:Y:S03]  /*15820*/  HMMA.16816.F32.BF16 R20, R20, R16, R4 ;  /* 0x000000101414723c */ /* 0x008fe60000041804 */
[----:B------:R-:W2:Y:S04]  /*15830*/  LDL.LU.64 R16, [R1+0x2240] ;  /* 0x0022400001107983 */ /* 0x000ea80000300a00 */
[----:B------:R-:W2:Y:S01]  /*15840*/  LDL.LU R4, [R1+0x30] ;  /* 0x0000300001047983 */ /* 0x000ea20000300800 */
[----:B------:R-:W-:-:S03]  /*15850*/  IMAD.MOV.U32 R5, RZ, RZ, R28 ;  /* 0x000000ffff057224 */ /* 0x000fc600078e001c */
[----:B------:R-:W3:Y:S11]  /*15860*/  LDL.LU R28, [R1+0x223c] ;  /* 0x00223c00011c7983 */ /* 0x000ef60000300800 */
[----:B------:R-:W-:Y:S01]  /*15870*/  @!UPT UIADD3 URZ, URZ, URZ, URZ ;  /* 0x0000003f3f3ff290 */ /* 0x000fe2000fffe03f */
[----:B------:R-:W-:Y:S04]  /*15880*/  STL.64 [R1+0x2218], R22 ;  /* 0x0022181601007387 */ /* 0x000fe80000100a00 */
[----:B------:R0:W-:Y:S02]  /*15890*/  STL.64 [R1+0x2210], R20 ;  /* 0x0022101401007387 */ /* 0x0001e40000100a00 */
[----:B0-----:R-:W-:Y:S02]  /*158a0*/  MOV R20, R0 ;  /* 0x0000000000147202 */ /* 0x001fe40000000f00 */
        /* <DEDUP_REMOVED lines=11> */
[----:B0-----:R-:W-:Y:S02]  /*15960*/  MOV R6, R8 ;  /* 0x0000000800067202 */ /* 0x001fe40000000f00 */
[----:B-1----:R-:W-:Y:S01]  /*15970*/  MOV R4, R10 ;  /* 0x0000000a00047202 */ /* 0x002fe20000000f00 */
[----:B------:R-:W-:Y:S02]  /*15980*/  IMAD.MOV.U32 R5, RZ, RZ, R9 ;  /* 0x000000ffff057224 */ /* 0x000fe400078e0009 */
        /* <DEDUP_REMOVED lines=23> */
[----:B0-----:R-:W-:Y:S01]  /*15b00*/  MOV R16, R15 ;  /* 0x0000000f00107202 */ /* 0x001fe20000000f00 */
[----:B----4-:R-:W-:Y:S01]  /*15b10*/  HMMA.16816.F32.BF16 R20, R8, R26, R20 ;  /* 0x0000001a0814723c */ /* 0x010fe20000041814 */
[----:B------:R-:W-:-:S02]  /*15b20*/  MOV R15, R26 ;  /* 0x0000001a000f7202 */ /* 0x000fc40000000f00 */
[----:B------:R-:W-:Y:S02]  /*15b30*/  MOV R6, R27 ;  /* 0x0000001b00067202 */ /* 0x000fe40000000f00 */
[----:B------:R-:W2:Y:S11]  /*15b40*/  LDL.LU.64 R26, [R1+0x2220] ;  /* 0x00222000011a7983 */ /* 0x000eb60000300a00 */
[----:B------:R-:W-:Y:S08]  /*15b50*/  @!UPT UIADD3 URZ, URZ, URZ, URZ ;  /* 0x0000003f3f3ff290 */ /* 0x000ff0000fffe03f */
[----:B------:R-:W-:Y:S01]  /*15b60*/  MOV R19, R22 ;  /* 0x0000001600137202 */ /* 0x000fe20000000f00 */
[----:B------:R-:W-:Y:S01]  /*15b70*/  IMAD.MOV.U32 R18, RZ, RZ, R23 ;  /* 0x000000ffff127224 */ /* 0x000fe200078e0017 */
[----:B------:R-:W-:Y:S01]  /*15b80*/  MOV R29, R21 ;  /* 0x00000015001d7202 */ /* 0x000fe20000000f00 */
[----:B------:R-:W-:Y:S01]  /*15b90*/  IMAD.MOV.U32 R7, RZ, RZ, R20 ;  /* 0x000000ffff077224 */ /* 0x000fe200078e0014 */
[----:B------:R-:W3:Y:S04]  /*15ba0*/  LDL.LU.64 R22, [R1+0x2218] ;  /* 0x0022180001167983 */ /* 0x000ee80000300a00 */
[----:B------:R-:W3:Y:S01]  /*15bb0*/  LDL.LU.64 R20, [R1+0x2210] ;  /* 0x0022100001147983 */ /* 0x000ee20000300a00 */
[----:B------:R-:W-:Y:S01]  /*15bc0*/  IMAD.MOV.U32 R17, RZ, RZ, R2 ;  /* 0x000000ffff117224 */ /* 0x000fe200078e0002 */
[----:B--2---:R-:W-:-:S02]  /*15bd0*/  MOV R2, R26 ;  /* 0x0000001a00027202 */ /* 0x004fc40000000f00 */
[----:B------:R-:W-:Y:S01]  /*15be0*/  MOV R0, R27 ;  /* 0x0000001b00007202 */ /* 0x000fe20000000f00 */
[----:B---3--:R-:W-:Y:S01]  /*15bf0*/  HMMA.16816.F32.BF16 R8, R8, R26, R20 ;  /* 0x0000001a0808723c */ /* 0x008fe20000041814 */
[----:B------:R-:W2:Y:S04]  /*15c00*/  LDL.LU.64 R26, [R1+0x2208] ;  /* 0x00220800011a7983 */ /* 0x000ea80000300a00 */
[----:B------:R-:W2:Y:S02]  /*15c10*/  LDL.LU.64 R24, [R1+0x2200] ;  /* 0x0022000001187983 */ /* 0x000ea40000300a00 */
[----:B------:R-:W-:Y:S02]  /*15c20*/  IMAD.MOV.U32 R22, RZ, RZ, R15 ;  /* 0x000000ffff167224 */ /* 0x000fe400078e000f */
[----:B------:R-:W2:Y:S01]  /*15c30*/  LDL.LU R15, [R1+0x21fc] ;  /* 0x0021fc00010f7983 */ /* 0x000ea20000300800 */
[----:B------:R-:W-:-:S03]  /*15c40*/  MOV R23, R6 ;  /* 0x0000000600177202 */ /* 0x000fc60000000f00 */
[----:B------:R-:W3:Y:S10]  /*15c50*/  LDL.LU R6, [R1+0x21f8] ;  /* 0x0021f80001067983 */ /* 0x000ef40000300800 */
[----:B------:R-:W-:Y:S04]  /*15c60*/  STL.64 [R1+0x21d8], R10 ;  /* 0x0021d80a01007387 */ /* 0x000fe80000100a00 */
[----:B------:R0:W-:Y:S02]  /*15c70*/  STL.64 [R1+0x21d0], R8 ;  /* 0x0021d00801007387 */ /* 0x0001e40000100a00 */
[----:B0-----:R-:W-:-:S02]  /*15c80*/  MOV R8, R7 ;  /* 0x0000000700087202 */ /* 0x001fc40000000f00 */
[----:B------:R-:W3:Y:S01]  /*15c90*/  LDL.LU R7, [R1+0x21f4] ;  /* 0x0021f40001077983 */ /* 0x000ee20000300800 */
[----:B------:R-:W-:-:S03]  /*15ca0*/  IMAD.MOV.U32 R9, RZ, RZ, R29 ;  /* 0x000000ffff097224 */ /* 0x000fc600078e001d */
        /* <DEDUP_REMOVED lines=11> */
[----:B------:R-:W-:Y:S01]  /*15d60*/  MOV R23, R12 ;  /* 0x0000000c00177202 */ /* 0x000fe20000000f00 */
[----:B------:R-:W-:Y:S01]  /*15d70*/  IMAD.MOV.U32 R22, RZ, RZ, R13 ;  /* 0x000000ffff167224 */ /* 0x000fe200078e000d */
[----:B-1----:R-:W-:Y:S02]  /*15d80*/  MOV R21, R14 ;  /* 0x0000000e00157202 */ /* 0x002fe40000000f00 */
[----:B------:R-:W-:Y:S02]  /*15d90*/  MOV R20, R15 ;  /* 0x0000000f00147202 */ /* 0x000fe40000000f00 */
[----:B------:R-:W0:Y:S01]  /*15da0*/  LDSM.16.MT88.4 R12, [R3+0x25400] ;  /* 0x02540000030c783b */ /* 0x000e220000004200 */
[----:B------:R-:W-:Y:S02]  /*15db0*/  MOV R10, R19 ;  /* 0x00000013000a7202 */ /* 0x000fe40000000f00 */
[----:B------:R-:W-:Y:S01]  /*15dc0*/  MOV R11, R18 ;  /* 0x00000012000b7202 */ /* 0x000fe20000000f00 */
        /* <DEDUP_REMOVED lines=22> */
[----:B0-----:R-:W-:-:S02]  /*15f30*/  MOV R10, R21 ;  /* 0x00000015000a7202 */ /* 0x001fc40000000f00 */
[----:B------:R-:W-:Y:S02]  /*15f40*/  MOV R11, R20 ;  /* 0x00000014000b7202 */ /* 0x000fe40000000f00 */
[----:B-1----:R-:W-:Y:S01]  /*15f50*/  MOV R8, R23 ;  /* 0x0000001700087202 */ /* 0x002fe20000000f00 */
[----:B------:R-:W-:Y:S02]  /*15f60*/  IMAD.MOV.U32 R9, RZ, RZ, R22 ;  /* 0x000000ffff097224 */ /* 0x000fe400078e0016 */
        /* <DEDUP_REMOVED lines=17> */
[----:B0-----:R-:W-:Y:S01]  /*16080*/  MOV R16, R5 ;  /* 0x0000000500107202 */ /* 0x001fe20000000f00 */
[----:B------:R-:W-:-:S05]  /*16090*/  IMAD.MOV.U32 R17, RZ, RZ, R4 ;  /* 0x000000ffff117224 */ /* 0x000fca00078e0004 */
[----:B------:R0:W-:Y:S04]  /*160a0*/  STL.64 [R1+0x2160], R16 ;  /* 0x0021601001007387 */ /* 0x0001e80000100a00 */
[----:B0-----:R-:W2:Y:S04]  /*160b0*/  LDL.LU R16, [R1+0x10] ;  /* 0x0000100001107983 */ /* 0x001ea80000300800 */
[----:B------:R-:W2:Y:S01]  /*160c0*/  LDL.LU R17, [R1+0x14] ;  /* 0x0000140001117983 */ /* 0x000ea20000300800 */
[----:B------:R-:W-:Y:S02]  /*160d0*/  MOV R18, R2 ;  /* 0x0000000200127202 */ /* 0x000fe40000000f00 */
[----:B------:R-:W-:Y:S01]  /*160e0*/  MOV R19, R0 ;  /* 0x0000000000137202 */ /* 0x000fe20000000f00 */
[----:B------:R-:W-:Y:S01]  /*160f0*/  IMAD.MOV.U32 R11, RZ, RZ, R6 ;  /* 0x000000ffff0b7224 */ /* 0x000fe200078e0006 */
[----:B------:R-:W-:-:S05]  /*16100*/  MOV R29, R7 ;  /* 0x00000007001d7202 */ /* 0x000fca0000000f00 */
[C---:B--2---:R-:W-:Y:S01]  /*16110*/  HMMA.16816.F32.BF16 R16, R20.reuse, R6, R16 ;  /* 0x000000061410723c */ /* 0x044fe20000041810 */
[----:B------:R-:W2:Y:S04]  /*16120*/  LDL.LU.64 R6, [R1+0x21a8] ;  /* 0x0021a80001067983 */ /* 0x000ea80000300a00 */
[----:B------:R-:W2:Y:S01]  /*16130*/  LDL.LU.64 R4, [R1+0x21a0] ;  /* 0x0021a00001047983 */ /* 0x000ea20000300a00 */
[----:B------:R-:W-:Y:S01]  /*16140*/  MOV R2, R14 ;  /* 0x0000000e00027202 */ /* 0x000fe20000000f00 */
[----:B------:R-:W-:Y:S01]  /*16150*/  IMAD.MOV.U32 R0, RZ, RZ, R15 ;  /* 0x000000ffff007224 */ /* 0x000fe200078e000f */
[----:B--2---:R-:W-:Y:S01]  /*16160*/  HMMA.16816.F32.BF16 R20, R20, R14, R4 ;  /* 0x0000000e1414723c */ /* 0x004fe20000041804 */
[----:B------:R-:W2:Y:S04]  /*16170*/  LDL.LU.64 R14, [R1+0x2198] ;  /* 0x00219800010e7983 */ /* 0x000ea80000300a00 */
[----:B------:R-:W2:Y:S02]  /*16180*/  LDL.LU.64 R12, [R1+0x2190] ;  /* 0x00219000010c7983 */ /* 0x000ea40000300a00 */
[----:B------:R-:W-:-:S02]  /*16190*/  MOV R6, R11 ;  /* 0x0000000b00067202 */ /* 0x000fc40000000f00 */
        /* <DEDUP_REMOVED lines=18> */
[----:B-1----:R-:W-:Y:S01]  /*162c0*/  IMAD.MOV.U32 R5, RZ, RZ, R13 ;  /* 0x000000ffff057224 */ /* 0x002fe200078e000d */
[----:B------:R-:W-:Y:S02]  /*162d0*/  MOV R4, R14 ;  /* 0x0000000e00047202 */ /* 0x000fe40000000f00 */
        /* <DEDUP_REMOVED lines=8> */
[----:B------:R-:W-:Y:S02]  /*16360*/  MOV R0, R16 ;  /* 0x0000001000007202 */ /* 0x000fe40000000f00 */
[----:B------:R-:W-:Y:S02]  /*16370*/  MOV R29, R17 ;  /* 0x00000011001d7202 */ /* 0x000fe40000000f00 */
[----:B------:R-:W3:Y:S01]  /*16380*/  LDL.LU.64 R16, [R1+0x2160] ;  /* 0x0021600001107983 */ /* 0x000ee20000300a00 */
[----:B0-----:R-:W-:Y:S01]  /*16390*/  IMAD.MOV.U32 R15, RZ, RZ, R18 ;  /* 0x000000ffff0f7224 */ /* 0x001fe200078e0012 */
[----:B------:R-:W-:Y:S02]  /*163a0*/  MOV R7, R19 ;  /* 0x0000001300077202 */ /* 0x000fe40000000f00 */
        /* <DEDUP_REMOVED lines=19> */
[----:B------:R-:W-:Y:S04]  /*164e0*/  STL [R1+0x2108], R28 ;  /* 0x0021081c01007387 */ /* 0x000fe80000100800 */
[----:B0-----:R0:W-:Y:S04]  /*164f0*/  STL.64 [R1+0x20f8], R22 ;  /* 0x0020f81601007387 */ /* 0x0011e80000100a00 */
[----:B------:R1:W-:Y:S01]  /*16500*/  STL.64 [R1+0x20f0], R20 ;  /* 0x0020f01401007387 */ /* 0x0003e20000100a00 */
[----:B0-----:R-:W-:Y:S01]  /*16510*/  IMAD.MOV.U32 R22, RZ, RZ, R4 ;  /* 0x000000ffff167224 */ /* 0x001fe200078e0004 */
[----:B-1----:R-:W-:-:S02]  /*16520*/  MOV R20, R6 ;  /* 0x0000000600147202 */ /* 0x002fc40000000f00 */
[----:B------:R-:W-:Y:S02]  /*16530*/  MOV R21, R5 ;  /* 0x0000000500157202 */ /* 0x000fe40000000f00 */
[----:B----4-:R-:W0:Y:S04]  /*16540*/  LDSM.16.M88.4 R4, [R0+0x300] ;  /* 0x000300000004783b */ /* 0x010e280000000200 */
[----:B0-----:R-:W-:Y:S04]  /*16550*/  STL.64 [R1+0x60], R4 ;  /* 0x0000600401007387 */ /* 0x001fe80000100a00 */
[----:B------:R0:W-:Y:S04]  /*16560*/  STL.64 [R1+0x68], R6 ;  /* 0x0000680601007387 */ /* 0x0001e80000100a00 */
[----:B0-----:R-:W4:Y:S04]  /*16570*/  LDL.LU.64 R6, [R1+0x2140] ;  /* 0x0021400001067983 */ /* 0x001f280000300a00 */
[----:B------:R-:W4:Y:S04]  /*16580*/  LDL.LU.64 R4, [R1+0x2138] ;  /* 0x0021380001047983 */ /* 0x000f280000300a00 */
[----:B---3--:R0:W-:Y:S04]  /*16590*/  STL.64 [R1+0x2130], R26 ;  /* 0x0021301a01007387 */ /* 0x0081e80000100a00 */
[----:B0-----:R-:W4:Y:S01]  /*165a0*/  LDL.LU.64 R26, [R1+0x38] ;  /* 0x00003800011a7983 */ /* 0x001f220000300a00 */
[----:B------:R-:W-:-:S07]  /*165b0*/  MOV R23, R2 ;  /* 0x0000000200177202 */ /* 0x000fce0000000f00 */
[----:B--2---:R-:W-:Y:S01]  /*165c0*/  HMMA.16816.F32.BF16 R20, R16, R24, R20 ;  /* 0x000000181014723c */ /* 0x004fe20000041814 */
[----:B------:R-:W0:Y:S01]  /*165d0*/  LDSM.16.M88.4 R16, [R0+0x10300] ;  /* 0x010300000010783b */ /* 0x000e220000000200 */
[----:B------:R-:W-:Y:S02]  /*165e0*/  MOV R9, R29 ;  /* 0x0000001d00097202 */ /* 0x000fe40000000f00 */
[----:B------:R-:W-:Y:S11]  /*165f0*/  MOV R10, R15 ;  /* 0x0000000f000a7202 */ /* 0x000ff60000000f00 */
[----:B------:R-:W-:Y:S08]  /*16600*/  @!UPT UIADD3 URZ, URZ, URZ, URZ ;  /* 0x0000003f3f3ff290 */ /* 0x000ff0000fffe03f */
[----:B------:R-:W-:Y:S04]  /*16610*/  STL [R1+0x2104], R22 ;  /* 0x0021041601007387 */ /* 0x000fe80000100800 */
[----:B------:R-:W-:Y:S04]  /*16620*/  STL [R1+0x2100], R23 ;  /* 0x0021001701007387 */ /* 0x000fe80000100800 */
[----:B0-----:R-:W-:Y:S04]  /*16630*/  STL.64 [R1+0x50], R16 ;  /* 0x0000501001007387 */ /* 0x001fe80000100a00 */
[----:B------:R-:W-:Y:S04]  /*16640*/  STL.64 [R1+0x58], R18 ;  /* 0x0000581201007387 */ /* 0x000fe80000100a00 */
[----:B------:R-:W0:Y:S04]  /*16650*/  LDSM.16.MT88.4 R16, [R3+0x26000] ;  /* 0x026000000310783b */ /* 0x000e280000004200 */
[----:B0-----:R0:W-:Y:S01]  /*16660*/  STL [R1+0x20c8], R19 ;  /* 0x0020c81301007387 */ /* 0x0011e20000100800 */
[----:B----4-:R-:W-:Y:S01]  /*16670*/  HMMA.16816.F32.BF16 R8, R4, R26, R8 ;  /* 0x0000001a0408723c */ /* 0x010fe20000041808 */
[----:B------:R-:W-:Y:S01]  /*16680*/  MOV R15, R26 ;  /* 0x0000001a000f7202 */ /* 0x000fe20000000f00 */
[----:B------:R-:W-:-:S02]  /*16690*/  IMAD.MOV.U32 R28, RZ, RZ, R27 ;  /* 0x000000ffff1c7224 */ /* 0x000fc400078e001b */
[----:B------:R-:W2:Y:S11]  /*166a0*/  LDL.LU.64 R26, [R1+0x2130] ;  /* 0x00213000011a7983 */ /* 0x000eb60000300a00 */
[----:B------:R-:W-:Y:S09]  /*166b0*/  @!UPT UIADD3 URZ, URZ, URZ, URZ ;  /* 0x0000003f3f3ff290 */ /* 0x000ff2000fffe03f */
[----:B------:R-:W-:Y:S01]  /*166c0*/  IMAD.MOV.U32 R29, RZ, RZ, R10 ;  /* 0x000000ffff1d7224 */ /* 0x000fe200078e000a */
[----:B0-----:R-:W-:Y:S02]  /*166d0*/  MOV R19, R11 ;  /* 0x0000000b00137202 */ /* 0x001fe40000000f00 */
[----:B------:R-:W-:Y:S01]  /*166e0*/  MOV R22, R8 ;  /* 0x0000000800167202 */ /* 0x000fe20000000f00 */
[----:B------:R-:W3:Y:S01]  /*166f0*/  LDL.LU.64 R10, [R1+0x2128] ;  /* 0x00212800010a7983 */ /* 0x000ee20000300a00 */
[----:B------:R-:W-:-:S03]  /*16700*/  MOV R23, R9 ;  /* 0x0000000900177202 */ /* 0x000fc60000000f00 */
[----:B------:R-:W3:Y:S01]  /*16710*/  LDL.LU.64 R8, [R1+0x2120] ;  /* 0x0021200001087983 */ /* 0x000ee20000300a00 */
        /* <DEDUP_REMOVED lines=11> */
[----:B0-----:R-:W-:Y:S01]  /*167d0*/  IMAD.MOV.U32 R4, RZ, RZ, R22 ;  /* 0x000000ffff047224 */ /* 0x001fe200078e0016 */
[----:B------:R-:W-:Y:S01]  /*167e0*/  MOV R5, R23 ;  /* 0x0000001700057202 */ /* 0x000fe20000000f00 */
[----:B------:R-:W4:Y:S04]  /*167f0*/  LDL.LU R22, [R1+0x2104] ;  /* 0x0021040001167983 */ /* 0x000f280000300800 */
[----:B------:R-:W4:Y:S01]  /*16800*/  LDL.LU R23, [R1+0x2100] ;  /* 0x0021000001177983 */ /* 0x000f220000300800 */
[----:B--2---:R-:W-:Y:S03]  /*16810*/  HMMA.16816.F32.BF16 R24, R12, R10, R24 ;  /* 0x0000000a0c18723c */ /* 0x004fe60000041818 */
[----:B---3--:R-:W0:Y:S11]  /*16820*/  LDSM.16.MT88.4 R8, [R28+0x26400] ;  /* 0x026400001c08783b */ /* 0x008e360000004200 */
[----:B------:R-:W-:Y:S09]  /*16830*/  @!UPT UIADD3 URZ, URZ, URZ, URZ ;  /* 0x0000003f3f3ff290 */ /* 0x000ff2000fffe03f */
[----:B------:R-:W-:Y:S04]  /*16840*/  STL.64 [R1+0x20e8], R26 ;  /* 0x0020e81a01007387 */ /* 0x000fe80000100a00 */
[----:B------:R1:W-:Y:S04]  /*16850*/  STL.64 [R1+0x20e0], R24 ;  /* 0x0020e01801007387 */ /* 0x0003e80000100a00 */
[----:B-1----:R-:W2:Y:S04]  /*16860*/  LDL.LU.64 R24, [R1+0x60] ;  /* 0x0000600001187983 */ /* 0x002ea80000300a00 */
[----:B------:R-:W-:Y:S04]  /*16870*/  STL [R1+0x20c4], R28 ;  /* 0x0020c41c01007387 */ /* 0x000fe80000100800 */
[----:B0-----:R0:W-:Y:S04]  /*16880*/  STL.64 [R1+0x20b8], R10 ;  /* 0x0020b80a01007387 */ /* 0x0011e80000100a00 */
[----:B------:R1:W-:Y:S01]  /*16890*/  STL.64 [R1+0x20b0], R8 ;  /* 0x0020b00801007387 */ /* 0x0003e20000100a00 */
[----:B0-----:R-:W-:-:S02]  /*168a0*/  MOV R10, R2 ;  /* 0x00000002000a7202 */ /* 0x001fc40000000f00 */
[----:B------:R-:W-:-:S07]  /*168b0*/  MOV R11, R0 ;  /* 0x00000000000b7202 */ /* 0x000fce0000000f00 */
[----:B----4-:R-:W-:Y:S01]  /*168c0*/  HMMA.16816.F32.BF16 R12, R12, R10, R20 ;  /* 0x0000000a0c0c723c */ /* 0x010fe20000041814 */
[----:B------:R-:W3:Y:S04]  /*168d0*/  LDL.LU.64 R22, [R1+0x20f8] ;  /* 0x0020f80001167983 */ /* 0x000ee80000300a00 */
[----:B------:R-:W3:Y:S01]  /*168e0*/  LDL.LU.64 R20, [R1+0x20f0] ;  /* 0x0020f00001147983 */ /* 0x000ee20000300a00 */
[----:B------:R-:W-:Y:S01]  /*168f0*/  MOV R6, R29 ;  /* 0x0000001d00067202 */ /* 0x000fe20000000f00 */
[----:B------:R-:W-:Y:S11]  /*16900*/  IMAD.MOV.U32 R7, RZ, RZ, R19 ;  /* 0x000000ffff077224 */ /* 0x000ff600078e0013 */
[----:B------:R-:W-:Y:S06]  /*16910*/  @!UPT UIADD3 URZ, URZ, URZ, URZ ;  /* 0x0000003f3f3ff290 */ /* 0x000fec000fffe03f */
[----:B-1----:R-:W-:Y:S01]  /*16920*/  IMAD.MOV.U32 R9, RZ, RZ, R12 ;  /* 0x000000ffff097224 */ /* 0x002fe200078e000c */
[----:B------:R-:W-:Y:S01]  /*16930*/  MOV R8, R13 ;  /* 0x0000000d00087202 */ /* 0x000fe20000000f00 */
[----:B------:R-:W-:Y:S01]  /*16940*/  IMAD.MOV.U32 R0, RZ, RZ, R15 ;  /* 0x000000ffff007224 */ /* 0x000fe200078e000f */
[----:B------:R-:W-:Y:S02]  /*16950*/  MOV R2, R14 ;  /* 0x0000000e00027202 */ /* 0x000fe40000000f00 */
[----:B------:R-:W0:Y:S04]  /*16960*/  LDSM.16.MT88.4 R12, [R3+0x26400] ;  /* 0x02640000030c783b */ /* 0x000e280000004200 */
[----:B0-----:R-:W-:Y:S04]  /*16970*/  STL.64 [R1+0x2088], R14 ;  /* 0x0020880e01007387 */ /* 0x001fe80000100a00 */
[----:B------:R0:W-:Y:S04]  /*16980*/  STL.64 [R1+0x2080], R12 ;  /* 0x0020800c01007387 */ /* 0x0001e80000100a00 */
[----:B0-----:R-:W4:Y:S04]  /*16990*/  LDL.LU.64 R12, [R1+0x50] ;  /* 0x00005000010c7983 */ /* 0x001f280000300a00 */
[----:B------:R-:W4:Y:S04]  /*169a0*/  LDL.LU.64 R14, [R1+0x58] ;  /* 0x00005800010e7983 */ /* 0x000f280000300a00 */
[----:B------:R-:W4:Y:S01]  /*169b0*/  LDL.LU.64 R26, [R1+0x20e8] ;  /* 0x0020e800011a7983 */ /* 0x000f220000300a00 */
[----:B--2---:R-:W-:-:S02]  /*169c0*/  MOV R19, R24 ;  /* 0x0000001800137202 */ /* 0x004fc40000000f00 */
[----:B------:R-:W-:Y:S01]  /*169d0*/  MOV R28, R25 ;  /* 0x00000019001c7202 */ /* 0x000fe20000000f00 */
[C---:B---3--:R-:W-:Y:S01]  /*169e0*/  HMMA.16816.F32.BF16 R4, R20.reuse, R24, R4 ;  /* 0x000000181404723c */ /* 0x048fe20000041804 */
[----:B------:R-:W2:Y:S11]  /*169f0*/  LDL.LU.64 R24, [R1+0x20e0] ;  /* 0x0020e00001187983 */ /* 0x000eb60000300a00 */
[----:B------:R-:W-:Y:S11]  /*16a00*/  @!UPT UIADD3 URZ, URZ, URZ, URZ ;  /* 0x0000003f3f3ff290 */ /* 0x000ff6000fffe03f */
[----:B------:R0:W-:Y:S01]  /*16a10*/  STL [R1+0x10], R4 ;  /* 0x0000100401007387 */ /* 0x0001e20000100800 */
[----:B------:R-:W-:Y:S01]  /*16a20*/  MOV R11, R6 ;  /* 0x00000006000b7202 */ /* 0x000fe20000000f00 */
[----:B------:R-:W-:Y:S01]  /*16a30*/  IMAD.MOV.U32 R29, RZ, RZ, R5 ;  /* 0x000000ffff1d7224 */ /* 0x000fe200078e0005 */
[----:B------:R-:W-:Y:S02]  /*16a40*/  MOV R10, R7 ;  /* 0x00000007000a7202 */ /* 0x000fe40000000f00 */
[----:B------:R-:W4:Y:S04]  /*16a50*/  LDL.LU.64 R6, [R1+0x20d8] ;  /* 0x0020d80001067983 */ /* 0x000f280000300a00 */
[----:B0-----:R-:W4:Y:S02]  /*16a60*/  LDL.LU.64 R4, [R1+0x20d0] ;  /* 0x0020d00001047983 */ /* 0x001f240000300a00 */
[----:B----4-:R-:W-:Y:S07]  /*16a70*/  HMMA.16816.F32.BF16 R20, R20, R12, R4 ;  /* 0x0000000c1414723c */ /* 0x010fee0000041804 */
[----:B------:R-:W-:Y:S01]  /*16a80*/  IMAD.MOV.U32 R4, RZ, RZ, R19 ;  /* 0x000000ffff047224 */ /* 0x000fe200078e0013 */
[----:B------:R-:W-:Y:S01]  /*16a90*/  MOV R5, R28 ;  /* 0x0000001c00057202 */ /* 0x000fe20000000f00 */
[----:B------:R-:W2:Y:S04]  /*16aa0*/  LDL.LU R19, [R1+0x20c8] ;  /* 0x0020c80001137983 */ /* 0x000ea80000300800 */
[----:B------:R-:W3:Y:S10]  /*16ab0*/  LDL.LU R28, [R1+0x20c4] ;  /* 0x0020c400011c7983 */ /* 0x000ef40000300800 */
[----:B------:R-:W-:Y:S04]  /*16ac0*/  STL.64 [R1+0x2098], R22 ;  /* 0x0020981601007387 */ /* 0x000fe80000100a00 */
[----:B------:R0:W-:Y:S04]  /*16ad0*/  STL.64 [R1+0x2090], R20 ;  /* 0x0020901401007387 */ /* 0x0001e80000100a00 */
[----:B0-----:R-:W4:Y:S01]  /*16ae0*/  LDL.LU R20, [R1+0x10] ;  /* 0x0000100001147983 */ /* 0x001f220000300800 */
[----:B------:R-:W-:-:S03]  /*16af0*/  MOV R21, R29 ;  /* 0x0000001d00157202 */ /* 0x000fc60000000f00 */
[----:B------:R-:W4:Y:S01]  /*16b00*/  LDL.LU R29, [R1+0x20c0] ;  /* 0x0020c000011d7983 */ /* 0x000f220000300800 */
[----:B------:R-:W-:Y:S01]  /*16b10*/  IMAD.MOV.U32 R22, RZ, RZ, R11 ;  /* 0x000000ffff167224 */ /* 0x000fe200078e000b */
[----:B------:R-:W-:Y:S01]  /*16b20*/  MOV R23, R10 ;  /* 0x0000000a00177202 */ /* 0x000fe20000000f00 */
[----:B--2---:R-:W-:Y:S01]  /*16b30*/  HMMA.16816.F32.BF16 R24, R16, R4, R24 ;  /* 0x000000041018723c */ /* 0x004fe20000041818 */
[----:B---3--:R-:W0:Y:S11]  /*16b40*/  LDSM.16.MT88.4 R4, [R28+0x26800] ;  /* 0x026800001c04783b */ /* 0x008e360000004200 */
[----:B------:R-:W-:Y:S11]  /*16b50*/  @!UPT UIADD3 URZ, URZ, URZ, URZ ;  /* 0x0000003f3f3ff290 */ /* 0x000ff6000fffe03f */
[----:B------:R1:W-:Y:S04]  /*16b60*/  STL.64 [R1+0x20a8], R26 ;  /* 0x0020a81a01007387 */ /* 0x0003e80000100a00 */
[----:B------:R-:W-:Y:S04]  /*16b70*/  STL.64 [R1+0x20a0], R24 ;  /* 0x0020a01801007387 */ /* 0x000fe80000100a00 */
[----:B-1----:R-:W2:Y:S04]  /*16b80*/  LDL.LU.64 R26, [R1+0x68] ;  /* 0x00006800011a7983 */ /* 0x002ea80000300a00 */
[----:B------:R-:W-:Y:S04]  /*16b90*/  STL [R1+0x207c], R28 ;  /* 0x00207c1c01007387 */ /* 0x000fe80000100800 */
[----:B0-----:R-:W-:Y:S04]  /*16ba0*/  STL.64 [R1+0x2070], R6 ;  /* 0x0020700601007387 */ /* 0x001fe80000100a00 */
[----:B------:R0:W-:Y:S02]  /*16bb0*/  STL.64 [R1+0x2068], R4 ;  /* 0x0020680401007387 */ /* 0x0001e40000100a00 */
[----:B0-----:R-:W-:Y:S01]  /*16bc0*/  MOV R4, R9 ;  /* 0x0000000900047202 */ /* 0x001fe20000000f00 */
[----:B------:R-:W-:-:S02]  /*16bd0*/  IMAD.MOV.U32 R5, RZ, RZ, R8 ;  /* 0x000000ffff057224 */ /* 0x000fc400078e0008 */
[----:B----4-:R-:W0:Y:S01]  /*16be0*/  LDSM.16.M88.4 R8, [R29+0x300] ;  /* 0x000300001d08783b */ /* 0x010e220000000200 */
[----:B------:R-:W-:Y:S02]  /*16bf0*/  MOV R6, R2 ;  /* 0x0000000200067202 */ /* 0x000fe40000000f00 */
[----:B------:R-:W-:Y:S01]  /*16c00*/  MOV R7, R0 ;  /* 0x0000000000077202 */ /* 0x000fe20000000f00 */
[----:B0-----:R-:W-:Y:S01]  /*16c10*/  STL.64 [R1+0x40], R8 ;  /* 0x0000400801007387 */ /* 0x001fe20000100a00 */
[----:B------:R-:W-:Y:S01]  /*16c20*/  IMAD.MOV.U32 R2, RZ, RZ, R8 ;  /* 0x000000ffff027224 */ /* 0x000fe200078e0008 */
[----:B------:R-:W-:Y:S02]  /*16c30*/  MOV R0, R9 ;  /* 0x0000000900007202 */ /* 0x000fe40000000f00 */
[----:B------:R0:W-:Y:S04]  /*16c40*/  STL.64 [R1+0x48], R10 ;  /* 0x0000480a01007387 */ /* 0x0001e80000100a00 */
[----:B0-----:R-:W3:Y:S04]  /*16c50*/  LDL.LU.64 R10, [R1+0x20b8] ;  /* 0x0020b800010a7983 */ /* 0x001ee80000300a00 */
[----:B------:R-:W3:Y:S01]  /*16c60*/  LDL.LU.64 R8, [R1+0x20b0] ;  /* 0x0020b00001087983 */ /* 0x000ee20000300a00 */
[----:B------:R-:W-:Y:S03]  /*16c70*/  HMMA.16816.F32.BF16 R4, R16, R12, R4 ;  /* 0x0000000c1004723c */ /* 0x000fe60000041804 */
[----:B------:R-:W0:Y:S11]  /*16c80*/  LDSM.16.M88.4 R16, [R29+0x10300] ;  /* 0x010300001d10783b */ /* 0x000e360000000200 */
[----:B------:R-:W-:Y:S09]  /*16c90*/  @!UPT UIADD3 URZ, URZ, URZ, URZ ;  /* 0x0000003f3f3ff290 */ /* 0x000ff2000fffe03f */
[----:B------:R-:W-:Y:S04]  /*16ca0*/  STL [R1+0x2078], R7 ;  /* 0x0020780701007387 */ /* 0x000fe80000100800 */
[----:B0-----:R-:W-:Y:S04]  /*16cb0*/  STL.64 [R1+0x30], R16 ;  /* 0x0000301001007387 */ /* 0x001fe80000100a00 */
[----:B------:R-:W-:Y:S04]  /*16cc0*/  STL.64 [R1+0x38], R18 ;  /* 0x0000381201007387 */ /* 0x000fe80000100a00 */
[----:B------:R-:W0:Y:S04]  /*16cd0*/  LDSM.16.MT88.4 R16, [R3+0x26800] ;  /* 0x026800000310783b */ /* 0x000e280000004200 */
[----:B0-----:R0:W-:Y:S04]  /*16ce0*/  STL.64 [R1+0x2050], R18 ;  /* 0x0020501201007387 */ /* 0x0011e80000100a00 */
[----:B------:R-:W-:Y:S01]  /*16cf0*/  STL.64 [R1+0x2048], R16 ;  /* 0x0020481001007387 */ /* 0x000fe20000100a00 */
[----:B--2---:R-:W-:-:S02]  /*16d00*/  MOV R28, R26 ;  /* 0x0000001a001c7202 */ /* 0x004fc40000000f00 */
[----:B------:R-:W-:Y:S01]  /*16d10*/  MOV R7, R27 ;  /* 0x0000001b00077202 */ /* 0x000fe20000000f00 */
[C---:B---3--:R-:W-:Y:S01]  /*16d20*/  HMMA.16816.F32.BF16 R20, R8.reuse, R26, R20 ;  /* 0x0000001a0814723c */ /* 0x048fe20000041814 */
[----:B------:R-:W2:Y:S04]  /*16d30*/  LDL.LU.64 R26, [R1+0x20a8] ;  /* 0x0020a800011a7983 */ /* 0x000ea80000300a00 */
[----:B------:R-:W2:Y:S11]  /*16d40*/  LDL.LU.64 R24, [R1+0x20a0] ;  /* 0x0020a00001187983 */ /* 0x000eb60000300a00 */
[----:B------:R-:W-:Y:S07]  /*16d50*/  @!UPT UIADD3 URZ, URZ, URZ, URZ ;  /* 0x0000003f3f3ff290 */ /* 0x000fee000fffe03f */
[----:B------:R1:W-:Y:S01]  /*16d60*/  STL [R1+0x10], R20 ;  /* 0x0000101401007387 */ /* 0x0003e20000100800 */
[----:B0-----:R-:W-:Y:S01]  /*16d70*/  MOV R19, R22 ;  /* 0x0000001600137202 */ /* 0x001fe20000000f00 */
[----:B------:R-:W-:Y:S01]  /*16d80*/  IMAD.MOV.U32 R29, RZ, RZ, R21 ;  /* 0x000000ffff1d7224 */ /* 0x000fe200078e0015 */
[----:B------:R-:W-:Y:S02]  /*16d90*/  MOV R18, R23 ;  /* 0x0000001700127202 */ /* 0x000fe40000000f00 */
[----:B------:R-:W3:Y:S04]  /*16da0*/  LDL.LU.64 R22, [R1+0x2098] ;  /* 0x0020980001167983 */ /* 0x000ee80000300a00 */
[----:B-1----:R-:W3:Y:S01]  /*16db0*/  LDL.LU.64 R20, [R1+0x2090] ;  /* 0x0020900001147983 */ /* 0x002ee20000300a00 */
[----:B------:R-:W-:Y:S01]  /*16dc0*/  MOV R16, R2 ;  /* 0x0000000200107202 */ /* 0x000fe20000000f00 */
[----:B------:R-:W-:Y:S01]  /*16dd0*/  IMAD.MOV.U32 R17, RZ, RZ, R0 ;  /* 0x000000ffff117224 */ /* 0x000fe200078e0000 */
[----:B------:R-:W-:Y:S01]  /*16de0*/  MOV R0, R15 ;  /* 0x0000000f00007202 */ /* 0x000fe20000000f00 */
[----:B------:R-:W-:Y:S01]  /*16df0*/  IMAD.MOV.U32 R2, RZ, RZ, R14 ;  /* 0x000000ffff027224 */ /* 0x000fe200078e000e */
[----:B---3--:R-:W-:Y:S01]  /*16e00*/  HMMA.16816.F32.BF16 R8, R8, R14, R20 ;  /* 0x0000000e0808723c */ /* 0x008fe20000041814 */
[----:B------:R-:W2:Y:S04]  /*16e10*/  LDL.LU.64 R14, [R1+0x2088] ;  /* 0x00208800010e7983 */ /* 0x000ea80000300a00 */
[----:B------:R-:W2:Y:S02]  /*16e20*/  LDL.LU.64 R12, [R1+0x2080] ;  /* 0x00208000010c7983 */ /* 0x000ea40000300a00 */
[----:B------:R-:W-:-:S02]  /*16e30*/  MOV R22, R28 ;  /* 0x0000001c00167202 */ /* 0x000fc40000000f00 */
[----:B------:R-:W3:Y:S01]  /*16e40*/  LDL.LU R28, [R1+0x207c] ;  /* 0x00207c00011c7983 */ /* 0x000ee20000300800 */
[----:B------:R-:W-:-:S03]  /*16e50*/  IMAD.MOV.U32 R23, RZ, RZ, R7 ;  /* 0x000000ffff177224 */ /* 0x000fc600078e0007 */
[----:B------:R-:W4:Y:S10]  /*16e60*/  LDL.LU R7, [R1+0x2078] ;  /* 0x0020780001077983 */ /* 0x000f340000300800 */
[----:B------:R-:W-:Y:S04]  /*16e70*/  STL.64 [R1+0x2060], R10 ;  /* 0x0020600a01007387 */ /* 0x000fe80000100a00 */
[----:B------:R0:W-:Y:S04]  /*16e80*/  STL.64 [R1+0x2058], R8 ;  /* 0x0020580801007387 */ /* 0x0001e80000100a00 */
[----:B0-----:R-:W4:Y:S01]  /*16e90*/  LDL.LU R8, [R1+0x10] ;  /* 0x0000100001087983 */ /* 0x001f220000300800 */
[----:B--2---:R-:W-:Y:S03]  /*16ea0*/  HMMA.16816.F32.BF16 R24, R12, R22, R24 ;  /* 0x000000160c18723c */ /* 0x004fe60000041818 */
[----:B---3--:R-:W0:Y:S04]  /*16eb0*/  LDSM.16.MT88.4 R20, [R28+0x26c00] ;  /* 0x026c00001c14783b */ /* 0x008e280000004200 */
[----:B0-----:R0:W-:Y:S04]  /*16ec0*/  STL.64 [R1+0x2040], R22 ;  /* 0x0020401601007387 */ /* 0x0011e80000100a00 */
[----:B------:R1:W-:Y:S01]  /*16ed0*/  STL.64 [R1+0x2038], R20 ;  /* 0x0020381401007387 */ /* 0x0003e20000100a00 */
[----:B0-----:R-:W-:-:S02]  /*16ee0*/  MOV R22, R2 ;  /* 0x0000000200167202 */ /* 0x001fc40000000f00 */
[----:B------:R-:W-:-:S07]  /*16ef0*/  MOV R23, R0 ;  /* 0x0000000000177202 */ /* 0x000fce0000000f00 */
[----:B----4-:R-:W-:Y:S01]  /*16f00*/  HMMA.16816.F32.BF16 R12, R12, R22, R4 ;  /* 0x000000160c0c723c */ /* 0x010fe20000041804 */
        /* <DEDUP_REMOVED lines=9> */
[----:B------:R-:W-:Y:S01]  /*16fa0*/  IMAD.MOV.U32 R11, RZ, RZ, R18 ;  /* 0x000000ffff0b7224 */ /* 0x000fe200078e0012 */
[----:B------:R-:W-:Y:S01]  /*16fb0*/  MOV R10, R19 ;  /* 0x00000013000a7202 */ /* 0x000fe20000000f00 */
[----:B0-----:R-:W-:Y:S04]  /*16fc0*/  STL.64 [R1+0x2020], R14 ;  /* 0x0020200e01007387 */ /* 0x001fe80000100a00 */
[----:B------:R0:W-:Y:S04]  /*16fd0*/  STL.64 [R1+0x2018], R12 ;  /* 0x0020180c01007387 */ /* 0x0001e80000100a00 */
[----:B0-----:R-:W3:Y:S04]  /*16fe0*/  LDL.LU.64 R12, [R1+0x30] ;  /* 0x00003000010c7983 */ /* 0x001ee80000300a00 */
[----:B------:R-:W4:Y:S01]  /*16ff0*/  LDL.LU.64 R14, [R1+0x38] ;  /* 0x00003800010e7983 */ /* 0x000f220000300a00 */
[C---:B--2---:R-:W-:Y:S03]  /*17000*/  HMMA.16816.F32.BF16 R16, R4.reuse, R16, R8 ;  /* 0x000000100410723c */ /* 0x044fe60000041808 */
[----:B------:R-:W3:Y:S04]  /*17010*/  LDL.LU.64 R10, [R1+0x2060] ;  /* 0x00206000010a7983 */ /* 0x000ee80000300a00 */
[----:B------:R-:W3:Y:S11]  /*17020*/  LDL.LU.64 R8, [R1+0x2058] ;  /* 0x0020580001087983 */ /* 0x000ef60000300a00 */
[----:B------:R-:W-:Y:S05]  /*17030*/  @!UPT UIADD3 URZ, URZ, URZ, URZ ;  /* 0x0000003f3f3ff290 */ /* 0x000fea000fffe03f */
[----:B------:R0:W-:Y:S01]  /*17040*/  STL [R1+0x10], R16 ;  /* 0x0000101001007387 */ /* 0x0001e20000100800 */
[----:B------:R-:W-:Y:S01]  /*17050*/  MOV R2, R18 ;  /* 0x0000001200027202 */ /* 0x000fe20000000f00 */
[----:B------:R-:W-:Y:S01]  /*17060*/  IMAD.MOV.U32 R0, RZ, RZ, R19 ;  /* 0x000000ffff007224 */ /* 0x000fe200078e0013 */
[----:B------:R-:W-:Y:S01]  /*17070*/  MOV R29, R17 ;  /* 0x00000011001d7202 */ /* 0x000fe20000000f00 */
[----:B------:R-:W2:Y:S04]  /*17080*/  LDL.LU.64 R18, [R1+0x2050] ;  /* 0x0020500001127983 */ /* 0x000ea80000300a00 */
[----:B0-----:R-:W2:Y:S01]  /*17090*/  LDL.LU.64 R16, [R1+0x2048] ;  /* 0x0020480001107983 */ /* 0x001ea20000300a00 */
[----:B---3--:R-:W-:Y:S03]  /*170a0*/  HMMA.16816.F32.BF16 R4, R4, R12, R8 ;  /* 0x0000000c0404723c */ /* 0x008fe60000041808 */
[----:B------:R-:W0:Y:S11]  /*170b0*/  LDSM.16.MT88.4 R8, [R28+0x27000] ;  /* 0x027000001c08783b */ /* 0x000e360000004200 */
[----:B------:R-:W-:Y:S09]  /*170c0*/  @!UPT UIADD3 URZ, URZ, URZ, URZ ;  /* 0x0000003f3f3ff290 */ /* 0x000ff2000fffe03f */
[----:B------:R-:W-:Y:S04]  /*170d0*/  STL.64 [R1+0x2030], R6 ;  /* 0x0020300601007387 */ /* 0x000fe80000100a00 */
[----:B------:R1:W-:Y:S04]  /*170e0*/  STL.64 [R1+0x2028], R4 ;  /* 0x0020280401007387 */ /* 0x0003e80000100a00 */
[----:B-1----:R-:W2:Y:S04]  /*170f0*/  LDL.LU.64 R4, [R1+0x40] ;  /* 0x0000400001047983 */ /* 0x002ea80000300a00 */
[----:B------:R-:W3:Y:S01]  /*17100*/  LDL.LU.64 R6, [R1+0x48] ;  /* 0x0000480001067983 */ /* 0x000ee20000300a00 */
[----:B--2---:R-:W-:Y:S03]  /*17110*/  HMMA.16816.F32.BF16 R24, R16, R4, R24 ;  /* 0x000000041018723c */ /* 0x004fe60000041818 */
[----:B------:R-:W2:Y:S04]  /*17120*/  LDL R5, [R1+0x2ac] ;  /* 0x0002ac0001057983 */ /* 0x000ea80000100800 */
[----:B0-----:R0:W-:Y:S04]  /*17130*/  STL.64 [R1+0x2008], R10 ;  /* 0x0020080a01007387 */ /* 0x0011e80000100a00 */
[----:B------:R1:W-:Y:S01]  /*17140*/  STL.64 [R1+0x2000], R8 ;  /* 0x0020000801007387 */ /* 0x0003e20000100a00 */
[----:B0-----:R-:W-:Y:S01]  /*17150*/  IMAD.MOV.U32 R10, RZ, RZ, R21 ;  /* 0x000000ffff0a7224 */ /* 0x001fe200078e0015 */
[----:B------:R-:W-:-:S02]  /*17160*/  MOV R11, R20 ;  /* 0x00000014000b7202 */ /* 0x000fc40000000f00 */
[----:B-1----:R-:W-:Y:S02]  /*17170*/  MOV R8, R23 ;  /* 0x0000001700087202 */ /* 0x002fe40000000f00 */
[----:B------:R-:W-:-:S07]  /*17180*/  MOV R9, R22 ;  /* 0x0000001600097202 */ /* 0x000fce0000000f00 */
[----:B------:R-:W-:Y:S01]  /*17190*/  HMMA.16816.F32.BF16 R8, R16, R12, R8 ;  /* 0x0000000c1008723c */ /* 0x000fe20000041808 */
[----:B--2---:R-:W0:Y:S04]  /*171a0*/  LDSM.16.M88.4 R20, [R5+0x380] ;  /* 0x000380000514783b */ /* 0x004e280000000200 */
[----:B------:R-:W1:Y:S04]  /*171b0*/  LDSM.16.M88.4 R16, [R5+0x10380] ;  /* 0x010380000510783b */ /* 0x000e680000000200 */
[----:B0-----:R-:W-:Y:S04]  /*171c0*/  STL.64 [R1+0x60], R20 ;  /* 0x0000601401007387 */ /* 0x001fe80000100a00 */
[----:B------:R0:W-:Y:S04]  /*171d0*/  STL.64 [R1+0x68], R22 ;  /* 0x0000681601007387 */ /* 0x0001e80000100a00 */
[----:B0-----:R-:W2:Y:S04]  /*171e0*/  LDL.LU.64 R22, [R1+0x2040] ;  /* 0x0020400001167983 */ /* 0x001ea80000300a00 */
[----:B------:R-:W2:Y:S04]  /*171f0*/  LDL.LU.64 R20, [R1+0x2038] ;  /* 0x0020380001147983 */ /* 0x000ea80000300a00 */
[----:B------:R-:W-:Y:S04]  /*17200*/  STL [R1+0x2010], R11 ;  /* 0x0020100b01007387 */ /* 0x000fe80000100800 */
[----:B-1----:R-:W-:Y:S04]  /*17210*/  STL.64 [R1+0x50], R16 ;  /* 0x0000501001007387 */ /* 0x002fe80000100a00 */
[----:B------:R-:W-:Y:S04]  /*17220*/  STL.64 [R1+0x58], R18 ;  /* 0x0000581201007387 */ /* 0x000fe80000100a00 */
[----:B------:R-:W0:Y:S04]  /*17230*/  LDSM.16.MT88.4 R16, [R3+0x27000] ;  /* 0x027000000310783b */ /* 0x000e280000004200 */
[----:B0-----:R-:W-:Y:S04]  /*17240*/  STL.64 [R1+0x1fe8], R18 ;  /* 0x001fe81201007387 */ /* 0x001fe80000100a00 */
[----:B------:R0:W-:Y:S04]  /*17250*/  STL.64 [R1+0x1fe0], R16 ;  /* 0x001fe01001007387 */ /* 0x0001e80000100a00 */
[----:B0-----:R-:W2:Y:S01]  /*17260*/  LDL.LU R16, [R1+0x10] ;  /* 0x0000100001107983 */ /* 0x001ea20000300800 */
[----:B------:R-:W-:Y:S01]  /*17270*/  MOV R17, R29 ;  /* 0x0000001d00117202 */ /* 0x000fe20000000f00 */
[----:B------:R-:W-:Y:S01]  /*17280*/  IMAD.MOV.U32 R18, RZ, RZ, R2 ;  /* 0x000000ffff127224 */ /* 0x000fe200078e0002 */
[----:B------:R-:W-:Y:S01]  /*17290*/  MOV R19, R0 ;  /* 0x0000000000137202 */ /* 0x000fe20000000f00 */
[----:B---3--:R-:W-:Y:S01]  /*172a0*/  IMAD.MOV.U32 R29, RZ, RZ, R7 ;  /* 0x000000ffff1d7224 */ /* 0x008fe200078e0007 */
[----:B------:R-:W-:-:S05]  /*172b0*/  MOV R11, R6 ;  /* 0x00000006000b7202 */ /* 0x000fca0000000f00 */
[C---:B--2---:R-:W-:Y:S01]  /*172c0*/  HMMA.16816.F32.BF16 R16, R20.reuse, R6, R16 ;  /* 0x000000061410723c */ /* 0x044fe20000041810 */
[----:B------:R-:W2:Y:S04]  /*172d0*/  LDL.LU.64 R6, [R1+0x2030] ;  /* 0x0020300001067983 */ /* 0x000ea80000300a00 */
[----:B------:R-:W2:Y:S01]  /*172e0*/  LDL.LU.64 R4, [R1+0x2028] ;  /* 0x0020280001047983 */ /* 0x000ea20000300a00 */
[----:B----4-:R-:W-:Y:S02]  /*172f0*/  MOV R2, R14 ;  /* 0x0000000e00027202 */ /* 0x010fe40000000f00 */
        /* <DEDUP_REMOVED lines=14> */
[----:B0-----:R0:W-:Y:S02]  /*173e0*/  STL.64 [R1+0x1fd0], R6 ;  /* 0x001fd00601007387 */ /* 0x0011e40000100a00 */
[----:B0-----:R-:W-:Y:S01]  /*173f0*/  MOV R6, R2 ;  /* 0x0000000200067202 */ /* 0x001fe20000000f00 */
[----:B------:R-:W-:-:S07]  /*17400*/  IMAD.MOV.U32 R7, RZ, RZ, R0 ;  /* 0x000000ffff077224 */ /* 0x000fce00078e0000 */
[----:B---3--:R-:W-:Y:S01]  /*17410*/  HMMA.16816.F32.BF16 R12, R12, R6, R8 ;  /* 0x000000060c0c723c */ /* 0x008fe20000041808 */
[----:B------:R0:W-:Y:S04]  /*17420*/  STL.64 [R1+0x1fc8], R4 ;  /* 0x001fc80401007387 */ /* 0x0001e80000100a00 */
[----:B------:R-:W2:Y:S04]  /*17430*/  LDL.LU.64 R10, [R1+0x2008] ;  /* 0x00200800010a7983 */ /* 0x000ea80000300a00 */
[----:B------:R-:W2:Y:S11]  /*17440*/  LDL.LU.64 R8, [R1+0x2000] ;  /* 0x0020000001087983 */ /* 0x000eb60000300a00 */
[----:B------:R-:W-:Y:S04]  /*17450*/  @!UPT UIADD3 URZ, URZ, URZ, URZ ;  /* 0x0000003f3f3ff290 */ /* 0x000fe8000fffe03f */
[----:B0-----:R-:W-:Y:S01]  /*17460*/  MOV R5, R12 ;  /* 0x0000000c00057202 */ /* 0x001fe20000000f00 */
[----:B------:R-:W-:Y:S01]  /*17470*/  IMAD.MOV.U32 R2, RZ, RZ, R14 ;  /* 0x000000ffff027224 */ /* 0x000fe200078e000e */
[----:B------:R-:W-:Y:S02]  /*17480*/  MOV R4, R13 ;  /* 0x0000000d00047202 */ /* 0x000fe40000000f00 */
[----:B------:R-:W-:Y:S02]  /*17490*/  MOV R0, R15 ;  /* 0x0000000f00007202 */ /* 0x000fe40000000f00 */
[----:B------:R-:W0:Y:S04]  /*174a0*/  LDSM.16.MT88.4 R12, [R3+0x27400] ;  /* 0x02740000030c783b */ /* 0x000e280000004200 */
[----:B0-----:R-:W-:Y:S04]  /*174b0*/  STL.64 [R1+0x1fa8], R14 ;  /* 0x001fa80e01007387 */ /* 0x001fe80000100a00 */
[----:B------:R0:W-:Y:S04]  /*174c0*/  STL.64 [R1+0x1fa0], R12 ;  /* 0x001fa00c01007387 */ /* 0x0001e80000100a00 */
[----:B0-----:R-:W3:Y:S04]  /*174d0*/  LDL.LU.64 R12, [R1+0x50] ;  /* 0x00005000010c7983 */ /* 0x001ee80000300a00 */
[----:B------:R-:W3:Y:S01]  /*174e0*/  LDL.LU.64 R14, [R1+0x58] ;  /* 0x00005800010e7983 */ /* 0x000ee20000300a00 */
[----:B----4-:R-:W-:Y:S01]  /*174f0*/  MOV R28, R20 ;  /* 0x00000014001c7202 */ /* 0x010fe20000000f00 */
[C---:B--2---:R-:W-:Y:S02]  /*17500*/  HMMA.16816.F32.BF16 R16, R8.reuse, R20, R16 ;  /* 0x000000140810723c */ /* 0x044fe40000041810 */
[----:B---3--:R-:W-:Y:S04]  /*17510*/  STL [R1+0x1fc4], R14 ;  /* 0x001fc40e01007387 */ /* 0x008fe80000100800 */
[----:B------:R-:W-:Y:S04]  /*17520*/  STL [R1+0x1fc0], R15 ;  /* 0x001fc00f01007387 */ /* 0x000fe80000100800 */
[----:B------:R-:W2:Y:S04]  /*17530*/  LDL.LU.64 R22, [R1+0x1ff8] ;  /* 0x001ff80001167983 */ /* 0x000ea80000300a00 */
[----:B------:R-:W2:Y:S10]  /*17540*/  LDL.LU.64 R20, [R1+0x1ff0] ;  /* 0x001ff00001147983 */ /* 0x000eb40000300a00 */
[----:B------:R-:W-:Y:S01]  /*17550*/  MOV R7, R18 ;  /* 0x0000001200077202 */ /* 0x000fe20000000f00 */
[----:B------:R-:W-:Y:S01]  /*17560*/  IMAD.MOV.U32 R29, RZ, RZ, R17 ;  /* 0x000000ffff1d7224 */ /* 0x000fe200078e0011 */
[----:B------:R-:W-:Y:S01]  /*17570*/  MOV R6, R19 ;  /* 0x0000001300067202 */ /* 0x000fe20000000f00 */
[----:B------:R0:W-:Y:S04]  /*17580*/  STL [R1+0x20], R16 ;  /* 0x0000201001007387 */ /* 0x0001e80000100800 */
[----:B------:R-:W3:Y:S04]  /*17590*/  LDL.LU.64 R18, [R1+0x1fe8] ;  /* 0x001fe80001127983 */ /* 0x000ee80000300a00 */
[----:B0-----:R-:W3:Y:S01]  /*175a0*/  LDL.LU.64 R16, [R1+0x1fe0] ;  /* 0x001fe00001107983 */ /* 0x001ee20000300a00 */
[----:B--2---:R-:W-:Y:S07]  /*175b0*/  HMMA.16816.F32.BF16 R8, R8, R12, R20 ;  /* 0x0000000c0808723c */ /* 0x004fee0000041814 */
[----:B------:R-:W-:Y:S11]  /*175c0*/  MOV R20, R28 ;  /* 0x0000001c00147202 */ /* 0x000ff60000000f00 */
[----:B------:R-:W-:Y:S05]  /*175d0*/  @!UPT UIADD3 URZ, URZ, URZ, URZ ;  /* 0x0000003f3f3ff290 */ /* 0x000fea000fffe03f */
[----:B------:R0:W-:Y:S04]  /*175e0*/  STL.64 [R1+0x8], R10 ;  /* 0x0000080a01007387 */ /* 0x0001e80000100a00 */
[----:B------:R-:W2:Y:S04]  /*175f0*/  LDL.LU R28, [R1+0x1fd8] ;  /* 0x001fd800011c7983 */ /* 0x000ea80000300800 */
[----:B------:R-:W3:Y:S04]  /*17600*/  LDL.LU R21, [R1+0x64] ;  /* 0x0000640001157983 */ /* 0x000ee80000300800 */
[----:B0-----:R-:W4:Y:S01]  /*17610*/  LDL R11, [R1+0xd88] ;  /* 0x000d8800010b7983 */ /* 0x001f220000100800 */
[----:B------:R-:W-:Y:S01]  /*17620*/  IMAD.MOV.U32 R14, RZ, RZ, R8 ;  /* 0x000000ffff0e7224 */ /* 0x000fe200078e0008 */
[----:B------:R-:W-:Y:S01]  /*17630*/  MOV R15, R9 ;  /* 0x00000009000f7202 */ /* 0x000fe20000000f00 */
[----:B---3--:R-:W-:Y:S01]  /*17640*/  HMMA.16816.F32.BF16 R24, R16, R20, R24 ;  /* 0x000000141018723c */ /* 0x008fe20000041818 */
[----:B--2---:R-:W0:Y:S11]  /*17650*/  LDSM.16.MT88.4 R20, [R28+0x27800] ;  /* 0x027800001c14783b */ /* 0x004e360000004200 */
[----:B------:R-:W-:Y:S11]  /*17660*/  @!UPT UIADD3 URZ, URZ, URZ, URZ ;  /* 0x0000003f3f3ff290 */ /* 0x000ff6000fffe03f */
[----:B------:R1:W-:Y:S04]  /*17670*/  STL.64 [R1+0x1fb8], R26 ;  /* 0x001fb81a01007387 */ /* 0x0003e80000100a00 */
[----:B------:R2:W-:Y:S01]  /*17680*/  STL.64 [R1+0x1fb0], R24 ;  /* 0x001fb01801007387 */ /* 0x0005e20000100a00 */
[----:B-1----:R-:W-:-:S03]  /*17690*/  MOV R26, R7 ;  /* 0x00000007001a7202 */ /* 0x002fc60000000f00 */
[----:B--2---:R-:W2:Y:S01]  /*176a0*/  LDL.LU R24, [R1+0x20] ;  /* 0x0000200001187983 */ /* 0x004ea20000300800 */
[----:B------:R-:W-:-:S03]  /*176b0*/  MOV R27, R6 ;  /* 0x00000006001b7202 */ /* 0x000fc60000000f00 */
[----:B0-----:R0:W-:Y:S04]  /*176c0*/  STL [R1+0x1f88], R20 ;  /* 0x001f881401007387 */ /* 0x0011e80000100800 */
[----:B------:R1:W-:Y:S01]  /*176d0*/  STL [R1+0x1f84], R21 ;  /* 0x001f841501007387 */ /* 0x0003e20000100800 */
[----:B0-----:R-:W-:Y:S01]  /*176e0*/  IMAD.MOV.U32 R20, RZ, RZ, R5 ;  /* 0x000000ffff147224 */ /* 0x001fe200078e0005 */
[----:B-1----:R-:W-:Y:S02]  /*176f0*/  MOV R21, R4 ;  /* 0x0000000400157202 */ /* 0x002fe40000000f00 */
[----:B----4-:R-:W0:Y:S04]  /*17700*/  LDSM.16.M88.4 R4, [R11+0x380] ;  /* 0x000380000b04783b */ /* 0x010e280000000200 */
[----:B------:R1:W-:Y:S04]  /*17710*/  STL [R1+0x1f80], R22 ;  /* 0x001f801601007387 */ /* 0x0003e80000100800 */
[----:B------:R3:W-:Y:S01]  /*17720*/  STL [R1+0x1f7c], R23 ;  /* 0x001f7c1701007387 */ /* 0x0007e20000100800 */
[----:B-1----:R-:W-:Y:S01]  /*17730*/  MOV R22, R2 ;  /* 0x0000000200167202 */ /* 0x002fe20000000f00 */
[----:B---3--:R-:W-:-:S07]  /*17740*/  IMAD.MOV.U32 R23, RZ, RZ, R0 ;  /* 0x000000ffff177224 */ /* 0x008fce00078e0000 */
[----:B------:R-:W-:Y:S01]  /*17750*/  HMMA.16816.F32.BF16 R16, R16, R12, R20 ;  /* 0x0000000c1010723c */ /* 0x000fe20000041814 */
[----:B------:R-:W-:Y:S04]  /*17760*/  LDSM.16.M88.4 R20, [R11+0x10380] ;  /* 0x010380000b14783b */ /* 0x000fe80000000200 */
[----:B------:R-:W1:Y:S01]  /*17770*/  LDSM.16.MT88.4 R8, [R3+0x27800] ;  /* 0x027800000308783b */ /* 0x000e620000004200 */
[----:B------:R-:W-:Y:S01]  /*17780*/  IMAD.MOV.U32 R25, RZ, RZ, R29 ;  /* 0x000000ffff197224 */ /* 0x000fe200078e001d */
[----:B0-----:R-:W-:Y:S01]  /*17790*/  MOV R29, R4 ;  /* 0x00000004001d7202 */ /* 0x001fe20000000f00 */
[----:B------:R-:W-:Y:S01]  /*177a0*/  IMAD.MOV.U32 R2, RZ, RZ, R6 ;  /* 0x000000ffff027224 */ /* 0x000fe200078e0006 */
[----:B------:R-:W-:Y:S02]  /*177b0*/  MOV R0, R7 ;  /* 0x0000000700007202 */ /* 0x000fe40000000f00 */
[----:B------:R-:W-:Y:S01]  /*177c0*/  MOV R28, R5 ;  /* 0x00000005001c7202 */ /* 0x000fe20000000f00 */
[----:B------:R-:W2:Y:S04]  /*177d0*/  LDL.LU.64 R6, [R1+0x1fd0] ;  /* 0x001fd00001067983 */ /* 0x000ea80000300a00 */
[----:B------:R-:W2:Y:S04]  /*177e0*/  LDL.LU.64 R4, [R1+0x1fc8] ;  /* 0x001fc80001047983 */ /* 0x000ea80000300a00 */
[----:B------:R-:W-:Y:S04]  /*177f0*/  STL [R1+0x1f8c], R29 ;  /* 0x001f8c1d01007387 */ /* 0x000fe80000100800 */
[----:B------:R-:W-:Y:S04]  /*17800*/  STL [R1+0x1f78], R2 ;  /* 0x001f780201007387 */ /* 0x000fe80000100800 */
[----:B------:R0:W-:Y:S04]  /*17810*/  STL.64 [R1+0x1f98], R18 ;  /* 0x001f981201007387 */ /* 0x0001e80000100a00 */
[----:B------:R-:W-:Y:S04]  /*17820*/  STL.64 [R1+0x1f90], R16 ;  /* 0x001f901001007387 */ /* 0x000fe80000100a00 */
[----:B0-----:R-:W2:Y:S04]  /*17830*/  LDL.LU R18, [R1+0x68] ;  /* 0x0000680001127983 */ /* 0x001ea80000300800 */
[----:B------:R-:W2:Y:S04]  /*17840*/  LDL.LU R19, [R1+0x6c] ;  /* 0x00006c0001137983 */ /* 0x000ea80000300800 */
[----:B-1----:R-:W-:Y:S04]  /*17850*/  STL.64 [R1+0x1f70], R10 ;  /* 0x001f700a01007387 */ /* 0x002fe80000100a00 */
[----:B------:R-:W-:Y:S04]  /*17860*/  STL.64 [R1+0x30], R20 ;  /* 0x0000301401007387 */ /* 0x000fe80000100a00 */
[----:B------:R-:W-:Y:S04]  /*17870*/  STL.64 [R1+0x38], R22 ;  /* 0x0000381601007387 */ /* 0x000fe80000100a00 */
[----:B------:R0:W-:Y:S02]  /*17880*/  STL.64 [R1+0x1f68], R8 ;  /* 0x001f680801007387 */ /* 0x0001e40000100a00 */
[----:B0-----:R-:W-:Y:S01]  /*17890*/  MOV R8, R14 ;  /* 0x0000000e00087202 */ /* 0x001fe20000000f00 */
[----:B------:R-:W-:Y:S01]  /*178a0*/  IMAD.MOV.U32 R9, RZ, RZ, R15 ;  /* 0x000000ffff097224 */ /* 0x000fe200078e000f */
[----:B------:R-:W3:Y:S04]  /*178b0*/  LDL.LU R14, [R1+0x1fc4] ;  /* 0x001fc400010e7983 */ /* 0x000ee80000300800 */
[----:B------:R-:W4:Y:S04]  /*178c0*/  LDL.LU R15, [R1+0x1fc0] ;  /* 0x001fc000010f7983 */ /* 0x000f280000300800 */
[----:B------:R-:W4:Y:S04]  /*178d0*/  LDL.LU R10, [R1+0x8] ;  /* 0x00000800010a7983 */ /* 0x000f280000300800 */
[----:B------:R-:W4:Y:S01]  /*178e0*/  LDL.LU R11, [R1+0xc] ;  /* 0x00000c00010b7983 */ /* 0x000f220000300800 */
[C---:B--2---:R-:W-:Y:S11]  /*178f0*/  HMMA.16816.F32.BF16 R24, R4.reuse, R18, R24 ;  /* 0x000000120418723c */ /* 0x044ff60000041818 */
[----:B------:R-:W-:Y:S11]  /*17900*/  @!UPT UIADD3 URZ, URZ, URZ, URZ ;  /* 0x0000003f3f3ff290 */ /* 0x000ff6000fffe03f */
[----:B------:R-:W-:Y:S02]  /*17910*/  @!UPT UIADD3 URZ, URZ, URZ, URZ ;  /* 0x0000003f3f3ff290 */ /* 0x000fe4000fffe03f */
[----:B------:R-:W-:Y:S01]  /*17920*/  IMAD.MOV.U32 R23, RZ, RZ, R26 ;  /* 0x000000ffff177224 */ /* 0x000fe200078e001a */
[----:B------:R-:W-:Y:S02]  /*17930*/  MOV R2, R27 ;  /* 0x0000001b00027202 */ /* 0x000fe40000000f00 */
[----:B------:R-:W-:Y:S01]  /*17940*/  MOV R21, R24 ;  /* 0x0000001800157202 */ /* 0x000fe20000000f00 */
[----:B------:R-:W2:Y:S01]  /*17950*/  LDL.LU.64 R26, [R1+0x1fb8] ;  /* 0x001fb800011a7983 */ /* 0x000ea20000300a00 */
[----:B------:R-:W-:Y:S02]  /*17960*/  MOV R22, R25 ;  /* 0x0000001900167202 */ /* 0x000fe40000000f00 */
[----:B---3--:R-:W-:Y:S01]  /*17970*/  MOV R29, R14 ;  /* 0x0000000e001d7202 */ /* 0x008fe20000000f00 */
[----:B------:R-:W2:Y:S01]  /*17980*/  LDL.LU.64 R24, [R1+0x1fb0] ;  /* 0x001fb00001187983 */ /* 0x000ea20000300a00 */
[----:B----4-:R-:W-:Y:S01]  /*17990*/  IMAD.MOV.U32 R20, RZ, RZ, R15 ;  /* 0x000000ffff147224 */ /* 0x010fe200078e000f */
[----:B------:R-:W-:Y:S02]  /*179a0*/  HMMA.16816.F32.BF16 R8, R4, R14, R8 ;  /* 0x0000000e0408723c */ /* 0x000fe40000041808 */
[----:B------:R-:W2:Y:S04]  /*179b0*/  LDL.LU.64 R14, [R1+0x1fa8] ;  /* 0x001fa800010e7983 */ /* 0x000ea80000300a00 */
[----:B------:R-:W2:Y:S04]  /*179c0*/  LDL.LU.64 R12, [R1+0x1fa0] ;  /* 0x001fa000010c7983 */ /* 0x000ea80000300a00 */
[----:B------:R-:W3:Y:S01]  /*179d0*/  LDL R7, [R1+0x2a0] ;  /* 0x0002a00001077983 */ /* 0x000ee20000100800 */
[----:B--2---:R-:W-:Y:S03]  /*179e0*/  HMMA.16816.F32.BF16 R24, R12, R18, R24 ;  /* 0x000000120c18723c */ /* 0x004fe60000041818 */
[----:B------:R-:W2:Y:S04]  /*179f0*/  LDL.LU.64 R18, [R1+0x1f98] ;  /* 0x001f980001127983 */ /* 0x000ea80000300a00 */
[----:B------:R-:W2:Y:S04]  /*17a00*/  LDL.LU.64 R16, [R1+0x1f90] ;  /* 0x001f900001107983 */ /* 0x000ea80000300a00 */
[----:B---3--:R-:W0:Y:S04]  /*17a10*/  LDSM.16.MT88.4 R4, [R7+0x27c00] ;  /* 0x027c00000704783b */ /* 0x008e280000004200 */
[----:B0-----:R0:W-:Y:S04]  /*17a20*/  STL.64 [R1+0x1f50], R6 ;  /* 0x001f500601007387 */ /* 0x0011e80000100a00 */
[----:B------:R2:W-:Y:S01]  /*17a30*/  STL.64 [R1+0x1f48], R4 ;  /* 0x001f480401007387 */ /* 0x0005e20000100a00 */
[----:B0-----:R-:W-:-:S02]  /*17a40*/  MOV R6, R29 ;  /* 0x0000001d00067202 */ /* 0x001fc40000000f00 */
[----:B------:R-:W-:Y:S01]  /*17a50*/  MOV R7, R20 ;  /* 0x0000001400077202 */ /* 0x000fe20000000f00 */
[----:B------:R-:W3:Y:S04]  /*17a60*/  LDL.LU R29, [R1+0x1f8c] ;  /* 0x001f8c00011d7983 */ /* 0x000ee80000300800 */
[----:B------:R-:W4:Y:S02]  /*17a70*/  LDL.LU R20, [R1+0x1f88] ;  /* 0x001f880001147983 */ /* 0x000f240000300800 */
[----:B--2---:R-:W-:Y:S02]  /*17a80*/  HMMA.16816.F32.BF16 R4, R12, R6, R16 ;  /* 0x000000060c04723c */ /* 0x004fe40000041810 */
[----:B------:R-:W0:Y:S05]  /*17a90*/  LDSM.16.MT88.4 R12, [R3+0x27c00] ;  /* 0x027c0000030c783b */ /* 0x000e2a0000004200 */
[----:B------:R-:W-:Y:S01]  /*17aa0*/  IMAD.MOV.U32 R16, RZ, RZ, R21 ;  /* 0x000000ffff107224 */ /* 0x000fe200078e0015 */
[----:B------:R-:W-:Y:S01]  /*17ab0*/  MOV R17, R22 ;  /* 0x0000001600117202 */ /* 0x000fe20000000f00 */
[----:B------:R-:W4:Y:S01]  /*17ac0*/  LDL.LU R21, [R1+0x1f84] ;  /* 0x001f840001157983 */ /* 0x000f220000300800 */
[----:B------:R-:W-:Y:S01]  /*17ad0*/  MOV R18, R23 ;  /* 0x0000001700127202 */ /* 0x000fe20000000f00 */
[----:B------:R-:W-:-:S02]  /*17ae0*/  IMAD.MOV.U32 R19, RZ, RZ, R2 ;  /* 0x000000ffff137224 */ /* 0x000fc400078e0002 */
[----:B------:R-:W4:Y:S04]  /*17af0*/  LDL.LU R22, [R1+0x1f80] ;  /* 0x001f800001167983 */ /* 0x000f280000300800 */
[----:B------:R-:W4:Y:S04]  /*17b00*/  LDL.LU R23, [R1+0x1f7c] ;  /* 0x001f7c0001177983 */ /* 0x000f280000300800 */
[----:B------:R-:W2:Y:S04]  /*17b10*/  LDL.LU R2, [R1+0x1f78] ;  /* 0x001f780001027983 */ /* 0x000ea80000300800 */
[----:B------:R-:W-:Y:S04]  /*17b20*/  STL.64 [R1+0x1f60], R6 ;  /* 0x001f600601007387 */ /* 0x000fe80000100a00 */
[----:B------:R-:W-:Y:S04]  /*17b30*/  STL.64 [R1+0x1f58], R4 ;  /* 0x001f580401007387 */ /* 0x000fe80000100a00 */
[----:B0-----:R-:W-:Y:S04]  /*17b40*/  STL.64 [R1+0x1f40], R14 ;  /* 0x001f400e01007387 */ /* 0x001fe80000100a00 */
[----:B------:R0:W-:Y:S04]  /*17b50*/  STL.64 [R1+0x1f38], R12 ;  /* 0x001f380c01007387 */ /* 0x0001e80000100a00 */
[----:B0-----:R-:W2:Y:S01]  /*17b60*/  LDL.LU.64 R12, [R1+0x30] ;  /* 0x00003000010c7983 */ /* 0x001ea20000300a00 */
[----:B------:R-:W-:-:S02]  /*17b70*/  MOV R5, R28 ;  /* 0x0000001c00057202 */ /* 0x000fc40000000f00 */
[----:B---3--:R-:W-:Y:S01]  /*17b80*/  MOV R4, R29 ;  /* 0x0000001d00047202 */ /* 0x008fe20000000f00 */
[----:B------:R-:W3:Y:S04]  /*17b90*/  LDL.LU.64 R14, [R1+0x38] ;  /* 0x00003800010e7983 */ /* 0x000ee80000300a00 */
[----:B------:R-:W0:Y:S04]  /*17ba0*/  S2R R3, SR_TID.X ;  /* 0x0000000000037919 */ /* 0x000e280000002100 */
[----:B------:R-:W-:Y:S01]  /*17bb0*/  BAR.SYNC.DEFER_BLOCKING 0x0 ;  /* 0x0000000000007b1d */ /* 0x000fe20000010000 */
[C---:B----4-:R-:W-:Y:S08]  /*17bc0*/  HMMA.16816.F32.BF16 R16, R20.reuse, R4, R16 ;  /* 0x000000041410723c */ /* 0x050ff00000041810 */
[----:B--2---:R-:W-:Y:S01]  /*17bd0*/  HMMA.16816.F32.BF16 R20, R20, R12, R8 ;  /* 0x0000000c1414723c */ /* 0x004fe20000041808 */
[----:B------:R-:W2:Y:S04]  /*17be0*/  LDL.LU.64 R10, [R1+0x1f70] ;  /* 0x001f7000010a7983 */ /* 0x000ea80000300a00 */
[----:B------:R-:W2:Y:S04]  /*17bf0*/  LDL.LU.64 R8, [R1+0x1f68] ;  /* 0x001f680001087983 */ /* 0x000ea80000300a00 */
[----:B------:R-:W4:Y:S01]  /*17c00*/  LDL.LU.64 R6, [R1+0x1f60] ;  /* 0x001f600001067983 */ /* 0x000f220000300a00 */
[C---:B--2---:R-:W-:Y:S03]  /*17c10*/  HMMA.16816.F32.BF16 R24, R8.reuse, R4, R24 ;  /* 0x000000040818723c */ /* 0x044fe60000041818 */
[----:B------:R-:W4:Y:S05]  /*17c20*/  LDL.LU.64 R4, [R1+0x1f58] ;  /* 0x001f580001047983 */ /* 0x000f2a0000300a00 */
[----:B----4-:R-:W-:Y:S01]  /*17c30*/  HMMA.16816.F32.BF16 R8, R8, R12, R4 ;  /* 0x0000000c0808723c */ /* 0x010fe20000041804 */
[----:B------:R-:W2:Y:S04]  /*17c40*/  LDL.LU.64 R6, [R1+0x1f50] ;  /* 0x001f500001067983 */ /* 0x000ea80000300a00 */
[----:B------:R-:W2:Y:S11]  /*17c50*/  LDL.LU.64 R4, [R1+0x1f48] ;  /* 0x001f480001047983 */ /* 0x000eb60000300a00 */
[----:B------:R-:W-:Y:S07]  /*17c60*/  @!UPT UIADD3 URZ, URZ, URZ, URZ ;  /* 0x0000003f3f3ff290 */ /* 0x000fee000fffe03f */
[----:B------:R1:W-:Y:S04]  /*17c70*/  STL.64 [R1+0x1f30], R10 ;  /* 0x001f300a01007387 */ /* 0x0003e80000100a00 */
[----:B------:R4:W-:Y:S01]  /*17c80*/  STL.64 [R1+0x1f28], R8 ;  /* 0x001f280801007387 */ /* 0x0009e20000100a00 */
[----:B-1----:R-:W-:Y:S01]  /*17c90*/  IMAD.MOV.U32 R10, RZ, RZ, R2 ;  /* 0x000000ffff0a7224 */ /* 0x002fe200078e0002 */
[----:B------:R-:W-:Y:S01]  /*17ca0*/  MOV R11, R0 ;  /* 0x00000000000b7202 */ /* 0x000fe20000000f00 */
[----:B---3--:R-:W-:Y:S01]  /*17cb0*/  IMAD.MOV.U32 R0, RZ, RZ, R15 ;  /* 0x000000ffff007224 */ /* 0x008fe200078e000f */
[----:B------:R-:W-:Y:S01]  /*17cc0*/  MOV R2, R14 ;  /* 0x0000000e00027202 */ /* 0x000fe20000000f00 */
[C---:B--2---:R-:W-:Y:S01]  /*17cd0*/  HMMA.16816.F32.BF16 R20, R4.reuse, R14, R20 ;  /* 0x0000000e0414723c */ /* 0x044fe20000041814 */
[----:B------:R-:W2:Y:S04]  /*17ce0*/  LDL.LU.64 R14, [R1+0x1f40] ;  /* 0x001f4000010e7983 */ /* 0x000ea80000300a00 */
[----:B------:R-:W2:Y:S03]  /*17cf0*/  LDL.LU.64 R12, [R1+0x1f38] ;  /* 0x001f3800010c7983 */ /* 0x000ea60000300a00 */
[-C--:B------:R-:W-:Y:S08]  /*17d00*/  HMMA.16816.F32.BF16 R16, R4, R10.reuse, R16 ;  /* 0x0000000a0410723c */ /* 0x080ff00000041810 */
[----:B--2---:R-:W-:Y:S01]  /*17d10*/  HMMA.16816.F32.BF16 R24, R12, R10, R24 ;  /* 0x0000000a0c18723c */ /* 0x004fe20000041818 */
[----:B------:R-:W2:Y:S04]  /*17d20*/  LDL.LU.64 R10, [R1+0x1f30] ;  /* 0x001f3000010a7983 */ /* 0x000ea80000300a00 */
[----:B----4-:R-:W2:Y:S01]  /*17d30*/  LDL.LU.64 R8, [R1+0x1f28] ;  /* 0x001f280001087983 */ /* 0x010ea20000300a00 */
[----:B------:R-:W-:-:S02]  /*17d40*/  MOV R6, R2 ;  /* 0x0000000200067202 */ /* 0x000fc40000000f00 */
[----:B------:R-:W-:-:S08]  /*17d50*/  MOV R7, R0 ;  /* 0x0000000000077202 */ /* 0x000fd00000000f00 */
[----:B------:R-:W-:Y:S01]  /*17d60*/  FMUL R4, R18, c[0x0][0x188] ;  /* 0x0000620012047a20 */ /* 0x000fe20000400000 */
[----:B------:R-:W3:Y:S01]  /*17d70*/  LDL R0, [R1+0x534] ;  /* 0x0005340001007983 */ /* 0x000ee20000100800 */
[----:B------:R-:W-:-:S03]  /*17d80*/  FMUL R5, R19, c[0x0][0x188] ;  /* 0x0000620013057a20 */ /* 0x000fc60000400000 */
[----:B------:R-:W4:Y:S02]  /*17d90*/  LDL R29, [R1+0x538] ;  /* 0x00053800011d7983 */ /* 0x000f240000100800 */
[----:B------:R-:W-:Y:S01]  /*17da0*/  FMNMX R4, R4, R5, !PT ;  /* 0x0000000504047209 */ /* 0x000fe20007800000 */
[----:B------:R-:W-:Y:S01]  /*17db0*/  FMUL R28, R27, c[0x0][0x188] ;  /* 0x000062001b1c7a20 */ /* 0x000fe20000400000 */
[----:B--2---:R-:W-:Y:S07]  /*17dc0*/  HMMA.16816.F32.BF16 R8, R12, R6, R8 ;  /* 0x000000060c08723c */ /* 0x004fee0000041808 */
[----:B------:R-:W-:-:S02]  /*17dd0*/  FMUL R6, R16, c[0x0][0x188] ;  /* 0x0000620010067a20 */ /* 0x000fc40000400000 */
[----:B------:R-:W-:Y:S02]  /*17de0*/  FMUL R7, R17, c[0x0][0x188] ;  /* 0x0000620011077a20 */ /* 0x000fe40000400000 */
[----:B------:R-:W-:Y:S02]  /*17df0*/  FMUL R13, R24, c[0x0][0x188] ;  /* 0x00006200180d7a20 */ /* 0x000fe40000400000 */
[----:B------:R-:W-:Y:S01]  /*17e00*/  FMUL R14, R25, c[0x0][0x188] ;  /* 0x00006200190e7a20 */ /* 0x000fe20000400000 */
[----:B------:R-:W-:Y:S01]  /*17e10*/  FMNMX R12, R6, R7, !PT ;  /* 0x00000007060c7209 */ /* 0x000fe20007800000 */
[----:B------:R-:W-:Y:S02]  /*17e20*/  FMUL R6, R22, c[0x0][0x188] ;  /* 0x0000620016067a20 */ /* 0x000fe40000400000 */
[----:B------:R-:W-:Y:S01]  /*17e30*/  FMUL R15, R26, c[0x0][0x188] ;  /* 0x000062001a0f7a20 */ /* 0x000fe20000400000 */
[----:B------:R-:W-:Y:S02]  /*17e40*/  FMNMX R13, R13, R14, !PT ;  /* 0x0000000e0d0d7209 */ /* 0x000fe40007800000 */
[----:B------:R-:W-:-:S04]  /*17e50*/  FMNMX R4, R6, R4, !PT ;  /* 0x0000000406047209 */ /* 0x000fc80007800000 */
[----:B------:R-:W-:Y:S01]  /*17e60*/  FMUL R5, R8, c[0x0][0x188] ;  /* 0x0000620008057a20 */ /* 0x000fe20000400000 */
[----:B------:R-:W-:Y:S01]  /*17e70*/  FMNMX R15, R15, R28, !PT ;  /* 0x0000001c0f0f7209 */ /* 0x000fe20007800000 */
[----:B------:R-:W-:Y:S02]  /*17e80*/  FMUL R6, R10, c[0x0][0x188] ;  /* 0x000062000a067a20 */ /* 0x000fe40000400000 */
[----:B------:R-:W-:Y:S01]  /*17e90*/  FMUL R14, R9, c[0x0][0x188] ;  /* 0x00006200090e7a20 */ /* 0x000fe20000400000 */
[----:B------:R-:W-:Y:S01]  /*17ea0*/  FMNMX R5, R5, R13, !PT ;  /* 0x0000000d05057209 */ /* 0x000fe20007800000 */
[----:B------:R-:W-:Y:S01]  /*17eb0*/  FMUL R7, R20, c[0x0][0x188] ;  /* 0x0000620014077a20 */ /* 0x000fe20000400000 */
[----:B------:R-:W-:Y:S01]  /*17ec0*/  FMNMX R6, R6, R15, !PT ;  /* 0x0000000f06067209 */ /* 0x000fe20007800000 */
[----:B------:R-:W-:Y:S01]  /*17ed0*/  FMUL R13, R23, c[0x0][0x188] ;  /* 0x00006200170d7a20 */ /* 0x000fe20000400000 */
[----:B------:R-:W-:Y:S01]  /*17ee0*/  FMNMX R5, R14, R5, !PT ;  /* 0x000000050e057209 */ /* 0x000fe20007800000 */
[----:B------:R-:W-:Y:S01]  /*17ef0*/  FMUL R28, R11, c[0x0][0x188] ;  /* 0x000062000b1c7a20 */ /* 0x000fe20000400000 */
[----:B------:R-:W-:Y:S01]  /*17f00*/  FMNMX R7, R7, R12, !PT ;  /* 0x0000000c07077209 */ /* 0x000fe20007800000 */
[----:B------:R-:W-:Y:S01]  /*17f10*/  FMUL R12, R21, c[0x0][0x188] ;  /* 0x00006200150c7a20 */ /* 0x000fe20000400000 */
[----:B------:R-:W-:-:S02]  /*17f20*/  FMNMX R4, R13, R4, !PT ;  /* 0x000000040d047209 */ /* 0x000fc40007800000 */
[----:B------:R-:W-:Y:S02]  /*17f30*/  FMNMX R13, R28, R6, !PT ;  /* 0x000000061c0d7209 */ /* 0x000fe40007800000 */
[----:B------:R-:W1:Y:S01]  /*17f40*/  SHFL.BFLY PT, R6, R5, 0x2, 0x1f ;  /* 0x0c401f0005067f89 */ /* 0x000e6200000e0000 */
[----:B------:R-:W-:-:S03]  /*17f50*/  FMNMX R7, R12, R7, !PT ;  /* 0x000000070c077209 */ /* 0x000fc60007800000 */
[----:B------:R-:W2:Y:S01]  /*17f60*/  SHFL.BFLY PT, R12, R13, 0x2, 0x1f ;  /* 0x0c401f000d0c7f89 */ /* 0x000ea200000e0000 */
[----:B-1----:R-:W-:Y:S02]  /*17f70*/  FMNMX R6, R5, R6, !PT ;  /* 0x0000000605067209 */ /* 0x002fe40007800000 */
[----:B--2---:R-:W-:-:S03]  /*17f80*/  FMNMX R13, R13, R12, !PT ;  /* 0x0000000c0d0d7209 */ /* 0x004fc60007800000 */
[----:B------:R-:W1:Y:S02]  /*17f90*/  SHFL.BFLY PT, R12, R6, 0x1, 0x1f ;  /* 0x0c201f00060c7f89 */ /* 0x000e6400000e0000 */
[----:B-1----:R-:W-:Y:S02]  /*17fa0*/  FMNMX R6, R6, R12, !PT ;  /* 0x0000000c06067209 */ /* 0x002fe40007800000 */
[----:B------:R-:W2:Y:S04]  /*17fb0*/  LDL R12, [R1+0x4f8] ;  /* 0x0004f800010c7983 */ /* 0x000ea80000100800 */
[----:B------:R-:W1:Y:S04]  /*17fc0*/  SHFL.BFLY PT, R15, R7, 0x2, 0x1f ;  /* 0x0c401f00070f7f89 */ /* 0x000e6800000e0000 */
[----:B------:R-:W0:Y:S04]  /*17fd0*/  SHFL.BFLY PT, R14, R4, 0x2, 0x1f ;  /* 0x0c401f00040e7f89 */ /* 0x000e2800000e0000 */
[----:B------:R-:W3:Y:S01]  /*17fe0*/  SHFL.BFLY PT, R5, R13, 0x1, 0x1f ;  /* 0x0c201f000d057f89 */ /* 0x000ee200000e0000 */
[----:B-1----:R-:W-:-:S02]  /*17ff0*/  FMNMX R7, R7, R15, !PT ;  /* 0x0000000f07077209 */ /* 0x002fc40007800000 */
[----:B0-----:R-:W-:-:S03]  /*18000*/  FMNMX R4, R4, R14, !PT ;  /* 0x0000000e04047209 */ /* 0x001fc60007800000 */
[----:B------:R-:W0:Y:S04]  /*18010*/  SHFL.BFLY PT, R15, R7, 0x1, 0x1f ;  /* 0x0c201f00070f7f89 */ /* 0x000e2800000e0000 */
[----:B------:R-:W1:Y:S01]  /*18020*/  SHFL.BFLY PT, R14, R4, 0x1, 0x1f ;  /* 0x0c201f00040e7f89 */ /* 0x000e6200000e0000 */
[----:B---3--:R-:W-:Y:S02]  /*18030*/  FMNMX R5, R13, R5, !PT ;  /* 0x000000050d057209 */ /* 0x008fe40007800000 */
[----:B0-----:R-:W-:Y:S02]  /*18040*/  FMNMX R7, R7, R15, !PT ;  /* 0x0000000f07077209 */ /* 0x001fe40007800000 */
[----:B-1----:R-:W-:Y:S02]  /*18050*/  FMNMX R4, R4, R14, !PT ;  /* 0x0000000e04047209 */ /* 0x002fe40007800000 */
[----:B------:R-:W-:-:S02]  /*18060*/  LOP3.LUT R2, R3, 0xff, RZ, 0xc0, !PT ;  /* 0x000000ff03027812 */ /* 0x000fc400078ec0ff */
[----:B------:R-:W-:Y:S01]  /*18070*/  LOP3.LUT R3, R3, 0x1c, RZ, 0xc0, !PT ;  /* 0x0000001c03037812 */ /* 0x000fe200078ec0ff */
[----:B--2---:R-:W-:Y:S04]  /*18080*/  @!P1 STS [R12], R7 ;  /* 0x000000070c009388 */ /* 0x004fe80000000800 */
[----:B------:R-:W-:Y:S04]  /*18090*/  @!P1 STS [R12+0x100], R4 ;  /* 0x000100040c009388 */ /* 0x000fe80000000800 */
[----:B------:R-:W-:Y:S04]  /*180a0*/  @!P1 STS [R12+0x200], R6 ;  /* 0x000200060c009388 */ /* 0x000fe80000000800 */
[----:B------:R-:W-:Y:S04]  /*180b0*/  @!P1 STS [R12+0x300], R5 ;  /* 0x000300050c009388 */ /* 0x000fe80000000800 */
[----:B------:R-:W-:Y:S06]  /*180c0*/  BAR.SYNC.DEFER_BLOCKING 0x0 ;  /* 0x0000000000007b1d */ /* 0x000fec0000010000 */
[----:B------:R-:W0:Y:S04]  /*180d0*/  LDS R4, [R2.X4] ;  /* 0x0000000002047984 */ /* 0x000e280000004800 */
[----:B0-----:R-:W0:Y:S02]  /*180e0*/  SHFL.BFLY PT, R5, R4, 0x4, 0x1f ;  /* 0x0c801f0004057f89 */ /* 0x001e2400000e0000 */
[----:B0-----:R-:W-:-:S05]  /*180f0*/  FMNMX R5, R4, R5, !PT ;  /* 0x0000000504057209 */ /* 0x001fca0007800000 */
[----:B------:R-:W0:Y:S02]  /*18100*/  SHFL.BFLY PT, R4, R5, 0x2, 0x1f ;  /* 0x0c401f0005047f89 */ /* 0x000e2400000e0000 */
[----:B0-----:R-:W-:-:S05]  /*18110*/  FMNMX R4, R5, R4, !PT ;  /* 0x0000000405047209 */ /* 0x001fca0007800000 */
[----:B------:R-:W0:Y:S02]  /*18120*/  SHFL.BFLY PT, R5, R4, 0x1, 0x1f ;  /* 0x0c201f0004057f89 */ /* 0x000e2400000e0000 */
[----:B0-----:R-:W-:-:S05]  /*18130*/  FMNMX R5, R4, R5, !PT ;  /* 0x0000000504057209 */ /* 0x001fca0007800000 */
[----:B------:R-:W-:Y:S04]  /*18140*/  @!P0 STS [R2.X4], R5 ;  /* 0x0000000502008388 */ /* 0x000fe80000004800 */
[----:B------:R-:W-:Y:S06]  /*18150*/  BAR.SYNC.DEFER_BLOCKING 0x0 ;  /* 0x0000000000007b1d */ /* 0x000fec0000010000 */
[----:B------:R-:W0:Y:S04]  /*18160*/  LDS R4, [R3.X8] ;  /* 0x0000000003047984 */ /* 0x000e280000008800 */
[----:B------:R-:W4:Y:S01]  /*18170*/  LDS R5, [R3.X8+0x100] ;  /* 0x0001000003057984 */ /* 0x000f220000008800 */
[----:B0-----:R-:W-:-:S03]  /*18180*/  FMNMX R14, R4, R0, !PT ;  /* 0x00000000040e7209 */ /* 0x001fc60007800000 */
[----:B------:R-:W0:Y:S02]  /*18190*/  LDS R4, [R3.X8+0x200] ;  /* 0x0002000003047984 */ /* 0x000e240000008800 */
[----:B------:R-:W-:-:S04]  /*181a0*/  FFMA R6, R16, c[0x0][0x188], -R14 ;  /* 0x0000620010067a23 */ /* 0x000fc8000000080e */
[----:B------:R-:W-:-:S04]  /*181b0*/  FMUL R6, R6, 1.4426950216293334961 ;  /* 0x3fb8aa3b06067820 */ /* 0x000fc80000400000 */
[----:B------:R1:W2:Y:S01]  /*181c0*/  MUFU.EX2 R0, R6 ;  /* 0x0000000600007308 */ /* 0x0002a20000000800 */
[--C-:B------:R-:W-:Y:S01]  /*181d0*/  FFMA R7, R17, c[0x0][0x188], -R14.reuse ;  /* 0x0000620011077a23 */ /* 0x100fe2000000080e */
[----:B------:R-:W-:Y:S03]  /*181e0*/  STL [R1+0x2c0], R14 ;  /* 0x0002c00e01007387 */ /* 0x000fe60000100800 */
[----:B-1----:R-:W-:Y:S02]  /*181f0*/  FMUL R6, R7, 1.4426950216293334961 ;  /* 0x3fb8aa3b07067820 */ /* 0x002fe40000400000 */
[----:B------:R-:W-:Y:S02]  /*18200*/  FFMA R7, R20, c[0x0][0x188], -R14 ;  /* 0x0000620014077a23 */ /* 0x000fe4000000080e */
[----:B------:R1:W3:Y:S01]  /*18210*/  MUFU.EX2 R20, R6 ;  /* 0x0000000600147308 */ /* 0x0002e20000000800 */
[----:B--2---:R-:W-:Y:S04]  /*18220*/  STL [R1+0x530], R0 ;  /* 0x0005300001007387 */ /* 0x004fe80000100800 */
[----:B-1----:R1:W2:Y:S04]  /*18230*/  LDS R6, [R3.X8+0x300] ;  /* 0x0003000003067984 */ /* 0x0022a80000008800 */
[----:B-1----:R-:W0:Y:S01]  /*18240*/  LDL R3, [R1+0x53c] ;  /* 0x00053c0001037983 */ /* 0x002e220000100800 */
[----:B------:R-:W-:-:S04]  /*18250*/  FMUL R7, R7, 1.4426950216293334961 ;  /* 0x3fb8aa3b07077820 */ /* 0x000fc80000400000 */
[----:B------:R1:W1:Y:S01]  /*18260*/  MUFU.EX2 R15, R7 ;  /* 0x00000007000f7308 */ /* 0x0002620000000800 */
[----:B----4-:R-:W-:Y:S01]  /*18270*/  FMNMX R13, R5, R29, !PT ;  /* 0x0000001d050d7209 */ /* 0x010fe20007800000 */
[----:B---3--:R-:W-:Y:S04]  /*18280*/  STL [R1+0x52c], R20 ;  /* 0x00052c1401007387 */ /* 0x008fe80000100800 */
[----:B------:R-:W-:Y:S01]  /*18290*/  STL [R1+0x2bc], R13 ;  /* 0x0002bc0d01007387 */ /* 0x000fe20000100800 */
[----:B-1----:R-:W-:-:S03]  /*182a0*/  FFMA R7, R18, c[0x0][0x188], -R13 ;  /* 0x0000620012077a23 */ /* 0x002fc6000000080d */
[----:B------:R-:W-:Y:S04]  /*182b0*/  STL [R1+0x528], R15 ;  /* 0x0005280f01007387 */ /* 0x000fe80000100800 */
[----:B------:R-:W2:Y:S01]  /*182c0*/  LDL R18, [R1+0x540] ;  /* 0x0005400001127983 */ /* 0x000ea20000100800 */
[----:B------:R-:W-:Y:S02]  /*182d0*/  FFMA R5, R21, c[0x0][0x188], -R14 ;  /* 0x0000620015057a23 */ /* 0x000fe4000000080e */
[----:B------:R-:W-:Y:S02]  /*182e0*/  FMUL R7, R7, 1.4426950216293334961 ;  /* 0x3fb8aa3b07077820 */ /* 0x000fe40000400000 */
[----:B------:R-:W-:-:S04]  /*182f0*/  FMUL R5, R5, 1.4426950216293334961 ;  /* 0x3fb8aa3b05057820 */ /* 0x000fc80000400000 */
[----:B------:R1:W3:Y:S08]  /*18300*/  MUFU.EX2 R14, R5 ;  /* 0x00000005000e7308 */ /* 0x0002f00000000800 */
[----:B------:R-:W4:Y:S01]  /*18310*/  MUFU.EX2 R7, R7 ;  /* 0x0000000700077308 */ /* 0x000f220000000800 */
[--C-:B-1----:R-:W-:Y:S01]  /*18320*/  FFMA R5, R19, c[0x0][0x188], -R13.reuse ;  /* 0x0000620013057a23 */ /* 0x102fe2000000080d */
[----:B---3--:R-:W-:Y:S03]  /*18330*/  STL [R1+0x524], R14 ;  /* 0x0005240e01007387 */ /* 0x008fe60000100800 */
[----:B------:R-:W-:Y:S01]  /*18340*/  FMUL R5, R5, 1.4426950216293334961 ;  /* 0x3fb8aa3b05057820 */ /* 0x000fe20000400000 */
[----:B----4-:R1:W-:Y:S03]  /*18350*/  STL [R1+0x520], R7 ;  /* 0x0005200701007387 */ /* 0x0103e60000100800 */
[----:B------:R3:W4:Y:S01]  /*18360*/  MUFU.EX2 R17, R5 ;  /* 0x0000000500117308 */ /* 0x0007220000000800 */
[----:B-1----:R-:W-:-:S04]  /*18370*/  FFMA R7, R22, c[0x0][0x188], -R13 ;  /* 0x0000620016077a23 */ /* 0x002fc8000000080d */
[----:B------:R-:W-:Y:S02]  /*18380*/  FMUL R7, R7, 1.4426950216293334961 ;  /* 0x3fb8aa3b07077820 */ /* 0x000fe40000400000 */
[----:B---3--:R-:W-:Y:S01]  /*18390*/  FFMA R5, R23, c[0x0][0x188], -R13 ;  /* 0x0000620017057a23 */ /* 0x008fe2000000080d */
[----:B----4-:R-:W-:Y:S03]  /*183a0*/  STL [R1+0x51c], R17 ;  /* 0x00051c1101007387 */ /* 0x010fe60000100800 */
[----:B------:R-:W-:-:S04]  /*183b0*/  FMUL R5, R5, 1.4426950216293334961 ;  /* 0x3fb8aa3b05057820 */ /* 0x000fc80000400000 */
[----:B------:R1:W-:Y:S01]  /*183c0*/  MUFU.EX2 R13, R5 ;  /* 0x00000005000d7308 */ /* 0x0003e20000000800 */
[----:B------:R-:W-:Y:S01]  /*183d0*/  BAR.SYNC.DEFER_BLOCKING 0x0 ;  /* 0x0000000000007b1d */ /* 0x000fe20000010000 */
[----:B0-----:R-:W-:-:S06]  /*183e0*/  FMNMX R3, R4, R3, !PT ;  /* 0x0000000304037209 */ /* 0x001fcc0007800000 */
[----:B------:R-:W0:Y:S01]  /*183f0*/  MUFU.EX2 R4, R7 ;  /* 0x0000000700047308 */ /* 0x000e220000000800 */
[----:B------:R-:W-:Y:S01]  /*18400*/  STL [R1+0x2b8], R3 ;  /* 0x0002b80301007387 */ /* 0x000fe20000100800 */
[----:B-1----:R-:W-:-:S03]  /*18410*/  FFMA R5, R25, c[0x0][0x188], -R3 ;  /* 0x0000620019057a23 */ /* 0x002fc60000000803 */
[----:B0-----:R0:W-:Y:S02]  /*18420*/  STL [R1+0x518], R4 ;  /* 0x0005180401007387 */ /* 0x0011e40000100800 */
[--C-:B0-----:R-:W-:Y:S02]  /*18430*/  FFMA R4, R24, c[0x0][0x188], -R3.reuse ;  /* 0x0000620018047a23 */ /* 0x101fe40000000803 */
[----:B------:R-:W-:Y:S01]  /*18440*/  FMUL R5, R5, 1.4426950216293334961 ;  /* 0x3fb8aa3b05057820 */ /* 0x000fe20000400000 */
[----:B------:R-:W3:Y:S01]  /*18450*/  LDL.LU R24, [R1+0x520] ;  /* 0x0005200001187983 */ /* 0x000ee20000300800 */
[----:B------:R-:W-:Y:S02]  /*18460*/  FMUL R4, R4, 1.4426950216293334961 ;  /* 0x3fb8aa3b04047820 */ /* 0x000fe40000400000 */
[----:B------:R0:W-:Y:S01]  /*18470*/  MUFU.EX2 R16, R5 ;  /* 0x0000000500107308 */ /* 0x0001e20000000800 */
[----:B--2---:R-:W-:Y:S01]  /*18480*/  FMNMX R6, R6, R18, !PT ;  /* 0x0000001206067209 */ /* 0x004fe20007800000 */
[----:B------:R-:W2:Y:S06]  /*18490*/  LDL.LU R25, [R1+0x518] ;  /* 0x0005180001197983 */ /* 0x000eac0000300800 */
[----:B------:R1:W4:Y:S01]  /*184a0*/  MUFU.EX2 R7, R4 ;  /* 0x0000000400077308 */ /* 0x0003220000000800 */
[----:B0-----:R-:W-:-:S02]  /*184b0*/  FFMA R5, R9, c[0x0][0x188], -R3 ;  /* 0x0000620009057a23 */ /* 0x001fc40000000803 */
[----:B-1----:R-:W-:-:S04]  /*184c0*/  FFMA R4, R8, c[0x0][0x188], -R3 ;  /* 0x0000620008047a23 */ /* 0x002fc80000000803 */
[----:B------:R-:W-:-:S04]  /*184d0*/  FMUL R4, R4, 1.4426950216293334961 ;  /* 0x3fb8aa3b04047820 */ /* 0x000fc80000400000 */
[----:B------:R0:W1:Y:S01]  /*184e0*/  MUFU.EX2 R3, R4 ;  /* 0x0000000400037308 */ /* 0x0000620000000800 */
[----:B------:R-:W-:Y:S01]  /*184f0*/  STL [R1+0x514], R13 ;  /* 0x0005140d01007387 */ /* 0x000fe20000100800 */
[----:B------:R-:W-:-:S03]  /*18500*/  FMUL R5, R5, 1.4426950216293334961 ;  /* 0x3fb8aa3b05057820 */ /* 0x000fc60000400000 */
[----:B----4-:R-:W-:Y:S04]  /*18510*/  STL [R1+0x510], R7 ;  /* 0x0005100701007387 */ /* 0x010fe80000100800 */
[----:B------:R-:W-:Y:S01]  /*18520*/  STL [R1+0x50c], R16 ;  /* 0x00050c1001007387 */ /* 0x000fe20000100800 */
[----:B0-----:R-:W-:-:S03]  /*18530*/  FFMA R4, R26, c[0x0][0x188], -R6 ;  /* 0x000062001a047a23 */ /* 0x001fc60000000806 */
[----:B------:R-:W-:Y:S01]  /*18540*/  STL [R1+0x2b4], R6 ;  /* 0x0002b40601007387 */ /* 0x000fe20000100800 */
[----:B------:R0:W4:Y:S03]  /*18550*/  MUFU.EX2 R9, R5 ;  /* 0x0000000500097308 */ /* 0x0001260000000800 */
[----:B-1----:R1:W-:Y:S04]  /*18560*/  STL [R1+0x508], R3 ;  /* 0x0005080301007387 */ /* 0x0023e80000100800 */
[----:B------:R-:W2:Y:S01]  /*18570*/  LDL.LU R26, [R1+0x510] ;  /* 0x00051000011a7983 */ /* 0x000ea20000300800 */
[----:B0-----:R-:W-:-:S03]  /*18580*/  FFMA R5, R27, c[0x0][0x188], -R6 ;  /* 0x000062001b057a23 */ /* 0x001fc60000000806 */
[----:B------:R-:W2:Y:S01]  /*18590*/  LDL.LU R27, [R1+0x508] ;  /* 0x00050800011b7983 */ /* 0x000ea20000300800 */
[----:B------:R-:W-:-:S04]  /*185a0*/  FMUL R4, R4, 1.4426950216293334961 ;  /* 0x3fb8aa3b04047820 */ /* 0x000fc80000400000 */
[----:B-1----:R0:W-:Y:S02]  /*185b0*/  MUFU.EX2 R3, R4 ;  /* 0x0000000400037308 */ /* 0x0021e40000000800 */
[----:B0-----:R-:W-:-:S04]  /*185c0*/  FFMA R4, R10, c[0x0][0x188], -R6 ;  /* 0x000062000a047a23 */ /* 0x001fc80000000806 */
[----:B------:R-:W-:-:S04]  /*185d0*/  FMUL R4, R4, 1.4426950216293334961 ;  /* 0x3fb8aa3b04047820 */ /* 0x000fc80000400000 */
[----:B------:R-:W0:Y:S01]  /*185e0*/  MUFU.EX2 R8, R4 ;  /* 0x0000000400087308 */ /* 0x000e220000000800 */
[----:B------:R-:W-:Y:S01]  /*185f0*/  FADD R7, R0, R20 ;  /* 0x0000001400077221 */ /* 0x000fe20000000000 */
[----:B----4-:R-:W-:Y:S03]  /*18600*/  STL [R1+0x504], R9 ;  /* 0x0005040901007387 */ /* 0x010fe60000100800 */
[----:B------:R-:W-:Y:S01]  /*18610*/  FADD R7, R15, R7 ;  /* 0x000000070f077221 */ /* 0x000fe20000000000 */
[----:B------:R-:W4:Y:S03]  /*18620*/  LDL.LU R0, [R1+0x1f24] ;  /* 0x001f240001007983 */ /* 0x000f260000300800 */
[----:B------:R-:W-:Y:S01]  /*18630*/  FADD R10, R14, R7 ;  /* 0x000000070e0a7221 */ /* 0x000fe20000000000 */
[----:B0-----:R-:W-:Y:S04]  /*18640*/  STL [R1+0x4fc], R8 ;  /* 0x0004fc0801007387 */ /* 0x001fe80000100800 */
[----:B------:R-:W4:Y:S01]  /*18650*/  LDL.64 R14, [R1+0xd60] ;  /* 0x000d6000010e7983 */ /* 0x000f220000100a00 */
[----:B------:R-:W-:-:S03]  /*18660*/  FMUL R5, R5, 1.4426950216293334961 ;  /* 0x3fb8aa3b05057820 */ /* 0x000fc60000400000 */
[----:B------:R-:W4:Y:S01]  /*18670*/  LDL.64 R18, [R1+0xd50] ;  /* 0x000d500001127983 */ /* 0x000f220000100a00 */
[----:B------:R0:W1:Y:S03]  /*18680*/  MUFU.EX2 R28, R5 ;  /* 0x00000005001c7308 */ /* 0x0000660000000800 */
[----:B------:R-:W4:Y:S01]  /*18690*/  LDL.64 R22, [R1+0xd18] ;  /* 0x000d180001167983 */ /* 0x000f220000100a00 */
[----:B0-----:R-:W-:-:S04]  /*186a0*/  FFMA R5, R11, c[0x0][0x188], -R6 ;  /* 0x000062000b057a23 */ /* 0x001fc80000000806 */
[----:B------:R-:W-:-:S04]  /*186b0*/  FMUL R5, R5, 1.4426950216293334961 ;  /* 0x3fb8aa3b05057820 */ /* 0x000fc80000400000 */
[----:B------:R-:W0:Y:S01]  /*186c0*/  MUFU.EX2 R29, R5 ;  /* 0x00000005001d7308 */ /* 0x000e220000000800 */
[----:B-1----:R-:W-:-:S04]  /*186d0*/  FADD R4, R3, R28 ;  /* 0x0000001c03047221 */ /* 0x002fc80000000000 */
[----:B------:R-:W-:Y:S01]  /*186e0*/  FADD R4, R8, R4 ;  /* 0x0000000408047221 */ /* 0x000fe20000000000 */
[----:B------:R-:W1:Y:S03]  /*186f0*/  SHFL.BFLY PT, R11, R10, 0x2, 0x1f ;  /* 0x0c401f000a0b7f89 */ /* 0x000e6600000e0000 */
[----:B0-----:R-:W-:Y:S02]  /*18700*/  FADD R4, R29, R4 ;  /* 0x000000041d047221 */ /* 0x001fe40000000000 */
[----:B-1----:R-:W-:-:S05]  /*18710*/  FADD R11, R10, R11 ;  /* 0x0000000b0a0b7221 */ /* 0x002fca0000000000 */
[----:B------:R-:W0:Y:S02]  /*18720*/  SHFL.BFLY PT, R10, R11, 0x1, 0x1f ;  /* 0x0c201f000b0a7f89 */ /* 0x000e2400000e0000 */
[----:B0-----:R-:W-:-:S05]  /*18730*/  FADD R10, R11, R10 ;  /* 0x0000000a0b0a7221 */ /* 0x001fca0000000000 */
[----:B------:R0:W-:Y:S04]  /*18740*/  @!P1 STS [R12], R10 ;  /* 0x0000000a0c009388 */ /* 0x0001e80000000800 */
[----:B0-----:R-:W4:Y:S01]  /*18750*/  LDL.64 R10, [R1+0xd40] ;  /* 0x000d4000010a7983 */ /* 0x001f220000100a00 */
[----:B---3--:R-:W-:-:S04]  /*18760*/  FADD R5, R24, R17 ;  /* 0x0000001118057221 */ /* 0x008fc80000000000 */
[----:B--2---:R-:W-:-:S04]  /*18770*/  FADD R5, R25, R5 ;  /* 0x0000000519057221 */ /* 0x004fc80000000000 */
[----:B------:R-:W-:Y:S02]  /*18780*/  FADD R8, R13, R5 ;  /* 0x000000050d087221 */ /* 0x000fe40000000000 */
[----:B------:R-:W0:Y:S01]  /*18790*/  SHFL.BFLY PT, R5, R4, 0x2, 0x1f ;  /* 0x0c401f0004057f89 */ /* 0x000e2200000e0000 */
[----:B------:R-:W-:Y:S02]  /*187a0*/  FADD R6, R26, R16 ;  /* 0x000000101a067221 */ /* 0x000fe40000000000 */
[----:B0-----:R-:W-:Y:S01]  /*187b0*/  FADD R5, R4, R5 ;  /* 0x0000000504057221 */ /* 0x001fe20000000000 */
[----:B------:R-:W2:Y:S01]  /*187c0*/  LDL.64 R16, [R1+0xd58] ;  /* 0x000d580001107983 */ /* 0x000ea20000100a00 */
[----:B------:R-:W-:-:S04]  /*187d0*/  FADD R6, R27, R6 ;  /* 0x000000061b067221 */ /* 0x000fc80000000000 */
[----:B------:R-:W-:Y:S02]  /*187e0*/  FADD R6, R9, R6 ;  /* 0x0000000609067221 */ /* 0x000fe40000000000 */
[----:B------:R-:W0:Y:S04]  /*187f0*/  SHFL.BFLY PT, R9, R8, 0x2, 0x1f ;  /* 0x0c401f0008097f89 */ /* 0x000e2800000e0000 */
[----:B------:R-:W1:Y:S01]  /*18800*/  SHFL.BFLY PT, R7, R6, 0x2, 0x1f ;  /* 0x0c401f0006077f89 */ /* 0x000e6200000e0000 */
[----:B0-----:R-:W-:-:S03]  /*18810*/  FADD R9, R8, R9 ;  /* 0x0000000908097221 */ /* 0x001fc60000000000 */
[----:B------:R-:W0:Y:S04]  /*18820*/  SHFL.BFLY PT, R8, R5, 0x1, 0x1f ;  /* 0x0c201f0005087f89 */ /* 0x000e2800000e0000 */
[----:B------:R-:W3:Y:S01]  /*18830*/  SHFL.BFLY PT, R4, R9, 0x1, 0x1f ;  /* 0x0c201f0009047f89 */ /* 0x000ee200000e0000 */
[----:B-1----:R-:W-:-:S05]  /*18840*/  FADD R7, R6, R7 ;  /* 0x0000000706077221 */ /* 0x002fca0000000000 */
[----:B------:R-:W1:Y:S01]  /*18850*/  SHFL.BFLY PT, R6, R7, 0x1, 0x1f ;  /* 0x0c201f0007067f89 */ /* 0x000e6200000e0000 */
[----:B0-----:R-:W-:Y:S02]  /*18860*/  FADD R5, R5, R8 ;  /* 0x0000000805057221 */ /* 0x001fe40000000000 */
[----:B---3--:R-:W-:Y:S02]  /*18870*/  FADD R4, R9, R4 ;  /* 0x0000000409047221 */ /* 0x008fe40000000000 */
[----:B------:R-:W3:Y:S01]  /*18880*/  LDL.64 R8, [R1+0xd48] ;  /* 0x000d480001087983 */ /* 0x000ee20000100a00 */
[----:B-1----:R-:W-:-:S03]  /*18890*/  FADD R6, R7, R6 ;  /* 0x0000000607067221 */ /* 0x002fc60000000000 */
[----:B------:R-:W-:Y:S04]  /*188a0*/  @!P1 STS [R12+0x100], R4 ;  /* 0x000100040c009388 */ /* 0x000fe80000000800 */
[----:B------:R-:W-:Y:S04]  /*188b0*/  @!P1 STS [R12+0x200], R6 ;  /* 0x000200060c009388 */ /* 0x000fe80000000800 */
[----:B------:R0:W-:Y:S04]  /*188c0*/  @!P1 STS [R12+0x300], R5 ;  /* 0x000300050c009388 */ /* 0x0001e80000000800 */
[----:B------:R-:W-:Y:S06]  /*188d0*/  BAR.SYNC.DEFER_BLOCKING 0x0 ;  /* 0x0000000000007b1d */ /* 0x000fec0000010000 */
[----:B0-----:R-:W3:Y:S04]  /*188e0*/  LDL.64 R12, [R1+0xd38] ;  /* 0x000d3800010c7983 */ /* 0x001ee80000100a00 */
[----:B------:R-:W0:Y:S04]  /*188f0*/  LDS R4, [R2.X4] ;  /* 0x0000000002047984 */ /* 0x000e280000004800 */
[----:B0-----:R-:W0:Y:S02]  /*18900*/  SHFL.BFLY PT, R5, R4, 0x4, 0x1f ;  /* 0x0c801f0004057f89 */ /* 0x001e2400000e0000 */
[----:B0-----:R-:W-:-:S05]  /*18910*/  FADD R5, R4, R5 ;  /* 0x0000000504057221 */ /* 0x001fca0000000000 */
[----:B------:R-:W0:Y:S02]  /*18920*/  SHFL.BFLY PT, R4, R5, 0x2, 0x1f ;  /* 0x0c401f0005047f89 */ /* 0x000e2400000e0000 */
[----:B0-----:R-:W-:-:S05]  /*18930*/  FADD R4, R5, R4 ;  /* 0x0000000405047221 */ /* 0x001fca0000000000 */
[----:B------:R-:W0:Y:S02]  /*18940*/  SHFL.BFLY PT, R6, R4, 0x1, 0x1f ;  /* 0x0c201f0004067f89 */ /* 0x000e2400000e0000 */
[----:B0-----:R-:W-:-:S05]  /*18950*/  FADD R6, R4, R6 ;  /* 0x0000000604067221 */ /* 0x001fca0000000000 */
[----:B------:R0:W-:Y:S01]  /*18960*/  @!P0 STS [R2.X4], R6 ;  /* 0x0000000602008388 */ /* 0x0001e20000004800 */
[----:B----4-:R-:W-:-:S03]  /*18970*/  IMAD.WIDE R4, R0, 0x2, R14 ;  /* 0x0000000200047825 */ /* 0x010fc600078e020e */
[----:B------:R-:W-:Y:S01]  /*18980*/  BAR.SYNC.DEFER_BLOCKING 0x0 ;  /* 0x0000000000007b1d */ /* 0x000fe20000010000 */
[----:B------:R-:W-:-:S04]  /*18990*/  IMAD.WIDE R10, R0, 0x2, R10 ;  /* 0x00000002000a7825 */ /* 0x000fc800078e020a */
[C---:B0-----:R-:W-:Y:S01]  /*189a0*/  IMAD.WIDE R6, R0.reuse, 0x2, R18 ;  /* 0x0000000200067825 */ /* 0x041fe200078e0212 */
[----:B------:R-:W4:Y:S04]  /*189b0*/  LDL.64 R14, [R1+0xd30] ;  /* 0x000d3000010e7983 */ /* 0x000f280000100a00 */
[----:B------:R-:W4:Y:S04]  /*189c0*/  LDL.64 R18, [R1+0xd08] ;  /* 0x000d080001127983 */ /* 0x000f280000100a00 */
[----:B------:R2:W4:Y:S04]  /*189d0*/  LDG.E.U16 R2, [R4.64] ;  /* 0x0000000404027981 */ /* 0x000528000c1e1500 */
[----:B------:R0:W4:Y:S04]  /*189e0*/  LDG.E.U16 R20, [R6.64] ;  /* 0x0000000406147981 */ /* 0x000128000c1e1500 */
[----:B------:R-:W4:Y:S04]  /*189f0*/  LDG.E.U16 R11, [R10.64] ;  /* 0x000000040a0b7981 */ /* 0x000f28000c1e1500 */
[----:B0-----:R-:W4:Y:S01]  /*18a00*/  LDL.64 R6, [R1+0xd28] ;  /* 0x000d280001067983 */ /* 0x001f220000100a00 */
[----:B--2---:R-:W-:-:S03]  /*18a10*/  IMAD.WIDE R4, R0, 0x2, R16 ;  /* 0x0000000200047825 */ /* 0x004fc600078e0210 */
[----:B------:R-:W2:Y:S04]  /*18a20*/  LDL.64 R16, [R1+0xd10] ;  /* 0x000d100001107983 */ /* 0x000ea80000100a00 */
[----:B------:R-:W2:Y:S01]  /*18a30*/  LDG.E.U16 R5, [R4.64] ;  /* 0x0000000404057981 */ /* 0x000ea2000c1e1500 */
[----:B---3--:R-:W-:-:S05]  /*18a40*/  IMAD.WIDE R8, R0, 0x2, R8 ;  /* 0x0000000200087825 */ /* 0x008fca00078e0208 */
[----:B------:R0:W3:Y:S04]  /*18a50*/  LDG.E.U16 R21, [R8.64] ;  /* 0x0000000408157981 */ /* 0x0000e8000c1e1500 */
[----:B0-----:R-:W3:Y:S01]  /*18a60*/  LDL.64 R8, [R1+0xd20] ;  /* 0x000d200001087983 */ /* 0x001ee20000100a00 */
[----:B------:R-:W-:-:S03]  /*18a70*/  IMAD.WIDE R12, R0, 0x2, R12 ;  /* 0x00000002000c7825 */ /* 0x000fc600078e020c */
[----:B----4-:R0:W-:Y:S04]  /*18a80*/  STL [R1+0x4f0], R2 ;  /* 0x0004f00201007387 */ /* 0x0101e80000100800 */
[----:B0-----:R0:W4:Y:S01]  /*18a90*/  LDG.E.U16 R2, [R12.64] ;  /* 0x000000040c027981 */ /* 0x001122000c1e1500 */
[----:B------:R-:W-:-:S03]  /*18aa0*/  IMAD.WIDE R6, R0, 0x2, R6 ;  /* 0x0000000200067825 */ /* 0x000fc600078e0206 */
[----:B--2---:R1:W-:Y:S02]  /*18ab0*/  STL [R1+0x4e8], R5 ;  /* 0x0004e80501007387 */ /* 0x0043e40000100800 */
[----:B-1----:R-:W-:-:S06]  /*18ac0*/  IMAD.WIDE R4, R0, 0x2, R14 ;  /* 0x0000000200047825 */ /* 0x002fcc00078e020e */
[----:B------:R-:W2:Y:S04]  /*18ad0*/  LDG.E.U16 R5, [R4.64] ;  /* 0x0000000404057981 */ /* 0x000ea8000c1e1500 */
[----:B---3--:R-:W-:Y:S04]  /*18ae0*/  STL [R1+0x4e0], R21 ;  /* 0x0004e01501007387 */ /* 0x008fe80000100800 */
[----:B------:R1:W-:Y:S04]  /*18af0*/  STL [R1+0x4e4], R20 ;  /* 0x0004e41401007387 */ /* 0x0003e80000100800 */
[----:B------:R-:W3:Y:S01]  /*18b00*/  LDL.64 R14, [R1+0xce8] ;  /* 0x000ce800010e7983 */ /* 0x000ee20000100a00 */
[----:B------:R-:W-:-:S03]  /*18b10*/  IMAD.WIDE R8, R0, 0x2, R8 ;  /* 0x0000000200087825 */ /* 0x000fc600078e0208 */
[----:B-1----:R-:W3:Y:S04]  /*18b20*/  LDL.64 R20, [R1+0xcf0] ;  /* 0x000cf00001147983 */ /* 0x002ee80000100a00 */
[----:B------:R1:W-:Y:S02]  /*18b30*/  STL [R1+0x4dc], R11 ;  /* 0x0004dc0b01007387 */ /* 0x0003e40000100800 */
[C---:B-1----:R-:W-:Y:S02]  /*18b40*/  IMAD.WIDE R10, R0.reuse, 0x2, R22 ;  /* 0x00000002000a7825 */ /* 0x042fe400078e0216 */
[----:B------:R1:W3:Y:S04]  /*18b50*/  LDG.E.U16 R23, [R8.64] ;  /* 0x0000000408177981 */ /* 0x0002e8000c1e1500 */
[----:B------:R0:W3:Y:S04]  /*18b60*/  LDG.E.U16 R22, [R6.64] ;  /* 0x0000000406167981 */ /* 0x0000e8000c1e1500 */
[----:B------:R-:W3:Y:S04]  /*18b70*/  LDG.E.U16 R11, [R10.64] ;  /* 0x000000040a0b7981 */ /* 0x000ee8000c1e1500 */
[----:B-1----:R-:W3:Y:S04]  /*18b80*/  LDL.64 R8, [R1+0xcf8] ;  /* 0x000cf80001087983 */ /* 0x002ee80000100a00 */
[----:B0-----:R-:W3:Y:S01]  /*18b90*/  LDL.64 R6, [R1+0xd00] ;  /* 0x000d000001067983 */ /* 0x001ee20000100a00 */
[----:B------:R-:W-:-:S03]  /*18ba0*/  IMAD.WIDE R12, R0, 0x2, R16 ;  /* 0x00000002000c7825 */ /* 0x000fc600078e0210 */
[----:B------:R-:W3:Y:S04]  /*18bb0*/  LDL.64 R16, [R1+0xce0] ;  /* 0x000ce00001107983 */ /* 0x000ee80000100a00 */
[----:B----4-:R0:W-:Y:S04]  /*18bc0*/  STL [R1+0x4d8], R2 ;  /* 0x0004d80201007387 */ /* 0x0101e80000100800 */
[----:B0-----:R0:W4:Y:S04]  /*18bd0*/  LDG.E.U16 R2, [R12.64] ;  /* 0x000000040c027981 */ /* 0x001128000c1e1500 */
[----:B--2---:R1:W-:Y:S02]  /*18be0*/  STL [R1+0x4d4], R5 ;  /* 0x0004d40501007387 */ /* 0x0043e40000100800 */
[----:B-1----:R-:W-:-:S06]  /*18bf0*/  IMAD.WIDE R4, R0, 0x2, R18 ;  /* 0x0000000200047825 */ /* 0x002fcc00078e0212 */
[----:B------:R-:W2:Y:S04]  /*18c00*/  LDG.E.U16 R5, [R4.64] ;  /* 0x0000000404057981 */ /* 0x000ea8000c1e1500 */
[----:B---3--:R-:W-:Y:S04]  /*18c10*/  STL [R1+0x4cc], R23 ;  /* 0x0004cc1701007387 */ /* 0x008fe80000100800 */
[----:B------:R1:W-:Y:S04]  /*18c20*/  STL [R1+0x4d0], R22 ;  /* 0x0004d01601007387 */ /* 0x0003e80000100800 */
[----:B------:R-:W3:Y:S01]  /*18c30*/  LDL.64 R18, [R1+0xcc0] ;  /* 0x000cc00001127983 */ /* 0x000ee20000100a00 */
[----:B------:R-:W-:-:S03]  /*18c40*/  IMAD.WIDE R8, R0, 0x2, R8 ;  /* 0x0000000200087825 */ /* 0x000fc600078e0208 */
[----:B-1----:R-:W3:Y:S01]  /*18c50*/  LDL.64 R22, [R1+0xcc8] ;  /* 0x000cc80001167983 */ /* 0x002ee20000100a00 */
[----:B------:R-:W-:-:S03]  /*18c60*/  IMAD.WIDE R6, R0, 0x2, R6 ;  /* 0x0000000200067825 */ /* 0x000fc600078e0206 */
        /* <DEDUP_REMOVED lines=432> */
[----:B-1----:R-:W-:-:S02]  /*1a770*/  IMAD.WIDE R4, R0, 0x2, R16 ;  /* 0x0000000200047825 */ /* 0x002fc400078e0210 */
[----:B---3--:R-:W-:Y:S04]  /*1a780*/  STL [R1+0x1e4], R23 ;  /* 0x0001e41701007387 */ /* 0x008fe80000100800 */
[----:B------:R1:W-:Y:S01]  /*1a790*/  STL [R1+0x1e8], R22 ;  /* 0x0001e81601007387 */ /* 0x0003e20000100800 */
[----:B------:R-:W-:-:S03]  /*1a7a0*/  IMAD.WIDE R6, R0, 0x2, R6 ;  /* 0x0000000200067825 */ /* 0x000fc600078e0206 */
[----:B------:R-:W2:Y:S01]  /*1a7b0*/  LDL.64 R16, [R1+0x950] ;  /* 0x0009500001107983 */ /* 0x000ea20000100a00 */
[----:B------:R-:W-:-:S03]  /*1a7c0*/  IMAD.WIDE R8, R0, 0x2, R8 ;  /* 0x0000000200087825 */ /* 0x000fc600078e0208 */
[----:B-1----:R-:W3:Y:S04]  /*1a7d0*/  LDL.64 R22, [R1+0x958] ;  /* 0x0009580001167983 */ /* 0x002ee80000100a00 */
[----:B------:R1:W-:Y:S04]  /*1a7e0*/  STL [R1+0x1e0], R11 ;  /* 0x0001e00b01007387 */ /* 0x0003e80000100800 */
[----:B------:R0:W2:Y:S01]  /*1a7f0*/  LDG.E.U16 R8, [R8.64] ;  /* 0x0000000408087981 */ /* 0x0000a2000c1e1500 */
[----:B-1----:R-:W-:-:S03]  /*1a800*/  IMAD.WIDE R10, R0, 0x2, R20 ;  /* 0x00000002000a7825 */ /* 0x002fc600078e0214 */
[----:B------:R1:W2:Y:S04]  /*1a810*/  LDG.E.U16 R21, [R6.64] ;  /* 0x0000000406157981 */ /* 0x0002a8000c1e1500 */
[----:B------:R4:W3:Y:S04]  /*1a820*/  LDG.E.U16 R20, [R4.64] ;  /* 0x0000000404147981 */ /* 0x0008e8000c1e1500 */
[----:B0-----:R0:W3:Y:S04]  /*1a830*/  LDG.E.U16 R9, [R10.64] ;  /* 0x000000040a097981 */ /* 0x0010e8000c1e1500 */
[----:B-1----:R-:W0:Y:S04]  /*1a840*/  LDL.64 R6, [R1+0x968] ;  /* 0x0009680001067983 */ /* 0x002e280000100a00 */
[----:B----4-:R-:W4:Y:S01]  /*1a850*/  LDL.64 R4, [R1+0x960] ;  /* 0x0009600001047983 */ /* 0x010f220000100a00 */
[----:B------:R-:W-:-:S03]  /*1a860*/  IMAD.WIDE R12, R0, 0x2, R18 ;  /* 0x00000002000c7825 */ /* 0x000fc600078e0212 */
[----:B------:R-:W4:Y:S04]  /*1a870*/  LDL.64 R18, [R1+0x948] ;  /* 0x0009480001127983 */ /* 0x000f280000100a00 */
[----:B------:R1:W-:Y:S04]  /*1a880*/  STL [R1+0x1dc], R2 ;  /* 0x0001dc0201007387 */ /* 0x0003e80000100800 */
[----:B-1----:R1:W4:Y:S02]  /*1a890*/  LDG.E.U16 R2, [R12.64] ;  /* 0x000000040c027981 */ /* 0x002324000c1e1500 */
[----:B-1----:R-:W-:-:S06]  /*1a8a0*/  IMAD.WIDE R12, R0, 0x2, R14 ;  /* 0x00000002000c7825 */ /* 0x002fcc00078e020e */
[----:B------:R-:W4:Y:S04]  /*1a8b0*/  LDG.E.U16 R13, [R12.64] ;  /* 0x000000040c0d7981 */ /* 0x000f28000c1e1500 */
[----:B--2---:R-:W-:Y:S04]  /*1a8c0*/  STL [R1+0x1d4], R21 ;  /* 0x0001d41501007387 */ /* 0x004fe80000100800 */
[----:B---3--:R1:W-:Y:S04]  /*1a8d0*/  STL [R1+0x1d8], R20 ;  /* 0x0001d81401007387 */ /* 0x0083e80000100800 */
[----:B------:R-:W2:Y:S04]  /*1a8e0*/  LDL.64 R14, [R1+0x928] ;  /* 0x00092800010e7983 */ /* 0x000ea80000100a00 */
[----:B-1----:R-:W3:Y:S01]  /*1a8f0*/  LDL.64 R20, [R1+0x930] ;  /* 0x0009300001147983 */ /* 0x002ee20000100a00 */
[----:B0-----:R-:W-:-:S03]  /*1a900*/  IMAD.WIDE R10, R0, 0x2, R6 ;  /* 0x00000002000a7825 */ /* 0x001fc600078e0206 */
[----:B------:R-:W-:Y:S01]  /*1a910*/  STL [R1+0x1cc], R9 ;  /* 0x0001cc0901007387 */ /* 0x000fe20000100800 */
[----:B------:R-:W-:-:S03]  /*1a920*/  IMAD.WIDE R6, R0, 0x2, R22 ;  /* 0x0000000200067825 */ /* 0x000fc600078e0216 */
[----:B------:R4:W-:Y:S04]  /*1a930*/  STL [R1+0x1d0], R8 ;  /* 0x0001d00801007387 */ /* 0x0009e80000100800 */
[----:B------:R0:W2:Y:S04]  /*1a940*/  LDG.E.U16 R22, [R10.64] ;  /* 0x000000040a167981 */ /* 0x0000a8000c1e1500 */
[----:B------:R-:W2:Y:S01]  /*1a950*/  LDG.E.U16 R7, [R6.64] ;  /* 0x0000000406077981 */ /* 0x000ea2000c1e1500 */
[----:B----4-:R-:W-:-:S03]  /*1a960*/  IMAD.WIDE R8, R0, 0x2, R4 ;  /* 0x0000000200087825 */ /* 0x010fc600078e0204 */
[----:B0-----:R-:W4:Y:S04]  /*1a970*/  LDL.64 R10, [R1+0x940] ;  /* 0x00094000010a7983 */ /* 0x001f280000100a00 */
[----:B------:R0:W2:Y:S04]  /*1a980*/  LDG.E.U16 R23, [R8.64] ;  /* 0x0000000408177981 */ /* 0x0000a8000c1e1500 */
[----:B0-----:R-:W3:Y:S01]  /*1a990*/  LDL.64 R8, [R1+0x938] ;  /* 0x0009380001087983 */ /* 0x001ee20000100a00 */
[----:B------:R-:W-:-:S03]  /*1a9a0*/  IMAD.WIDE R4, R0, 0x2, R16 ;  /* 0x0000000200047825 */ /* 0x000fc600078e0210 */
[----:B------:R-:W3:Y:S04]  /*1a9b0*/  LDL.64 R16, [R1+0x920] ;  /* 0x0009200001107983 */ /* 0x000ee80000100a00 */
[----:B------:R0:W-:Y:S04]  /*1a9c0*/  STL [R1+0x1c8], R2 ;  /* 0x0001c80201007387 */ /* 0x0001e80000100800 */
[----:B0-----:R0:W3:Y:S04]  /*1a9d0*/  LDG.E.U16 R2, [R4.64] ;  /* 0x0000000404027981 */ /* 0x0010e8000c1e1500 */
[----:B------:R1:W-:Y:S02]  /*1a9e0*/  STL [R1+0x1c4], R13 ;  /* 0x0001c40d01007387 */ /* 0x0003e40000100800 */
[----:B-1----:R-:W-:-:S06]  /*1a9f0*/  IMAD.WIDE R12, R0, 0x2, R18 ;  /* 0x00000002000c7825 */ /* 0x002fcc00078e0212 */
[----:B------:R-:W3:Y:S01]  /*1aa00*/  LDG.E.U16 R13, [R12.64] ;  /* 0x000000040c0d7981 */ /* 0x000ee2000c1e1500 */
[----:B----4-:R-:W-:-:S03]  /*1aa10*/  IMAD.WIDE R10, R0, 0x2, R10 ;  /* 0x00000002000a7825 */ /* 0x010fc600078e020a */
[----:B--2---:R-:W-:Y:S04]  /*1aa20*/  STL [R1+0x1bc], R23 ;  /* 0x0001bc1701007387 */ /* 0x004fe80000100800 */
[----:B------:R1:W-:Y:S04]  /*1aa30*/  STL [R1+0x1c0], R22 ;  /* 0x0001c01601007387 */ /* 0x0003e80000100800 */
[----:B------:R-:W2:Y:S01]  /*1aa40*/  LDL.64 R18, [R1+0x900] ;  /* 0x0009000001127983 */ /* 0x000ea20000100a00 */
[----:B---3--:R-:W-:-:S03]  /*1aa50*/  IMAD.WIDE R8, R0, 0x2, R8 ;  /* 0x0000000200087825 */ /* 0x008fc600078e0208 */
[----:B-1----:R-:W3:Y:S04]  /*1aa60*/  LDL.64 R22, [R1+0x908] ;  /* 0x0009080001167983 */ /* 0x002ee80000100a00 */
[----:B------:R1:W-:Y:S02]  /*1aa70*/  STL [R1+0x1b8], R7 ;  /* 0x0001b80701007387 */ /* 0x0003e40000100800 */
[C---:B-1----:R-:W-:Y:S02]  /*1aa80*/  IMAD.WIDE R6, R0.reuse, 0x2, R20 ;  /* 0x0000000200067825 */ /* 0x042fe400078e0214 */
[----:B------:R1:W4:Y:S04]  /*1aa90*/  LDG.E.U16 R21, [R8.64] ;  /* 0x0000000408157981 */ /* 0x000328000c1e1500 */
[----:B------:R0:W2:Y:S04]  /*1aaa0*/  LDG.E.U16 R20, [R10.64] ;  /* 0x000000040a147981 */ /* 0x0000a8000c1e1500 */
[----:B------:R-:W3:Y:S04]  /*1aab0*/  LDG.E.U16 R7, [R6.64] ;  /* 0x0000000406077981 */ /* 0x000ee8000c1e1500 */
[----:B-1----:R-:W3:Y:S04]  /*1aac0*/  LDL.64 R8, [R1+0x910] ;  /* 0x0009100001087983 */ /* 0x002ee80000100a00 */
[----:B0-----:R-:W3:Y:S01]  /*1aad0*/  LDL.64 R10, [R1+0x918] ;  /* 0x00091800010a7983 */ /* 0x001ee20000100a00 */
[----:B------:R-:W-:-:S03]  /*1aae0*/  IMAD.WIDE R4, R0, 0x2, R14 ;  /* 0x0000000200047825 */ /* 0x000fc600078e020e */
[----:B------:R-:W3:Y:S04]  /*1aaf0*/  LDL.64 R14, [R1+0x8f8] ;  /* 0x0008f800010e7983 */ /* 0x000ee80000100a00 */
[----:B------:R0:W-:Y:S04]  /*1ab00*/  STL [R1+0x1b4], R2 ;  /* 0x0001b40201007387 */ /* 0x0001e80000100800 */
[----:B0-----:R0:W3:Y:S04]  /*1ab10*/  LDG.E.U16 R2, [R4.64] ;  /* 0x0000000404027981 */ /* 0x0010e8000c1e1500 */
[----:B------:R1:W-:Y:S02]  /*1ab20*/  STL [R1+0x1b0], R13 ;  /* 0x0001b00d01007387 */ /* 0x0003e40000100800 */
[----:B-1----:R-:W-:-:S06]  /*1ab30*/  IMAD.WIDE R12, R0, 0x2, R16 ;  /* 0x00000002000c7825 */ /* 0x002fcc00078e0210 */
[----:B------:R-:W3:Y:S04]  /*1ab40*/  LDG.E.U16 R13, [R12.64] ;  /* 0x000000040c0d7981 */ /* 0x000ee8000c1e1500 */
[----:B----4-:R-:W-:Y:S04]  /*1ab50*/  STL [R1+0x1a8], R21 ;  /* 0x0001a81501007387 */ /* 0x010fe80000100800 */
[----:B--2---:R1:W-:Y:S04]  /*1ab60*/  STL [R1+0x1ac], R20 ;  /* 0x0001ac1401007387 */ /* 0x0043e80000100800 */
[----:B------:R-:W2:Y:S01]  /*1ab70*/  LDL.64 R16, [R1+0x8d8] ;  /* 0x0008d80001107983 */ /* 0x000ea20000100a00 */
[----:B---3--:R-:W-:-:S03]  /*1ab80*/  IMAD.WIDE R8, R0, 0x2, R8 ;  /* 0x0000000200087825 */ /* 0x008fc600078e0208 */
[----:B-1----:R-:W3:Y:S01]  /*1ab90*/  LDL.64 R20, [R1+0x8e0] ;  /* 0x0008e00001147983 */ /* 0x002ee20000100a00 */
[----:B------:R-:W-:-:S03]  /*1aba0*/  IMAD.WIDE R10, R0, 0x2, R10 ;  /* 0x00000002000a7825 */ /* 0x000fc600078e020a */
[----:B------:R1:W-:Y:S02]  /*1abb0*/  STL [R1+0x1a4], R7 ;  /* 0x0001a40701007387 */ /* 0x0003e40000100800 */
[C---:B-1----:R-:W-:Y:S02]  /*1abc0*/  IMAD.WIDE R6, R0.reuse, 0x2, R22 ;  /* 0x0000000200067825 */ /* 0x042fe400078e0216 */
[----:B------:R1:W4:Y:S04]  /*1abd0*/  LDG.E.U16 R23, [R8.64] ;  /* 0x0000000408177981 */ /* 0x000328000c1e1500 */
[----:B------:R0:W3:Y:S04]  /*1abe0*/  LDG.E.U16 R22, [R10.64] ;  /* 0x000000040a167981 */ /* 0x0000e8000c1e1500 */
        /* <DEDUP_REMOVED lines=8> */
[----:B0-----:R-:W-:-:S06]  /*1ac70*/  IMAD.WIDE R12, R0, 0x2, R14 ;  /* 0x00000002000c7825 */ /* 0x001fcc00078e020e */
[----:B------:R-:W3:Y:S01]  /*1ac80*/  LDG.E.U16 R13, [R12.64] ;  /* 0x000000040c0d7981 */ /* 0x000ee2000c1e1500 */
[----:B--2---:R-:W-:-:S03]  /*1ac90*/  IMAD.WIDE R4, R0, 0x2, R16 ;  /* 0x0000000200047825 */ /* 0x004fc600078e0210 */
[----:B----4-:R-:W-:Y:S04]  /*1aca0*/  STL [R1+0x194], R23 ;  /* 0x0001941701007387 */ /* 0x010fe80000100800 */
[----:B---3--:R0:W-:Y:S04]  /*1acb0*/  STL [R1+0x198], R22 ;  /* 0x0001981601007387 */ /* 0x0081e80000100800 */
[----:B------:R-:W2:Y:S01]  /*1acc0*/  LDL.64 R14, [R1+0x8b0] ;  /* 0x0008b000010e7983 */ /* 0x000ea20000100a00 */
[----:B------:R-:W-:-:S03]  /*1acd0*/  IMAD.WIDE R8, R0, 0x2, R8 ;  /* 0x0000000200087825 */ /* 0x000fc600078e0208 */
[----:B0-----:R-:W3:Y:S01]  /*1ace0*/  LDL.64 R22, [R1+0x8b8] ;  /* 0x0008b80001167983 */ /* 0x001ee20000100a00 */
[----:B------:R-:W-:-:S03]  /*1acf0*/  IMAD.WIDE R10, R0, 0x2, R10 ;  /* 0x00000002000a7825 */ /* 0x000fc600078e020a */
[----:B------:R0:W-:Y:S04]  /*1ad00*/  STL [R1+0x190], R7 ;  /* 0x0001900701007387 */ /* 0x0001e80000100800 */
[----:B------:R-:W4:Y:S01]  /*1ad10*/  LDL.64 R16, [R1+0x8a8] ;  /* 0x0008a80001107983 */ /* 0x000f220000100a00 */
[----:B0-----:R-:W-:-:S03]  /*1ad20*/  IMAD.WIDE R6, R0, 0x2, R20 ;  /* 0x0000000200067825 */ /* 0x001fc600078e0214 */
[----:B------:R0:W3:Y:S04]  /*1ad30*/  LDG.E.U16 R21, [R8.64] ;  /* 0x0000000408157981 */ /* 0x0000e8000c1e1500 */
[----:B------:R1:W4:Y:S04]  /*1ad40*/  LDG.E.U16 R20, [R10.64] ;  /* 0x000000040a147981 */ /* 0x000328000c1e1500 */
[----:B------:R-:W4:Y:S04]  /*1ad50*/  LDG.E.U16 R7, [R6.64] ;  /* 0x0000000406077981 */ /* 0x000f28000c1e1500 */
[----:B0-----:R-:W4:Y:S04]  /*1ad60*/  LDL.64 R8, [R1+0x8c0] ;  /* 0x0008c00001087983 */ /* 0x001f280000100a00 */
[----:B-1----:R-:W4:Y:S04]  /*1ad70*/  LDL.64 R10, [R1+0x8c8] ;  /* 0x0008c800010a7983 */ /* 0x002f280000100a00 */
[----:B------:R0:W-:Y:S04]  /*1ad80*/  STL [R1+0x18c], R2 ;  /* 0x00018c0201007387 */ /* 0x0001e80000100800 */
[----:B0-----:R2:W4:Y:S04]  /*1ad90*/  LDG.E.U16 R2, [R4.64] ;  /* 0x0000000404027981 */ /* 0x001528000c1e1500 */
[----:B------:R0:W-:Y:S02]  /*1ada0*/  STL [R1+0x188], R13 ;  /* 0x0001880d01007387 */ /* 0x0001e40000100800 */
[----:B0-----:R-:W-:-:S06]  /*1adb0*/  IMAD.WIDE R12, R0, 0x2, R18 ;  /* 0x00000002000c7825 */ /* 0x001fcc00078e0212 */
[----:B------:R-:W4:Y:S01]  /*1adc0*/  LDG.E.U16 R13, [R12.64] ;  /* 0x000000040c0d7981 */ /* 0x000f22000c1e1500 */
[----:B--2---:R-:W-:-:S03]  /*1add0*/  IMAD.WIDE R4, R0, 0x2, R14 ;  /* 0x0000000200047825 */ /* 0x004fc600078e020e */
[----:B---3--:R-:W-:Y:S04]  /*1ade0*/  STL [R1+0x180], R21 ;  /* 0x0001801501007387 */ /* 0x008fe80000100800 */
[----:B----4-:R0:W-:Y:S04]  /*1adf0*/  STL [R1+0x184], R20 ;  /* 0x0001841401007387 */ /* 0x0101e80000100800 */
[----:B------:R-:W2:Y:S01]  /*1ae00*/  LDL.64 R18, [R1+0x888] ;  /* 0x0008880001127983 */ /* 0x000ea20000100a00 */
[----:B------:R-:W-:-:S03]  /*1ae10*/  IMAD.WIDE R8, R0, 0x2, R8 ;  /* 0x0000000200087825 */ /* 0x000fc600078e0208 */
[----:B0-----:R-:W3:Y:S01]  /*1ae20*/  LDL.64 R20, [R1+0x890] ;  /* 0x0008900001147983 */ /* 0x001ee20000100a00 */
[----:B------:R-:W-:-:S03]  /*1ae30*/  IMAD.WIDE R10, R0, 0x2, R10 ;  /* 0x00000002000a7825 */ /* 0x000fc600078e020a */
[----:B------:R0:W-:Y:S02]  /*1ae40*/  STL [R1+0x17c], R7 ;  /* 0x00017c0701007387 */ /* 0x0001e40000100800 */
[C---:B0-----:R-:W-:Y:S02]  /*1ae50*/  IMAD.WIDE R6, R0.reuse, 0x2, R22 ;  /* 0x0000000200067825 */ /* 0x041fe400078e0216 */
[----:B------:R0:W4:Y:S04]  /*1ae60*/  LDG.E.U16 R23, [R8.64] ;  /* 0x0000000408177981 */ /* 0x000128000c1e1500 */
[----:B------:R1:W3:Y:S04]  /*1ae70*/  LDG.E.U16 R22, [R10.64] ;  /* 0x000000040a167981 */ /* 0x0002e8000c1e1500 */
[----:B------:R-:W3:Y:S04]  /*1ae80*/  LDG.E.U16 R7, [R6.64] ;  /* 0x0000000406077981 */ /* 0x000ee8000c1e1500 */
[----:B0-----:R-:W3:Y:S04]  /*1ae90*/  LDL.64 R8, [R1+0x898] ;  /* 0x0008980001087983 */ /* 0x001ee80000100a00 */
[----:B-1----:R-:W3:Y:S04]  /*1aea0*/  LDL.64 R10, [R1+0x8a0] ;  /* 0x0008a000010a7983 */ /* 0x002ee80000100a00 */
[----:B------:R0:W-:Y:S04]  /*1aeb0*/  STL [R1+0x178], R2 ;  /* 0x0001780201007387 */ /* 0x0001e80000100800 */
[----:B------:R-:W3:Y:S04]  /*1aec0*/  LDL.64 R14, [R1+0x880] ;  /* 0x00088000010e7983 */ /* 0x000ee80000100a00 */
[----:B0-----:R2:W3:Y:S04]  /*1aed0*/  LDG.E.U16 R2, [R4.64] ;  /* 0x0000000404027981 */ /* 0x0014e8000c1e1500 */
[----:B------:R0:W-:Y:S02]  /*1aee0*/  STL [R1+0x174], R13 ;  /* 0x0001740d01007387 */ /* 0x0001e40000100800 */
[----:B0-----:R-:W-:-:S04]  /*1aef0*/  IMAD.WIDE R12, R0, 0x2, R16 ;  /* 0x00000002000c7825 */ /* 0x001fc800078e0210 */
[C---:B--2---:R-:W-:Y:S02]  /*1af00*/  IMAD.WIDE R4, R0.reuse, 0x2, R18 ;  /* 0x0000000200047825 */ /* 0x044fe400078e0212 */
[----:B------:R0:W2:Y:S04]  /*1af10*/  LDG.E.U16 R19, [R12.64] ;  /* 0x000000040c137981 */ /* 0x0000a8000c1e1500 */
[----:B----4-:R-:W-:Y:S04]  /*1af20*/  STL [R1+0x16c], R23 ;  /* 0x00016c1701007387 */ /* 0x010fe80000100800 */
[----:B---3--:R1:W-:Y:S04]  /*1af30*/  STL [R1+0x170], R22 ;  /* 0x0001701601007387 */ /* 0x0083e80000100800 */
[----:B------:R-:W3:Y:S01]  /*1af40*/  LDL.64 R16, [R1+0x860] ;  /* 0x0008600001107983 */ /* 0x000ee20000100a00 */
[----:B------:R-:W-:-:S03]  /*1af50*/  IMAD.WIDE R8, R0, 0x2, R8 ;  /* 0x0000000200087825 */ /* 0x000fc600078e0208 */
[----:B-1----:R-:W4:Y:S01]  /*1af60*/  LDL.64 R22, [R1+0x868] ;  /* 0x0008680001167983 */ /* 0x002f220000100a00 */
[----:B------:R-:W-:-:S03]  /*1af70*/  IMAD.WIDE R10, R0, 0x2, R10 ;  /* 0x00000002000a7825 */ /* 0x000fc600078e020a */
[----:B------:R1:W-:Y:S04]  /*1af80*/  STL [R1+0x168], R7 ;  /* 0x0001680701007387 */ /* 0x0003e80000100800 */
[----:B0-----:R0:W4:Y:S04]  /*1af90*/  LDG.E.U16 R13, [R8.64] ;  /* 0x00000004080d7981 */ /* 0x001128000c1e1500 */
[----:B------:R0:W4:Y:S01]  /*1afa0*/  LDG.E.U16 R12, [R10.64] ;  /* 0x000000040a0c7981 */ /* 0x000122000c1e1500 */
[----:B-1----:R-:W-:-:S03]  /*1afb0*/  IMAD.WIDE R6, R0, 0x2, R20 ;  /* 0x0000000200067825 */ /* 0x002fc600078e0214 */
[----:B0-----:R-:W4:Y:S04]  /*1afc0*/  LDL.64 R8, [R1+0x870] ;  /* 0x0008700001087983 */ /* 0x001f280000100a00 */
[----:B------:R-:W4:Y:S04]  /*1afd0*/  LDL.64 R10, [R1+0x878] ;  /* 0x00087800010a7983 */ /* 0x000f280000100a00 */
[----:B------:R-:W4:Y:S04]  /*1afe0*/  LDG.E.U16 R7, [R6.64] ;  /* 0x0000000406077981 */ /* 0x000f28000c1e1500 */
[----:B------:R0:W-:Y:S04]  /*1aff0*/  STL [R1+0x164], R2 ;  /* 0x0001640201007387 */ /* 0x0001e80000100800 */
[----:B------:R-:W4:Y:S04]  /*1b000*/  LDL.64 R20, [R1+0x848] ;  /* 0x0008480001147983 */ /* 0x000f280000100a00 */
[----:B0-----:R3:W4:Y:S04]  /*1b010*/  LDG.E.U16 R2, [R4.64] ;  /* 0x0000000404027981 */ /* 0x001728000c1e1500 */
[----:B--2---:R0:W-:Y:S04]  /*1b020*/  STL [R1+0x160], R19 ;  /* 0x0001601301007387 */ /* 0x0041e80000100800 */
[----:B0-----:R-:W2:Y:S01]  /*1b030*/  LDL.64 R18, [R1+0x840] ;  /* 0x0008400001127983 */ /* 0x001ea20000100a00 */
[----:B---3--:R-:W-:-:S03]  /*1b040*/  IMAD.WIDE R4, R0, 0x2, R16 ;  /* 0x0000000200047825 */ /* 0x008fc600078e0210 */
[----:B----4-:R-:W-:Y:S04]  /*1b050*/  STL [R1+0x158], R13 ;  /* 0x0001580d01007387 */ /* 0x010fe80000100800 */
[----:B------:R0:W-:Y:S02]  /*1b060*/  STL [R1+0x15c], R12 ;  /* 0x00015c0c01007387 */ /* 0x0001e40000100800 */
[C---:B0-----:R-:W-:Y:S02]  /*1b070*/  IMAD.WIDE R12, R0.reuse, 0x2, R14 ;  /* 0x00000002000c7825 */ /* 0x041fe400078e020e */
[----:B------:R-:W3:Y:S02]  /*1b080*/  LDL.64 R14, [R1+0x838] ;  /* 0x00083800010e7983 */ /* 0x000ee40000100a00 */
[----:B------:R-:W-:-:S02]  /*1b090*/  IMAD.WIDE R10, R0, 0x2, R10 ;  /* 0x00000002000a7825 */ /* 0x000fc400078e020a */
[----:B------:R-:W-:Y:S04]  /*1b0a0*/  STL [R1+0x154], R7 ;  /* 0x0001540701007387 */ /* 0x000fe80000100800 */
[----:B------:R0:W4:Y:S04]  /*1b0b0*/  LDG.E.U16 R17, [R12.64] ;  /* 0x000000040c117981 */ /* 0x000128000c1e1500 */
[----:B0-----:R-:W2:Y:S04]  /*1b0c0*/  LDL.64 R12, [R1+0x858] ;  /* 0x00085800010c7983 */ /* 0x001ea80000100a00 */
[----:B------:R0:W-:Y:S04]  /*1b0d0*/  STL [R1+0x150], R2 ;  /* 0x0001500201007387 */ /* 0x0001e80000100800 */
[----:B0-----:R0:W2:Y:S01]  /*1b0e0*/  LDG.E.U16 R2, [R10.64] ;  /* 0x000000040a027981 */ /* 0x0010a2000c1e1500 */
[----:B------:R-:W-:-:S04]  /*1b0f0*/  IMAD.WIDE R8, R0, 0x2, R8 ;  /* 0x0000000200087825 */ /* 0x000fc800078e0208 */
[C---:B------:R-:W-:Y:S02]  /*1b100*/  IMAD.WIDE R6, R0.reuse, 0x2, R22 ;  /* 0x0000000200067825 */ /* 0x040fe400078e0216 */
[----:B------:R-:W3:Y:S04]  /*1b110*/  LDG.E.U16 R9, [R8.64] ;  /* 0x0000000408097981 */ /* 0x000ee8000c1e1500 */
[----:B0-----:R-:W3:Y:S04]  /*1b120*/  LDL.64 R10, [R1+0x850] ;  /* 0x00085000010a7983 */ /* 0x001ee80000100a00 */
[----:B------:R-:W3:Y:S04]  /*1b130*/  LDL.64 R22, [R1+0x828] ;  /* 0x0008280001167983 */ /* 0x000ee80000100a00 */
[----:B------:R-:W3:Y:S04]  /*1b140*/  LDG.E.U16 R7, [R6.64] ;  /* 0x0000000406077981 */ /* 0x000ee8000c1e1500 */
[----:B----4-:R0:W-:Y:S04]  /*1b150*/  STL [R1+0x14c], R17 ;  /* 0x00014c1101007387 */ /* 0x0101e80000100800 */
[----:B0-----:R-:W4:Y:S04]  /*1b160*/  LDL.64 R16, [R1+0x820] ;  /* 0x0008200001107983 */ /* 0x001f280000100a00 */
[----:B--2---:R0:W-:Y:S04]  /*1b170*/  STL [R1+0x148], R2 ;  /* 0x0001480201007387 */ /* 0x0041e80000100800 */
[----:B0-----:R0:W2:Y:S01]  /*1b180*/  LDG.E.U16 R2, [R4.64] ;  /* 0x0000000404027981 */ /* 0x0010a2000c1e1500 */
[----:B------:R-:W-:-:S03]  /*1b190*/  IMAD.WIDE R12, R0, 0x2, R12 ;  /* 0x00000002000c7825 */ /* 0x000fc600078e020c */
[----:B---3--:R1:W-:Y:S01]  /*1b1a0*/  STL [R1+0x144], R9 ;  /* 0x0001440901007387 */ /* 0x0083e20000100800 */
[----:B------:R-:W-:-:S03]  /*1b1b0*/  IMAD.WIDE R10, R0, 0x2, R10 ;  /* 0x00000002000a7825 */ /* 0x000fc600078e020a */
[----:B------:R3:W-:Y:S01]  /*1b1c0*/  STL [R1+0x140], R7 ;  /* 0x0001400701007387 */ /* 0x0007e20000100800 */
[----:B0-----:R-:W-:-:S03]  /*1b1d0*/  IMAD.WIDE R4, R0, 0x2, R14 ;  /* 0x0000000200047825 */ /* 0x001fc600078e020e */
[----:B------:R0:W4:Y:S01]  /*1b1e0*/  LDG.E.U16 R15, [R12.64] ;  /* 0x000000040c0f7981 */ /* 0x000122000c1e1500 */
[----:B-1----:R-:W-:-:S03]  /*1b1f0*/  IMAD.WIDE R8, R0, 0x2, R20 ;  /* 0x0000000200087825 */ /* 0x002fc600078e0214 */
[----:B------:R-:W4:Y:S01]  /*1b200*/  LDL.64 R20, [R1+0x818] ;  /* 0x0008180001147983 */ /* 0x000f220000100a00 */
[----:B---3--:R-:W-:-:S03]  /*1b210*/  IMAD.WIDE R6, R0, 0x2, R18 ;  /* 0x0000000200067825 */ /* 0x008fc600078e0212 */
[----:B------:R-:W3:Y:S04]  /*1b220*/  LDL.64 R18, [R1+0x810] ;  /* 0x0008100001127983 */ /* 0x000ee80000100a00 */
[----:B0-----:R-:W3:Y:S04]  /*1b230*/  LDL.64 R12, [R1+0x830] ;  /* 0x00083000010c7983 */ /* 0x001ee80000100a00 */
[----:B--2---:R0:W-:Y:S04]  /*1b240*/  STL [R1+0x13c], R2 ;  /* 0x00013c0201007387 */ /* 0x0041e80000100800 */
[----:B0-----:R0:W2:Y:S04]  /*1b250*/  LDG.E.U16 R2, [R10.64] ;  /* 0x000000040a027981 */ /* 0x0010a8000c1e1500 */
[----:B----4-:R1:W-:Y:S04]  /*1b260*/  STL [R1+0x138], R15 ;  /* 0x0001380f01007387 */ /* 0x0103e80000100800 */
[----:B0-----:R3:W4:Y:S04]  /*1b270*/  LDG.E.U16 R10, [R8.64] ;  /* 0x00000004080a7981 */ /* 0x001728000c1e1500 */
[----:B------:R0:W3:Y:S04]  /*1b280*/  LDG.E.U16 R11, [R6.64] ;  /* 0x00000004060b7981 */ /* 0x0000e8000c1e1500 */
[----:B-1----:R-:W4:Y:S04]  /*1b290*/  LDL.64 R14, [R1+0x808] ;  /* 0x00080800010e7983 */ /* 0x002f280000100a00 */
[----:B--2---:R1:W-:Y:S04]  /*1b2a0*/  STL [R1+0x134], R2 ;  /* 0x0001340201007387 */ /* 0x0043e80000100800 */
[----:B-1----:R1:W2:Y:S01]  /*1b2b0*/  LDG.E.U16 R2, [R4.64] ;  /* 0x0000000404027981 */ /* 0x0022a2000c1e1500 */
[----:B0-----:R-:W-:-:S03]  /*1b2c0*/  IMAD.WIDE R6, R0, 0x2, R22 ;  /* 0x0000000200067825 */ /* 0x001fc600078e0216 */
[----:B------:R-:W2:Y:S01]  /*1b2d0*/  LDL.64 R22, [R1+0x7f8] ;  /* 0x0007f80001167983 */ /* 0x000ea20000100a00 */
[----:B---3--:R-:W-:-:S04]  /*1b2e0*/  IMAD.WIDE R8, R0, 0x2, R12 ;  /* 0x0000000200087825 */ /* 0x008fc800078e020c */
[C---:B-1----:R-:W-:Y:S02]  /*1b2f0*/  IMAD.WIDE R4, R0.reuse, 0x2, R16 ;  /* 0x0000000200047825 */ /* 0x042fe400078e0210 */
[----:B------:R-:W3:Y:S04]  /*1b300*/  LDL.64 R16, [R1+0x7f0] ;  /* 0x0007f00001107983 */ /* 0x000ee80000100a00 */
[----:B----4-:R0:W-:Y:S04]  /*1b310*/  STL [R1+0x130], R10 ;  /* 0x0001300a01007387 */ /* 0x0101e80000100800 */
[----:B------:R1:W-:Y:S04]  /*1b320*/  STL [R1+0x12c], R11 ;  /* 0x00012c0b01007387 */ /* 0x0003e80000100800 */
[----:B0-----:R0:W3:Y:S04]  /*1b330*/  LDG.E.U16 R10, [R8.64] ;  /* 0x00000004080a7981 */ /* 0x0010e8000c1e1500 */
[----:B-1----:R1:W3:Y:S04]  /*1b340*/  LDG.E.U16 R11, [R6.64] ;  /* 0x00000004060b7981 */ /* 0x0022e8000c1e1500 */
[----:B--2---:R2:W-:Y:S01]  /*1b350*/  STL [R1+0x128], R2 ;  /* 0x0001280201007387 */ /* 0x0045e20000100800 */
[----:B0-----:R-:W-:-:S03]  /*1b360*/  IMAD.WIDE R8, R0, 0x2, R20 ;  /* 0x0000000200087825 */ /* 0x001fc600078e0214 */
[----:B------:R-:W4:Y:S01]  /*1b370*/  LDL.64 R12, [R1+0x7e8] ;  /* 0x0007e800010c7983 */ /* 0x000f220000100a00 */
[----:B-1----:R-:W-:-:S03]  /*1b380*/  IMAD.WIDE R6, R0, 0x2, R18 ;  /* 0x0000000200067825 */ /* 0x002fc600078e0212 */
[----:B------:R-:W4:Y:S04]  /*1b390*/  LDL.64 R20, [R1+0x7e0] ;  /* 0x0007e00001147983 */ /* 0x000f280000100a00 */
[----:B--2---:R0:W2:Y:S04]  /*1b3a0*/  LDG.E.U16 R2, [R4.64] ;  /* 0x0000000404027981 */ /* 0x0040a8000c1e1500 */
[----:B------:R-:W4:Y:S01]  /*1b3b0*/  LDG.E.U16 R7, [R6.64] ;  /* 0x0000000406077981 */ /* 0x000f22000c1e1500 */
[----:B0-----:R-:W-:-:S03]  /*1b3c0*/  IMAD.WIDE R4, R0, 0x2, R14 ;  /* 0x0000000200047825 */ /* 0x001fc600078e020e */
[----:B------:R0:W4:Y:S04]  /*1b3d0*/  LDG.E.U16 R15, [R8.64] ;  /* 0x00000004080f7981 */ /* 0x000128000c1e1500 */
[----:B---3--:R-:W-:Y:S04]  /*1b3e0*/  STL [R1+0x120], R11 ;  /* 0x0001200b01007387 */ /* 0x008fe80000100800 */
[----:B------:R1:W-:Y:S04]  /*1b3f0*/  STL [R1+0x124], R10 ;  /* 0x0001240a01007387 */ /* 0x0003e80000100800 */
[----:B0-----:R-:W3:Y:S04]  /*1b400*/  LDL.64 R8, [R1+0x800] ;  /* 0x0008000001087983 */ /* 0x001ee80000100a00 */
[----:B-1----:R-:W3:Y:S04]  /*1b410*/  LDL.64 R10, [R1+0x7d8] ;  /* 0x0007d800010a7983 */ /* 0x002ee80000100a00 */
[----:B--2---:R0:W-:Y:S04]  /*1b420*/  STL [R1+0x11c], R2 ;  /* 0x00011c0201007387 */ /* 0x0041e80000100800 */
[----:B------:R-:W2:Y:S04]  /*1b430*/  LDL.64 R18, [R1+0x7d0] ;  /* 0x0007d00001127983 */ /* 0x000ea80000100a00 */
[----:B0-----:R0:W2:Y:S04]  /*1b440*/  LDG.E.U16 R2, [R4.64] ;  /* 0x0000000404027981 */ /* 0x0010a8000c1e1500 */
[----:B----4-:R1:W-:Y:S01]  /*1b450*/  STL [R1+0x118], R15 ;  /* 0x0001180f01007387 */ /* 0x0103e20000100800 */
[----:B0-----:R-:W-:-:S03]  /*1b460*/  IMAD.WIDE R4, R0, 0x2, R16 ;  /* 0x0000000200047825 */ /* 0x001fc600078e0210 */
[----:B-1----:R-:W4:Y:S01]  /*1b470*/  LDL.64 R14, [R1+0x7c8] ;  /* 0x0007c800010e7983 */ /* 0x002f220000100a00 */
[----:B---3--:R-:W-:-:S03]  /*1b480*/  IMAD.WIDE R8, R0, 0x2, R8 ;  /* 0x0000000200087825 */ /* 0x008fc600078e0208 */
[----:B------:R-:W-:Y:S04]  /*1b490*/  STL [R1+0x114], R7 ;  /* 0x0001140701007387 */ /* 0x000fe80000100800 */
[----:B------:R-:W3:Y:S04]  /*1b4a0*/  LDL.64 R16, [R1+0x7c0] ;  /* 0x0007c00001107983 */ /* 0x000ee80000100a00 */
[----:B--2---:R0:W-:Y:S04]  /*1b4b0*/  STL [R1+0x110], R2 ;  /* 0x0001100201007387 */ /* 0x0041e80000100800 */
[----:B0-----:R0:W2:Y:S01]  /*1b4c0*/  LDG.E.U16 R2, [R8.64] ;  /* 0x0000000408027981 */ /* 0x0010a2000c1e1500 */
[----:B------:R-:W-:-:S03]  /*1b4d0*/  IMAD.WIDE R6, R0, 0x2, R22 ;  /* 0x0000000200067825 */ /* 0x000fc600078e0216 */
[----:B------:R1:W3:Y:S04]  /*1b4e0*/  LDG.E.U16 R23, [R4.64] ;  /* 0x0000000404177981 */ /* 0x0002e8000c1e1500 */
[----:B------:R4:W3:Y:S01]  /*1b4f0*/  LDG.E.U16 R22, [R6.64] ;  /* 0x0000000406167981 */ /* 0x0008e2000c1e1500 */
[----:B0-----:R-:W-:-:S03]  /*1b500*/  IMAD.WIDE R8, R0, 0x2, R12 ;  /* 0x0000000200087825 */ /* 0x001fc600078e020c */
[----:B------:R-:W3:Y:S01]  /*1b510*/  LDL.64 R12, [R1+0x7b8] ;  /* 0x0007b800010c7983 */ /* 0x000ee20000100a00 */
[----:B-1----:R-:W-:-:S04]  /*1b520*/  IMAD.WIDE R4, R0, 0x2, R10 ;  /* 0x0000000200047825 */ /* 0x002fc800078e020a */
[C---:B----4-:R-:W-:Y:S02]  /*1b530*/  IMAD.WIDE R6, R0.reuse, 0x2, R20 ;  /* 0x0000000200067825 */ /* 0x050fe400078e0214 */
[----:B------:R3:W4:Y:S04]  /*1b540*/  LDG.E.U16 R21, [R4.64] ;  /* 0x0000000404157981 */ /* 0x000728000c1e1500 */
[----:B------:R0:W4:Y:S04]  /*1b550*/  LDG.E.U16 R20, [R6.64] ;  /* 0x0000000406147981 */ /* 0x000128000c1e1500 */
[----:B--2---:R1:W-:Y:S01]  /*1b560*/  STL [R1+0x10c], R2 ;  /* 0x00010c0201007387 */ /* 0x0043e20000100800 */
[----:B0-----:R-:W-:-:S03]  /*1b570*/  IMAD.WIDE R6, R0, 0x2, R14 ;  /* 0x0000000200067825 */ /* 0x001fc600078e020e */
[----:B------:R-:W2:Y:S04]  /*1b580*/  LDL.64 R10, [R1+0x7a8] ;  /* 0x0007a800010a7983 */ /* 0x000ea80000100a00 */
[----:B-1----:R0:W2:Y:S01]  /*1b590*/  LDG.E.U16 R2, [R8.64] ;  /* 0x0000000408027981 */ /* 0x0020a2000c1e1500 */
[----:B---3--:R-:W-:-:S03]  /*1b5a0*/  IMAD.WIDE R4, R0, 0x2, R16 ;  /* 0x0000000200047825 */ /* 0x008fc600078e0210 */
[----:B------:R-:W-:Y:S04]  /*1b5b0*/  STL [R1+0x104], R23 ;  /* 0x0001041701007387 */ /* 0x000fe80000100800 */
[----:B------:R1:W-:Y:S04]  /*1b5c0*/  STL [R1+0x108], R22 ;  /* 0x0001081601007387 */ /* 0x0003e80000100800 */
[----:B------:R3:W4:Y:S01]  /*1b5d0*/  LDG.E.U16 R17, [R6.64] ;  /* 0x0000000406117981 */ /* 0x000722000c1e1500 */
[----:B0-----:R-:W-:-:S03]  /*1b5e0*/  IMAD.WIDE R8, R0, 0x2, R18 ;  /* 0x0000000200087825 */ /* 0x001fc600078e0212 */
[----:B------:R-:W4:Y:S04]  /*1b5f0*/  LDL.64 R18, [R1+0x780] ;  /* 0x0007800001127983 */ /* 0x000f280000100a00 */
[----:B-1----:R-:W4:Y:S04]  /*1b600*/  LDL.64 R22, [R1+0x7a0] ;  /* 0x0007a00001167983 */ /* 0x002f280000100a00 */
[----:B---3--:R-:W3:Y:S04]  /*1b610*/  LDL.64 R6, [R1+0x7b0] ;  /* 0x0007b00001067983 */ /* 0x008ee80000100a00 */
[----:B------:R-:W3:Y:S04]  /*1b620*/  LDL.64 R14, [R1+0x760] ;  /* 0x00076000010e7983 */ /* 0x000ee80000100a00 */
[----:B------:R0:W3:Y:S04]  /*1b630*/  LDG.E.U16 R16, [R8.64] ;  /* 0x0000000408107981 */ /* 0x0000e8000c1e1500 */
[----:B--2---:R1:W-:Y:S04]  /*1b640*/  STL [R1+0x100], R2 ;  /* 0x0001000201007387 */ /* 0x0043e80000100800 */
[----:B-1----:R1:W2:Y:S01]  /*1b650*/  LDG.E.U16 R2, [R4.64] ;  /* 0x0000000404027981 */ /* 0x0022a2000c1e1500 */
[----:B0-----:R-:W-:-:S03]  /*1b660*/  IMAD.WIDE R8, R0, 0x2, R12 ;  /* 0x0000000200087825 */ /* 0x001fc600078e020c */
[----:B----4-:R-:W-:Y:S04]  /*1b670*/  STL [R1+0xf8], R21 ;  /* 0x0000f81501007387 */ /* 0x010fe80000100800 */
[----:B------:R-:W4:Y:S01]  /*1b680*/  LDG.E.U16 R9, [R8.64] ;  /* 0x0000000408097981 */ /* 0x000f22000c1e1500 */
[----:B---3--:R-:W-:-:S03]  /*1b690*/  IMAD.WIDE R6, R0, 0x2, R6 ;  /* 0x0000000200067825 */ /* 0x008fc600078e0206 */
[----:B------:R0:W-:Y:S04]  /*1b6a0*/  STL [R1+0xfc], R20 ;  /* 0x0000fc1401007387 */ /* 0x0001e80000100800 */
[----:B------:R-:W3:Y:S01]  /*1b6b0*/  LDG.E.U16 R7, [R6.64] ;  /* 0x0000000406077981 */ /* 0x000ee2000c1e1500 */
[----:B-1----:R-:W-:-:S03]  /*1b6c0*/  IMAD.WIDE R4, R0, 0x2, R10 ;  /* 0x0000000200047825 */ /* 0x002fc600078e020a */
[----:B0-----:R-:W3:Y:S04]  /*1b6d0*/  LDL.64 R20, [R1+0x740] ;  /* 0x0007400001147983 */ /* 0x001ee80000100a00 */
[----:B------:R-:W-:Y:S04]  /*1b6e0*/  STL [R1+0xf0], R17 ;  /* 0x0000f01101007387 */ /* 0x000fe80000100800 */
[----:B------:R0:W-:Y:S04]  /*1b6f0*/  STL [R1+0xf4], R16 ;  /* 0x0000f41001007387 */ /* 0x0001e80000100800 */
[----:B------:R-:W3:Y:S04]  /*1b700*/  LDL.64 R12, [R1+0x700] ;  /* 0x00070000010c7983 */ /* 0x000ee80000100a00 */
[----:B0-----:R-:W3:Y:S04]  /*1b710*/  LDL.64 R16, [R1+0x720] ;  /* 0x0007200001107983 */ /* 0x001ee80000100a00 */
[----:B--2---:R0:W-:Y:S04]  /*1b720*/  STL [R1+0xec], R2 ;  /* 0x0000ec0201007387 */ /* 0x0041e80000100800 */
[----:B------:R-:W2:Y:S04]  /*1b730*/  LDL.64 R10, [R1+0x6e0] ;  /* 0x0006e000010a7983 */ /* 0x000ea80000100a00 */
[----:B0-----:R0:W2:Y:S04]  /*1b740*/  LDG.E.U16 R2, [R4.64] ;  /* 0x0000000404027981 */ /* 0x0010a8000c1e1500 */
[----:B----4-:R1:W-:Y:S04]  /*1b750*/  STL [R1+0xe8], R9 ;  /* 0x0000e80901007387 */ /* 0x0103e80000100800 */
[----:B---3--:R3:W-:Y:S01]  /*1b760*/  STL [R1+0xe4], R7 ;  /* 0x0000e40701007387 */ /* 0x0087e20000100800 */
[----:B0-----:R-:W-:-:S03]  /*1b770*/  IMAD.WIDE R4, R0, 0x2, R14 ;  /* 0x0000000200047825 */ /* 0x001fc600078e020e */
[----:B------:R-:W4:Y:S01]  /*1b780*/  LDL.64 R14, [R1+0x6a0] ;  /* 0x0006a000010e7983 */ /* 0x000f220000100a00 */
[----:B-1----:R-:W-:-:S04]  /*1b790*/  IMAD.WIDE R8, R0, 0x2, R22 ;  /* 0x0000000200087825 */ /* 0x002fc800078e0216 */
[C---:B---3--:R-:W-:Y:S01]  /*1b7a0*/  IMAD.WIDE R6, R0.reuse, 0x2, R18 ;  /* 0x0000000200067825 */ /* 0x048fe200078e0212 */
[----:B------:R0:W3:Y:S04]  /*1b7b0*/  LDG.E.U16 R22, [R8.64] ;  /* 0x0000000408167981 */ /* 0x0000e8000c1e1500 */
[----:B------:R1:W3:Y:S04]  /*1b7c0*/  LDG.E.U16 R23, [R6.64] ;  /* 0x0000000406177981 */ /* 0x0002e8000c1e1500 */
[----:B------:R-:W4:Y:S04]  /*1b7d0*/  LDL.64 R18, [R1+0x6c0] ;  /* 0x0006c00001127983 */ /* 0x000f280000100a00 */
[----:B--2---:R2:W-:Y:S04]  /*1b7e0*/  STL [R1+0xe0], R2 ;  /* 0x0000e00201007387 */ /* 0x0045e80000100800 */
[----:B--2---:R2:W4:Y:S01]  /*1b7f0*/  LDG.E.U16 R2, [R4.64] ;  /* 0x0000000404027981 */ /* 0x004522000c1e1500 */
[----:B0-----:R-:W-:-:S04]  /*1b800*/  IMAD.WIDE R8, R0, 0x2, R20 ;  /* 0x0000000200087825 */ /* 0x001fc800078e0214 */
[C---:B-1----:R-:W-:Y:S02]  /*1b810*/  IMAD.WIDE R6, R0.reuse, 0x2, R16 ;  /* 0x0000000200067825 */ /* 0x042fe400078e0210 */
[----:B------:R0:W4:Y:S04]  /*1b820*/  LDG.E.U16 R17, [R8.64] ;  /* 0x0000000408117981 */ /* 0x000128000c1e1500 */
[----:B------:R-:W4:Y:S01]  /*1b830*/  LDG.E.U16 R7, [R6.64] ;  /* 0x0000000406077981 */ /* 0x000f22000c1e1500 */
[----:B--2---:R-:W-:-:S03]  /*1b840*/  IMAD.WIDE R4, R0, 0x2, R12 ;  /* 0x0000000200047825 */ /* 0x004fc600078e020c */
[----:B---3--:R-:W-:Y:S04]  /*1b850*/  STL [R1+0xd8], R23 ;  /* 0x0000d81701007387 */ /* 0x008fe80000100800 */
[----:B------:R1:W-:Y:S04]  /*1b860*/  STL [R1+0xdc], R22 ;  /* 0x0000dc1601007387 */ /* 0x0003e80000100800 */
[----:B------:R-:W2:Y:S04]  /*1b870*/  LDL.64 R12, [R1+0x640] ;  /* 0x00064000010c7983 */ /* 0x000ea80000100a00 */
[----:B-1----:R-:W3:Y:S04]  /*1b880*/  LDL.64 R22, [R1+0x660] ;  /* 0x0006600001167983 */ /* 0x002ee80000100a00 */
[----:B----4-:R1:W-:Y:S01]  /*1b890*/  STL [R1+0xd4], R2 ;  /* 0x0000d40201007387 */ /* 0x0103e20000100800 */
[----:B0-----:R-:W-:-:S03]  /*1b8a0*/  IMAD.WIDE R8, R0, 0x2, R10 ;  /* 0x0000000200087825 */ /* 0x001fc600078e020a */
[----:B------:R-:W4:Y:S04]  /*1b8b0*/  LDL.64 R20, [R1+0x620] ;  /* 0x0006200001147983 */ /* 0x000f280000100a00 */
[----:B-1----:R0:W2:Y:S04]  /*1b8c0*/  LDG.E.U16 R2, [R4.64] ;  /* 0x0000000404027981 */ /* 0x0020a8000c1e1500 */
[----:B------:R1:W-:Y:S04]  /*1b8d0*/  STL [R1+0xd0], R17 ;  /* 0x0000d01101007387 */ /* 0x0003e80000100800 */
[----:B------:R-:W3:Y:S01]  /*1b8e0*/  LDL.64 R10, [R1+0x5e0] ;  /* 0x0005e000010a7983 */ /* 0x000ee20000100a00 */
[----:B0-----:R-:W-:-:S03]  /*1b8f0*/  IMAD.WIDE R4, R0, 0x2, R14 ;  /* 0x0000000200047825 */ /* 0x001fc600078e020e */
[----:B------:R0:W3:Y:S04]  /*1b900*/  LDG.E.U16 R15, [R8.64] ;  /* 0x00000004080f7981 */ /* 0x0000e8000c1e1500 */
[----:B-1----:R-:W4:Y:S04]  /*1b910*/  LDL.64 R16, [R1+0x600] ;  /* 0x0006000001107983 */ /* 0x002f280000100a00 */
[----:B------:R1:W-:Y:S04]  /*1b920*/  STL [R1+0xcc], R7 ;  /* 0x0000cc0701007387 */ /* 0x0003e80000100800 */
[----:B0-----:R-:W4:Y:S01]  /*1b930*/  LDL.64 R8, [R1+0x680] ;  /* 0x0006800001087983 */ /* 0x001f220000100a00 */
[----:B-1----:R-:W-:-:S06]  /*1b940*/  IMAD.WIDE R6, R0, 0x2, R18 ;  /* 0x0000000200067825 */ /* 0x002fcc00078e0212 */
[----:B------:R-:W4:Y:S04]  /*1b950*/  LDG.E.U16 R7, [R6.64] ;  /* 0x0000000406077981 */ /* 0x000f28000c1e1500 */
[----:B--2---:R0:W-:Y:S04]  /*1b960*/  STL [R1+0xc8], R2 ;  /* 0x0000c80201007387 */ /* 0x0041e80000100800 */
[----:B------:R-:W2:Y:S04]  /*1b970*/  LDL.64 R18, [R1+0x5c0] ;  /* 0x0005c00001127983 */ /* 0x000ea80000100a00 */
[----:B0-----:R0:W2:Y:S04]  /*1b980*/  LDG.E.U16 R2, [R4.64] ;  /* 0x0000000404027981 */ /* 0x0010a8000c1e1500 */
[----:B---3--:R1:W-:Y:S01]  /*1b990*/  STL [R1+0xc4], R15 ;  /* 0x0000c40f01007387 */ /* 0x0083e20000100800 */
[----:B0-----:R-:W-:-:S04]  /*1b9a0*/  IMAD.WIDE R4, R0, 0x2, R12 ;  /* 0x0000000200047825 */ /* 0x001fc800078e020c */
[C---:B----4-:R-:W-:Y:S01]  /*1b9b0*/  IMAD.WIDE R8, R0.reuse, 0x2, R8 ;  /* 0x0000000200087825 */ /* 0x050fe200078e0208 */
[----:B-1----:R-:W3:Y:S04]  /*1b9c0*/  LDL.64 R14, [R1+0x5a0] ;  /* 0x0005a000010e7983 */ /* 0x002ee80000100a00 */
[----:B------:R-:W-:Y:S04]  /*1b9d0*/  STL [R1+0xc0], R7 ;  /* 0x0000c00701007387 */ /* 0x000fe80000100800 */
[----:B------:R-:W4:Y:S04]  /*1b9e0*/  LDL.64 R12, [R1+0x580] ;  /* 0x00058000010c7983 */ /* 0x000f280000100a00 */
[----:B--2---:R0:W-:Y:S04]  /*1b9f0*/  STL [R1+0xbc], R2 ;  /* 0x0000bc0201007387 */ /* 0x0041e80000100800 */
[----:B0-----:R0:W2:Y:S01]  /*1ba00*/  LDG.E.U16 R2, [R8.64] ;  /* 0x0000000408027981 */ /* 0x0010a2000c1e1500 */
[----:B------:R-:W-:-:S03]  /*1ba10*/  IMAD.WIDE R6, R0, 0x2, R22 ;  /* 0x0000000200067825 */ /* 0x000fc600078e0216 */
[----:B------:R1:W3:Y:S04]  /*1ba20*/  LDG.E.U16 R23, [R4.64] ;  /* 0x0000000404177981 */ /* 0x0002e8000c1e1500 */
[----:B------:R4:W3:Y:S01]  /*1ba30*/  LDG.E.U16 R22, [R6.64] ;  /* 0x0000000406167981 */ /* 0x0008e2000c1e1500 */
[----:B0-----:R-:W-:-:S04]  /*1ba40*/  IMAD.WIDE R8, R0, 0x2, R20 ;  /* 0x0000000200087825 */ /* 0x001fc800078e0214 */
[C---:B-1----:R-:W-:Y:S02]  /*1ba50*/  IMAD.WIDE R4, R0.reuse, 0x2, R10 ;  /* 0x0000000200047825 */ /* 0x042fe400078e020a */
[----:B------:R-:W3:Y:S02]  /*1ba60*/  LDL.64 R10, [R1+0x778] ;  /* 0x00077800010a7983 */ /* 0x000ee40000100a00 */
[C---:B----4-:R-:W-:Y:S02]  /*1ba70*/  IMAD.WIDE R6, R0.reuse, 0x2, R16 ;  /* 0x0000000200067825 */ /* 0x050fe400078e0210 */
[----:B------:R-:W4:Y:S04]  /*1ba80*/  LDL.64 R16, [R1+0x798] ;  /* 0x0007980001107983 */ /* 0x000f280000100a00 */
[----:B------:R3:W4:Y:S04]  /*1ba90*/  LDG.E.U16 R21, [R6.64] ;  /* 0x0000000406157981 */ /* 0x000728000c1e1500 */
[----:B------:R0:W4:Y:S04]  /*1baa0*/  LDG.E.U16 R20, [R4.64] ;  /* 0x0000000404147981 */ /* 0x000128000c1e1500 */
[----:B--2---:R1:W-:Y:S04]  /*1bab0*/  STL [R1+0xb8], R2 ;  /* 0x0000b80201007387 */ /* 0x0043e80000100800 */
[----:B-1----:R1:W2:Y:S01]  /*1bac0*/  LDG.E.U16 R2, [R8.64] ;  /* 0x0000000408027981 */ /* 0x0022a2000c1e1500 */
[----:B---3--:R-:W-:-:S03]  /*1bad0*/  IMAD.WIDE R6, R0, 0x2, R14 ;  /* 0x0000000200067825 */ /* 0x008fc600078e020e */
[----:B------:R-:W-:Y:S01]  /*1bae0*/  STL [R1+0xb0], R23 ;  /* 0x0000b01701007387 */ /* 0x000fe20000100800 */
[----:B0-----:R-:W-:-:S03]  /*1baf0*/  IMAD.WIDE R4, R0, 0x2, R12 ;  /* 0x0000000200047825 */ /* 0x001fc600078e020c */
[----:B------:R0:W-:Y:S01]  /*1bb00*/  STL [R1+0xb4], R22 ;  /* 0x0000b41601007387 */ /* 0x0001e20000100800 */
[----:B-1----:R-:W-:-:S03]  /*1bb10*/  IMAD.WIDE R8, R0, 0x2, R18 ;  /* 0x0000000200087825 */ /* 0x002fc600078e0212 */
[----:B------:R-:W3:Y:S04]  /*1bb20*/  LDL.64 R18, [R1+0x718] ;  /* 0x0007180001127983 */ /* 0x000ee80000100a00 */
[----:B------:R-:W3:Y:S04]  /*1bb30*/  LDL.64 R14, [R1+0x6f8] ;  /* 0x0006f800010e7983 */ /* 0x000ee80000100a00 */
[----:B0-----:R-:W3:Y:S04]  /*1bb40*/  LDL.64 R22, [R1+0x738] ;  /* 0x0007380001167983 */ /* 0x001ee80000100a00 */
[----:B--2---:R0:W-:Y:S04]  /*1bb50*/  STL [R1+0xac], R2 ;  /* 0x0000ac0201007387 */ /* 0x0041e80000100800 */
[----:B----4-:R1:W-:Y:S04]  /*1bb60*/  STL [R1+0xa8], R21 ;  /* 0x0000a81501007387 */ /* 0x0103e80000100800 */
[----:B------:R-:W2:Y:S04]  /*1bb70*/  LDL.64 R12, [R1+0x6d8] ;  /* 0x0006d800010c7983 */ /* 0x000ea80000100a00 */
[----:B------:R4:W-:Y:S04]  /*1bb80*/  STL [R1+0xa4], R20 ;  /* 0x0000a41401007387 */ /* 0x0009e80000100800 */
[----:B0-----:R0:W2:Y:S04]  /*1bb90*/  LDG.E.U16 R2, [R8.64] ;  /* 0x0000000408027981 */ /* 0x0010a8000c1e1500 */
[----:B-1----:R1:W2:Y:S04]  /*1bba0*/  LDG.E.U16 R21, [R6.64] ;  /* 0x0000000406157981 */ /* 0x0022a8000c1e1500 */
[----:B----4-:R4:W2:Y:S04]  /*1bbb0*/  LDG.E.U16 R20, [R4.64] ;  /* 0x0000000404147981 */ /* 0x0108a8000c1e1500 */
[----:B----4-:R-:W4:Y:S01]  /*1bbc0*/  LDL.64 R4, [R1+0x758] ;  /* 0x0007580001047983 */ /* 0x010f220000100a00 */
[----:B0-----:R-:W-:-:S04]  /*1bbd0*/  IMAD.WIDE R8, R0, 0x2, R16 ;  /* 0x0000000200087825 */ /* 0x001fc800078e0210 */
[C---:B-1----:R-:W-:Y:S01]  /*1bbe0*/  IMAD.WIDE R6, R0.reuse, 0x2, R10 ;  /* 0x0000000200067825 */ /* 0x042fe200078e020a */
[----:B--2---:R0:W-:Y:S04]  /*1bbf0*/  STL [R1+0x1f08], R20 ;  /* 0x001f081401007387 */ /* 0x0041e80000100800 */
[----:B------:R-:W2:Y:S04]  /*1bc00*/  LDL.64 R16, [R1+0x6b8] ;  /* 0x0006b80001107983 */ /* 0x000ea80000100a00 */
[----:B------:R-:W2:Y:S04]  /*1bc10*/  LDL.64 R10, [R1+0x698] ;  /* 0x00069800010a7983 */ /* 0x000ea80000100a00 */
[----:B------:R1:W-:Y:S01]  /*1bc20*/  STL [R1+0xa0], R2 ;  /* 0x0000a00201007387 */ /* 0x0003e20000100800 */
[----:B----4-:R-:W-:-:S03]  /*1bc30*/  IMAD.WIDE R4, R0, 0x2, R4 ;  /* 0x0000000200047825 */ /* 0x010fc600078e0204 */
[----:B0-----:R0:W4:Y:S04]  /*1bc40*/  LDG.E.U16 R20, [R6.64] ;  /* 0x0000000406147981 */ /* 0x001128000c1e1500 */
[----:B-1----:R3:W2:Y:S04]  /*1bc50*/  LDG.E.U16 R2, [R8.64] ;  /* 0x0000000408027981 */ /* 0x0026a8000c1e1500 */
[----:B------:R1:W-:Y:S04]  /*1bc60*/  STL [R1+0x1c], R21 ;  /* 0x00001c1501007387 */ /* 0x0003e80000100800 */
[----:B-1----:R1:W4:Y:S01]  /*1bc70*/  LDG.E.U16 R21, [R4.64] ;  /* 0x0000000404157981 */ /* 0x002322000c1e1500 */
[----:B---3--:R-:W-:-:S03]  /*1bc80*/  IMAD.WIDE R8, R0, 0x2, R22 ;  /* 0x0000000200087825 */ /* 0x008fc600078e0216 */
[----:B--2---:R2:W-:Y:S01]  /*1bc90*/  STL [R1+0x9c], R2 ;  /* 0x00009c0201007387 */ /* 0x0045e20000100800 */
[----:B-1----:R-:W-:-:S03]  /*1bca0*/  IMAD.WIDE R4, R0, 0x2, R14 ;  /* 0x0000000200047825 */ /* 0x002fc600078e020e */
[----:B------:R-:W3:Y:S04]  /*1bcb0*/  LDL.64 R22, [R1+0x638] ;  /* 0x0006380001167983 */ /* 0x000ee80000100a00 */
[----:B--2---:R1:W2:Y:S01]  /*1bcc0*/  LDG.E.U16 R2, [R8.64] ;  /* 0x0000000408027981 */ /* 0x0042a2000c1e1500 */
[----:B0-----:R-:W-:-:S03]  /*1bcd0*/  IMAD.WIDE R6, R0, 0x2, R18 ;  /* 0x0000000200067825 */ /* 0x001fc600078e0212 */
[----:B------:R0:W3:Y:S04]  /*1bce0*/  LDG.E.U16 R19, [R4.64] ;  /* 0x0000000404137981 */ /* 0x0000e8000c1e1500 */
[----:B----4-:R-:W-:Y:S01]  /*1bcf0*/  STL [R1+0x94], R21 ;  /* 0x0000941501007387 */ /* 0x010fe20000100800 */
[----:B-1----:R-:W-:-:S03]  /*1bd00*/  IMAD.WIDE R8, R0, 0x2, R12 ;  /* 0x0000000200087825 */ /* 0x002fc600078e020c */
[----:B------:R1:W4:Y:S01]  /*1bd10*/  LDG.E.U16 R18, [R6.64] ;  /* 0x0000000406127981 */ /* 0x000322000c1e1500 */
[----:B0-----:R-:W-:-:S03]  /*1bd20*/  IMAD.WIDE R4, R0, 0x2, R10 ;  /* 0x0000000200047825 */ /* 0x001fc600078e020a */
[----:B------:R0:W-:Y:S04]  /*1bd30*/  STL [R1+0x98], R20 ;  /* 0x0000981401007387 */ /* 0x0001e80000100800 */
[----:B------:R0:W4:Y:S01]  /*1bd40*/  LDG.E.U16 R10, [R8.64] ;  /* 0x00000004080a7981 */ /* 0x000122000c1e1500 */
[----:B-1----:R-:W-:-:S03]  /*1bd50*/  IMAD.WIDE R6, R0, 0x2, R16 ;  /* 0x0000000200067825 */ /* 0x002fc600078e0210 */
[----:B------:R-:W4:Y:S04]  /*1bd60*/  LDL.64 R14, [R1+0x5f8] ;  /* 0x0005f800010e7983 */ /* 0x000f280000100a00 */
[----:B------:R1:W4:Y:S04]  /*1bd70*/  LDG.E.U16 R11, [R6.64] ;  /* 0x00000004060b7981 */ /* 0x000328000c1e1500 */
[----:B0-----:R-:W4:Y:S04]  /*1bd80*/  LDL.64 R8, [R1+0x678] ;  /* 0x0006780001087983 */ /* 0x001f280000100a00 */
[----:B------:R-:W4:Y:S04]  /*1bd90*/  LDL.64 R20, [R1+0x618] ;  /* 0x0006180001147983 */ /* 0x000f280000100a00 */
[----:B-1----:R-:W4:Y:S04]  /*1bda0*/  LDL.64 R6, [R1+0x658] ;  /* 0x0006580001067983 */ /* 0x002f280000100a00 */
[----:B------:R-:W4:Y:S04]  /*1bdb0*/  LDL.64 R12, [R1+0x5d8] ;  /* 0x0005d800010c7983 */ /* 0x000f280000100a00 */
[----:B--2---:R0:W-:Y:S04]  /*1bdc0*/  STL [R1+0x90], R2 ;  /* 0x0000900201007387 */ /* 0x0041e80000100800 */
[----:B0-----:R0:W2:Y:S04]  /*1bdd0*/  LDG.E.U16 R2, [R4.64] ;  /* 0x0000000404027981 */ /* 0x0010a8000c1e1500 */
[----:B---3--:R-:W-:Y:S04]  /*1bde0*/  STL [R1+0x88], R19 ;  /* 0x0000881301007387 */ /* 0x008fe80000100800 */
[----:B----4-:R1:W-:Y:S01]  /*1bdf0*/  STL [R1+0x8c], R18 ;  /* 0x00008c1201007387 */ /* 0x0103e20000100800 */
[----:B0-----:R-:W-:-:S03]  /*1be00*/  IMAD.WIDE R4, R0, 0x2, R22 ;  /* 0x0000000200047825 */ /* 0x001fc600078e0216 */
[----:B------:R-:W3:Y:S04]  /*1be10*/  LDL.64 R16, [R1+0x598] ;  /* 0x0005980001107983 */ /* 0x000ee80000100a00 */
[----:B------:R0:W4:Y:S04]  /*1be20*/  LDG.E.U16 R22, [R4.64] ;  /* 0x0000000404167981 */ /* 0x000128000c1e1500 */
[----:B-1----:R-:W3:Y:S01]  /*1be30*/  LDL.64 R18, [R1+0x5b8] ;  /* 0x0005b80001127983 */ /* 0x002ee20000100a00 */
[----:B------:R-:W-:-:S03]  /*1be40*/  IMAD.WIDE R8, R0, 0x2, R8 ;  /* 0x0000000200087825 */ /* 0x000fc600078e0208 */
[----:B------:R-:W-:Y:S04]  /*1be50*/  STL [R1+0x80], R11 ;  /* 0x0000800b01007387 */ /* 0x000fe80000100800 */
[----:B------:R1:W3:Y:S01]  /*1be60*/  LDG.E.U16 R23, [R8.64] ;  /* 0x0000000408177981 */ /* 0x0002e2000c1e1500 */
[----:B------:R-:W-:-:S03]  /*1be70*/  IMAD.WIDE R6, R0, 0x2, R6 ;  /* 0x0000000200067825 */ /* 0x000fc600078e0206 */
[----:B------:R0:W-:Y:S04]  /*1be80*/  STL [R1+0x84], R10 ;  /* 0x0000840a01007387 */ /* 0x0001e80000100800 */
[----:B0-----:R-:W4:Y:S04]  /*1be90*/  LDL.64 R10, [R1+0x578] ;  /* 0x00057800010a7983 */ /* 0x001f280000100a00 */
[----:B--2---:R0:W-:Y:S04]  /*1bea0*/  STL [R1+0x7c], R2 ;  /* 0x00007c0201007387 */ /* 0x0041e80000100800 */
[----:B0-----:R0:W2:Y:S01]  /*1beb0*/  LDG.E.U16 R2, [R6.64] ;  /* 0x0000000406027981 */ /* 0x0010a2000c1e1500 */
[----:B-1----:R-:W-:-:S04]  /*1bec0*/  IMAD.WIDE R8, R0, 0x2, R20 ;  /* 0x0000000200087825 */ /* 0x002fc800078e0214 */
[----:B------:R-:W-:-:S04]  /*1bed0*/  IMAD.WIDE R4, R0, 0x2, R12 ;  /* 0x0000000200047825 */ /* 0x000fc800078e020c */
[C---:B0-----:R-:W-:Y:S01]  /*1bee0*/  IMAD.WIDE R6, R0.reuse, 0x2, R14 ;  /* 0x0000000200067825 */ /* 0x041fe200078e020e */
[----:B------:R4:W2:Y:S04]  /*1bef0*/  LDG.E.U16 R21, [R4.64] ;  /* 0x0000000404157981 */ /* 0x0008a8000c1e1500 */
[----:B------:R0:W2:Y:S04]  /*1bf00*/  LDG.E.U16 R20, [R6.64] ;  /* 0x0000000406147981 */ /* 0x0000a8000c1e1500 */
[----:B---3--:R1:W-:Y:S04]  /*1bf10*/  STL [R1+0x78], R23 ;  /* 0x0000781701007387 */ /* 0x0083e80000100800 */
[----:B------:R-:W3:Y:S01]  /*1bf20*/  LDL.64 R14, [R1+0x770] ;  /* 0x00077000010e7983 */ /* 0x000ee20000100a00 */
[----:B0-----:R-:W-:-:S03]  /*1bf30*/  IMAD.WIDE R6, R0, 0x2, R16 ;  /* 0x0000000200067825 */ /* 0x001fc600078e0210 */
[----:B------:R-:W3:Y:S04]  /*1bf40*/  LDL.64 R12, [R1+0x750] ;  /* 0x00075000010c7983 */ /* 0x000ee80000100a00 */
[----:B-1----:R0:W3:Y:S01]  /*1bf50*/  LDG.E.U16 R23, [R8.64] ;  /* 0x0000000408177981 */ /* 0x0020e2000c1e1500 */
[----:B----4-:R-:W-:-:S03]  /*1bf60*/  IMAD.WIDE R4, R0, 0x2, R10 ;  /* 0x0000000200047825 */ /* 0x010fc600078e020a */
[----:B------:R-:W4:Y:S01]  /*1bf70*/  LDL.64 R10, [R1+0x730] ;  /* 0x00073000010a7983 */ /* 0x000f220000100a00 */
[----:B0-----:R-:W-:-:S03]  /*1bf80*/  IMAD.WIDE R8, R0, 0x2, R18 ;  /* 0x0000000200087825 */ /* 0x001fc600078e0212 */
[----:B------:R-:W4:Y:S04]  /*1bf90*/  LDG.E.U16 R19, [R6.64] ;  /* 0x0000000406137981 */ /* 0x000f28000c1e1500 */
[----:B------:R-:W4:Y:S04]  /*1bfa0*/  LDG.E.U16 R18, [R4.64] ;  /* 0x0000000404127981 */ /* 0x000f28000c1e1500 */
[----:B--2---:R0:W-:Y:S04]  /*1bfb0*/  STL [R1+0x74], R2 ;  /* 0x0000740201007387 */ /* 0x0041e80000100800 */
[----:B0-----:R0:W2:Y:S04]  /*1bfc0*/  LDG.E.U16 R2, [R8.64] ;  /* 0x0000000408027981 */ /* 0x0010a8000c1e1500 */
[----:B0-----:R-:W2:Y:S04]  /*1bfd0*/  LDL.64 R8, [R1+0x790] ;  /* 0x0007900001087983 */ /* 0x001ea80000100a00 */
[----:B---3--:R-:W-:Y:S04]  /*1bfe0*/  STL [R1+0x6c], R23 ;  /* 0x00006c1701007387 */ /* 0x008fe80000100800 */
[----:B------:R0:W-:Y:S04]  /*1bff0*/  STL [R1+0x70], R22 ;  /* 0x0000701601007387 */ /* 0x0001e80000100800 */
[----:B0-----:R-:W3:Y:S04]  /*1c000*/  LDL.64 R22, [R1+0x710] ;  /* 0x0007100001167983 */ /* 0x001ee80000100a00 */
[----:B------:R-:W-:Y:S04]  /*1c010*/  STL [R1+0x64], R21 ;  /* 0x0000641501007387 */ /* 0x000fe80000100800 */
[----:B------:R0:W-:Y:S04]  /*1c020*/  STL [R1+0x68], R20 ;  /* 0x0000681401007387 */ /* 0x0001e80000100800 */
[----:B------:R-:W3:Y:S04]  /*1c030*/  LDL.64 R16, [R1+0x6d0] ;  /* 0x0006d00001107983 */ /* 0x000ee80000100a00 */
[----:B0-----:R-:W3:Y:S04]  /*1c040*/  LDL.64 R20, [R1+0x6f0] ;  /* 0x0006f00001147983 */ /* 0x001ee80000100a00 */
[----:B----4-:R-:W-:Y:S01]  /*1c050*/  STL [R1+0x1ef8], R19 ;  /* 0x001ef81301007387 */ /* 0x010fe20000100800 */
[----:B------:R-:W-:-:S03]  /*1c060*/  IMAD.WIDE R6, R0, 0x2, R14 ;  /* 0x0000000200067825 */ /* 0x000fc600078e020e */
[----:B------:R0:W-:Y:S01]  /*1c070*/  STL [R1+0x1efc], R18 ;  /* 0x001efc1201007387 */ /* 0x0001e20000100800 */
[----:B------:R-:W-:-:S03]  /*1c080*/  IMAD.WIDE R4, R0, 0x2, R12 ;  /* 0x0000000200047825 */ /* 0x000fc600078e020c */
[----:B------:R-:W4:Y:S04]  /*1c090*/  LDL.64 R14, [R1+0x6b0] ;  /* 0x0006b000010e7983 */ /* 0x000f280000100a00 */
[----:B------:R-:W4:Y:S04]  /*1c0a0*/  LDL.64 R12, [R1+0x690] ;  /* 0x00069000010c7983 */ /* 0x000f280000100a00 */
[----:B0-----:R0:W4:Y:S01]  /*1c0b0*/  LDG.E.U16 R18, [R4.64] ;  /* 0x0000000404127981 */ /* 0x001122000c1e1500 */
[----:B--2---:R-:W-:-:S05]  /*1c0c0*/  IMAD.WIDE R8, R0, 0x2, R8 ;  /* 0x0000000200087825 */ /* 0x004fca00078e0208 */
[----:B------:R1:W2:Y:S04]  /*1c0d0*/  LDG.E.U16 R19, [R8.64] ;  /* 0x0000000408137981 */ /* 0x0002a8000c1e1500 */
[----:B------:R0:W-:Y:S04]  /*1c0e0*/  STL [R1+0x60], R2 ;  /* 0x0000600201007387 */ /* 0x0001e80000100800 */
[----:B0-----:R3:W4:Y:S01]  /*1c0f0*/  LDG.E.U16 R2, [R6.64] ;  /* 0x0000000406027981 */ /* 0x001722000c1e1500 */
[----:B-1----:R-:W-:-:S03]  /*1c100*/  IMAD.WIDE R8, R0, 0x2, R10 ;  /* 0x0000000200087825 */ /* 0x002fc600078e020a */
[----:B------:R-:W4:Y:S01]  /*1c110*/  LDL.64 R10, [R1+0x670] ;  /* 0x00067000010a7983 */ /* 0x000f220000100a00 */
[----:B---3--:R-:W-:-:S06]  /*1c120*/  IMAD.WIDE R6, R0, 0x2, R22 ;  /* 0x0000000200067825 */ /* 0x008fcc00078e0216 */
[----:B------:R-:W3:Y:S01]  /*1c130*/  LDG.E.U16 R7, [R6.64] ;  /* 0x0000000406077981 */ /* 0x000ee2000c1e1500 */
[----:B------:R-:W-:-:S03]  /*1c140*/  IMAD.WIDE R4, R0, 0x2, R20 ;  /* 0x0000000200047825 */ /* 0x000fc600078e0214 */
[----:B--2---:R0:W-:Y:S04]  /*1c150*/  STL [R1+0x5c], R19 ;  /* 0x00005c1301007387 */ /* 0x0041e80000100800 */
[----:B------:R-:W2:Y:S04]  /*1c160*/  LDL.64 R22, [R1+0x630] ;  /* 0x0006300001167983 */ /* 0x000ea80000100a00 */
[----:B0-----:R0:W2:Y:S04]  /*1c170*/  LDG.E.U16 R19, [R8.64] ;  /* 0x0000000408137981 */ /* 0x0010a8000c1e1500 */
[----:B----4-:R1:W-:Y:S04]  /*1c180*/  STL [R1+0x58], R2 ;  /* 0x0000580201007387 */ /* 0x0103e80000100800 */
[----:B------:R-:W4:Y:S04]  /*1c190*/  LDL.64 R20, [R1+0x610] ;  /* 0x0006100001147983 */ /* 0x000f280000100a00 */
[----:B-1----:R1:W3:Y:S01]  /*1c1a0*/  LDG.E.U16 R2, [R4.64] ;  /* 0x0000000404027981 */ /* 0x0022e2000c1e1500 */
[----:B0-----:R-:W-:-:S04]  /*1c1b0*/  IMAD.WIDE R8, R0, 0x2, R16 ;  /* 0x0000000200087825 */ /* 0x001fc800078e0210 */
[C---:B-1----:R-:W-:Y:S02]  /*1c1c0*/  IMAD.WIDE R4, R0.reuse, 0x2, R12 ;  /* 0x0000000200047825 */ /* 0x042fe400078e020c */
[----:B------:R0:W4:Y:S04]  /*1c1d0*/  LDG.E.U16 R12, [R8.64] ;  /* 0x00000004080c7981 */ /* 0x000128000c1e1500 */
[----:B--2---:R-:W-:Y:S04]  /*1c1e0*/  STL [R1+0x50], R19 ;  /* 0x0000501301007387 */ /* 0x004fe80000100800 */
[----:B------:R1:W-:Y:S04]  /*1c1f0*/  STL [R1+0x54], R18 ;  /* 0x0000541201007387 */ /* 0x0003e80000100800 */
[----:B------:R-:W2:Y:S04]  /*1c200*/  LDL.64 R16, [R1+0x5d0] ;  /* 0x0005d00001107983 */ /* 0x000ea80000100a00 */
[----:B-1----:R-:W2:Y:S04]  /*1c210*/  LDL.64 R18, [R1+0x5f0] ;  /* 0x0005f00001127983 */ /* 0x002ea80000100a00 */
[----:B---3--:R1:W-:Y:S02]  /*1c220*/  STL [R1+0x4c], R7 ;  /* 0x00004c0701007387 */ /* 0x0083e40000100800 */
[----:B-1----:R-:W-:-:S05]  /*1c230*/  IMAD.WIDE R6, R0, 0x2, R14 ;  /* 0x0000000200067825 */ /* 0x002fca00078e020e */
[----:B------:R1:W3:Y:S04]  /*1c240*/  LDG.E.U16 R13, [R6.64] ;  /* 0x00000004060d7981 */ /* 0x0002e8000c1e1500 */
[----:B-1----:R-:W2:Y:S04]  /*1c250*/  LDL.64 R6, [R1+0x650] ;  /* 0x0006500001067983 */ /* 0x002ea80000100a00 */
[----:B------:R1:W-:Y:S01]  /*1c260*/  STL [R1+0x48], R2 ;  /* 0x0000480201007387 */ /* 0x0003e20000100800 */
[----:B0-----:R-:W-:-:S03]  /*1c270*/  IMAD.WIDE R8, R0, 0x2, R10 ;  /* 0x0000000200087825 */ /* 0x001fc600078e020a */
[----:B------:R-:W2:Y:S04]  /*1c280*/  LDL.64 R14, [R1+0x5b0] ;  /* 0x0005b000010e7983 */ /* 0x000ea80000100a00 */
[----:B-1----:R0:W2:Y:S02]  /*1c290*/  LDG.E.U16 R2, [R4.64] ;  /* 0x0000000404027981 */ /* 0x0020a4000c1e1500 */
[C---:B0-----:R-:W-:Y:S02]  /*1c2a0*/  IMAD.WIDE R4, R0.reuse, 0x2, R22 ;  /* 0x0000000200047825 */ /* 0x041fe400078e0216 */
[----:B------:R-:W2:Y:S04]  /*1c2b0*/  LDG.E.U16 R22, [R8.64] ;  /* 0x0000000408167981 */ /* 0x000ea8000c1e1500 */
[----:B---3--:R-:W-:Y:S04]  /*1c2c0*/  STL [R1+0x40], R13 ;  /* 0x0000400d01007387 */ /* 0x008fe80000100800 */
[----:B----4-:R0:W-:Y:S04]  /*1c2d0*/  STL [R1+0x44], R12 ;  /* 0x0000440c01007387 */ /* 0x0101e80000100800 */
[----:B------:R-:W3:Y:S01]  /*1c2e0*/  LDL.64 R10, [R1+0x570] ;  /* 0x00057000010a7983 */ /* 0x000ee20000100a00 */
[----:B--2---:R-:W-:-:S03]  /*1c2f0*/  IMAD.WIDE R6, R0, 0x2, R6 ;  /* 0x0000000200067825 */ /* 0x004fc600078e0206 */
[----:B0-----:R-:W2:Y:S04]  /*1c300*/  LDL.64 R12, [R1+0x590] ;  /* 0x00059000010c7983 */ /* 0x001ea80000100a00 */
[----:B------:R-:W4:Y:S04]  /*1c310*/  LDG.E.U16 R23, [R6.64] ;  /* 0x0000000406177981 */ /* 0x000f28000c1e1500 */
[----:B------:R0:W-:Y:S04]  /*1c320*/  STL [R1+0x3c], R2 ;  /* 0x00003c0201007387 */ /* 0x0001e80000100800 */
[----:B0-----:R0:W2:Y:S02]  /*1c330*/  LDG.E.U16 R2, [R4.64] ;  /* 0x0000000404027981 */ /* 0x0010a4000c1e1500 */
[----:B0-----:R-:W-:-:S02]  /*1c340*/  IMAD.WIDE R4, R0, 0x2, R16 ;  /* 0x0000000200047825 */ /* 0x001fc400078e0210 */
[----:B------:R-:W3:Y:S04]  /*1c350*/  LDL.64 R16, [R1+0x788] ;  /* 0x0007880001107983 */ /* 0x000ee80000100a00 */
[----:B----4-:R-:W-:Y:S04]  /*1c360*/  STL [R1+0x34], R23 ;  /* 0x0000341701007387 */ /* 0x010fe80000100800 */
[----:B------:R0:W-:Y:S04]  /*1c370*/  STL [R1+0x38], R22 ;  /* 0x0000381601007387 */ /* 0x0001e80000100800 */
[----:B0-----:R-:W4:Y:S04]  /*1c380*/  LDL.64 R22, [R1+0x748] ;  /* 0x0007480001167983 */ /* 0x001f280000100a00 */
[----:B--2---:R0:W-:Y:S04]  /*1c390*/  STL [R1+0x30], R2 ;  /* 0x0000300201007387 */ /* 0x0041e80000100800 */
[----:B0-----:R3:W2:Y:S01]  /*1c3a0*/  LDG.E.U16 R2, [R4.64] ;  /* 0x0000000404027981 */ /* 0x0016a2000c1e1500 */
[----:B------:R-:W-:-:S04]  /*1c3b0*/  IMAD.WIDE R6, R0, 0x2, R18 ;  /* 0x0000000200067825 */ /* 0x000fc800078e0212 */
[C---:B------:R-:W-:Y:S01]  /*1c3c0*/  IMAD.WIDE R8, R0.reuse, 0x2, R20 ;  /* 0x0000000200087825 */ /* 0x040fe200078e0214 */
[----:B------:R0:W4:Y:S03]  /*1c3d0*/  LDG.E.U16 R19, [R6.64] ;  /* 0x0000000406137981 */ /* 0x000126000c1e1500 */
[C---:B---3--:R-:W-:Y:S01]  /*1c3e0*/  IMAD.WIDE R4, R0.reuse, 0x2, R10 ;  /* 0x0000000200047825 */ /* 0x048fe200078e020a */
[----:B------:R1:W3:Y:S04]  /*1c3f0*/  LDG.E.U16 R18, [R8.64] ;  /* 0x0000000408127981 */ /* 0x0002e8000c1e1500 */
[----:B------:R-:W3:Y:S01]  /*1c400*/  LDG.E.U16 R10, [R4.64] ;  /* 0x00000004040a7981 */ /* 0x000ee2000c1e1500 */
[----:B0-----:R-:W-:-:S04]  /*1c410*/  IMAD.WIDE R6, R0, 0x2, R12 ;  /* 0x0000000200067825 */ /* 0x001fc800078e020c */
[C---:B-1----:R-:W-:Y:S01]  /*1c420*/  IMAD.WIDE R8, R0.reuse, 0x2, R14 ;  /* 0x0000000200087825 */ /* 0x042fe200078e020e */
[----:B------:R0:W3:Y:S04]  /*1c430*/  LDG.E.U16 R11, [R6.64] ;  /* 0x00000004060b7981 */ /* 0x0000e8000c1e1500 */
[----:B--2---:R1:W-:Y:S04]  /*1c440*/  STL [R1+0x1ee0], R2 ;  /* 0x001ee00201007387 */ /* 0x0043e80000100800 */
[----:B0-----:R-:W2:Y:S04]  /*1c450*/  LDL.64 R6, [R1+0x768] ;  /* 0x0007680001067983 */ /* 0x001ea80000100a00 */
[----:B------:R-:W2:Y:S04]  /*1c460*/  LDL.64 R20, [R1+0x728] ;  /* 0x0007280001147983 */ /* 0x000ea80000100a00 */
[----:B-1----:R0:W2:Y:S04]  /*1c470*/  LDG.E.U16 R2, [R8.64] ;  /* 0x0000000408027981 */ /* 0x0020a8000c1e1500 */
[----:B------:R-:W2:Y:S04]  /*1c480*/  LDL.64 R14, [R1+0x708] ;  /* 0x00070800010e7983 */ /* 0x000ea80000100a00 */
[----:B------:R-:W2:Y:S01]  /*1c490*/  LDL.64 R12, [R1+0x6e8] ;  /* 0x0006e800010c7983 */ /* 0x000ea20000100a00 */
[----:B0-----:R-:W-:-:S03]  /*1c4a0*/  IMAD.WIDE R8, R0, 0x2, R16 ;  /* 0x0000000200087825 */ /* 0x001fc600078e0210 */
[----:B---3--:R-:W-:Y:S04]  /*1c4b0*/  STL [R1+0x1ee4], R11 ;  /* 0x001ee40b01007387 */ /* 0x008fe80000100800 */
[----:B------:R0:W-:Y:S04]  /*1c4c0*/  STL [R1+0x1ee8], R10 ;  /* 0x001ee80a01007387 */ /* 0x0001e80000100800 */
[----:B----4-:R-:W-:Y:S04]  /*1c4d0*/  STL [R1+0x28], R19 ;  /* 0x0000281301007387 */ /* 0x010fe80000100800 */
[----:B------:R1:W-:Y:S04]  /*1c4e0*/  STL [R1+0x2c], R18 ;  /* 0x00002c1201007387 */ /* 0x0003e80000100800 */
[----:B------:R-:W3:Y:S04]  /*1c4f0*/  LDL.64 R16, [R1+0x6a8] ;  /* 0x0006a80001107983 */ /* 0x000ee80000100a00 */
[----:B0-----:R-:W4:Y:S04]  /*1c500*/  LDL.64 R10, [R1+0x688] ;  /* 0x00068800010a7983 */ /* 0x001f280000100a00 */
[----:B-1----:R-:W3:Y:S04]  /*1c510*/  LDL.64 R18, [R1+0x6c8] ;  /* 0x0006c80001127983 */ /* 0x002ee80000100a00 */
[----:B--2---:R0:W-:Y:S04]  /*1c520*/  STL [R1+0x20], R2 ;  /* 0x0000200201007387 */ /* 0x0041e80000100800 */
[----:B0-----:R0:W2:Y:S01]  /*1c530*/  LDG.E.U16 R2, [R8.64] ;  /* 0x0000000408027981 */ /* 0x0010a2000c1e1500 */
[----:B------:R-:W-:-:S04]  /*1c540*/  IMAD.WIDE R6, R0, 0x2, R6 ;  /* 0x0000000200067825 */ /* 0x000fc800078e0206 */
[C---:B------:R-:W-:Y:S02]  /*1c550*/  IMAD.WIDE R4, R0.reuse, 0x2, R22 ;  /* 0x0000000200047825 */ /* 0x040fe400078e0216 */
[----:B------:R1:W3:Y:S04]  /*1c560*/  LDG.E.U16 R23, [R6.64] ;  /* 0x0000000406177981 */ /* 0x0002e8000c1e1500 */
[----:B------:R4:W3:Y:S01]  /*1c570*/  LDG.E.U16 R22, [R4.64] ;  /* 0x0000000404167981 */ /* 0x0008e2000c1e1500 */
[----:B0-----:R-:W-:-:S04]  /*1c580*/  IMAD.WIDE R8, R0, 0x2, R20 ;  /* 0x0000000200087825 */ /* 0x001fc800078e0214 */
[----:B-1----:R-:W-:-:S04]  /*1c590*/  IMAD.WIDE R6, R0, 0x2, R14 ;  /* 0x0000000200067825 */ /* 0x002fc800078e020e */
[C---:B----4-:R-:W-:Y:S01]  /*1c5a0*/  IMAD.WIDE R4, R0.reuse, 0x2, R12 ;  /* 0x0000000200047825 */ /* 0x050fe200078e020c */
[----:B--2---:R0:W-:Y:S04]  /*1c5b0*/  STL [R1+0x18], R2 ;  /* 0x0000180201007387 */ /* 0x0041e80000100800 */
[----:B------:R-:W2:Y:S04]  /*1c5c0*/  LDL.64 R14, [R1+0x668] ;  /* 0x00066800010e7983 */ /* 0x000ea80000100a00 */
[----:B------:R-:W4:Y:S04]  /*1c5d0*/  LDL.64 R20, [R1+0x648] ;  /* 0x0006480001147983 */ /* 0x000f280000100a00 */
[----:B------:R-:W4:Y:S04]  /*1c5e0*/  LDL.64 R12, [R1+0x628] ;  /* 0x00062800010c7983 */ /* 0x000f280000100a00 */
[----:B0-----:R0:W4:Y:S04]  /*1c5f0*/  LDG.E.U16 R2, [R8.64] ;  /* 0x0000000408027981 */ /* 0x001128000c1e1500 */
[----:B---3--:R1:W-:Y:S04]  /*1c600*/  STL [R1+0x14], R23 ;  /* 0x0000141701007387 */ /* 0x0083e80000100800 */
[----:B------:R3:W-:Y:S01]  /*1c610*/  STL [R1+0xc], R22 ;  /* 0x00000c1601007387 */ /* 0x0007e20000100800 */
[----:B0-----:R-:W-:-:S03]  /*1c620*/  IMAD.WIDE R8, R0, 0x2, R18 ;  /* 0x0000000200087825 */ /* 0x001fc600078e0212 */
[----:B------:R-:W4:Y:S04]  /*1c630*/  LDL.64 R18, [R1+0x608] ;  /* 0x0006080001127983 */ /* 0x000f280000100a00 */
[----:B-1----:R0:W4:Y:S04]  /*1c640*/  LDG.E.U16 R23, [R6.64] ;  /* 0x0000000406177981 */ /* 0x002128000c1e1500 */
[----:B---3--:R1:W3:Y:S04]  /*1c650*/  LDG.E.U16 R22, [R4.64] ;  /* 0x0000000404167981 */ /* 0x0082e8000c1e1500 */
[----:B------:R1:W3:Y:S01]  /*1c660*/  LDG.E.U16 R9, [R8.64] ;  /* 0x0000000408097981 */ /* 0x0002e2000c1e1500 */
[----:B0-----:R-:W-:-:S03]  /*1c670*/  IMAD.WIDE R6, R0, 0x2, R16 ;  /* 0x0000000200067825 */ /* 0x001fc600078e0210 */
[----:B------:R-:W3:Y:S01]  /*1c680*/  LDL.64 R16, [R1+0x5e8] ;  /* 0x0005e80001107983 */ /* 0x000ee20000100a00 */
[----:B-1----:R-:W-:-:S03]  /*1c690*/  IMAD.WIDE R4, R0, 0x2, R10 ;  /* 0x0000000200047825 */ /* 0x002fc600078e020a */
[----:B------:R-:W3:Y:S04]  /*1c6a0*/  LDL.64 R10, [R1+0x5c8] ;  /* 0x0005c800010a7983 */ /* 0x000ee80000100a00 */
[----:B------:R0:W3:Y:S04]  /*1c6b0*/  LDG.E.U16 R8, [R6.64] ;  /* 0x0000000406087981 */ /* 0x0000e8000c1e1500 */
[----:B0-----:R4:W3:Y:S01]  /*1c6c0*/  LDG.E.U16 R7, [R4.64] ;  /* 0x0000000404077981 */ /* 0x0018e2000c1e1500 */
[----:B--2---:R-:W-:-:S04]  /*1c6d0*/  IMAD.WIDE R14, R0, 0x2, R14 ;  /* 0x00000002000e7825 */ /* 0x004fc800078e020e */
[C---:B----4-:R-:W-:Y:S01]  /*1c6e0*/  IMAD.WIDE R4, R0.reuse, 0x2, R20 ;  /* 0x0000000200047825 */ /* 0x050fe200078e0214 */
[----:B------:R0:W2:Y:S03]  /*1c6f0*/  LDG.E.U16 R6, [R14.64] ;  /* 0x000000040e067981 */ /* 0x0000a6000c1e1500 */
[C---:B------:R-:W-:Y:S02]  /*1c700*/  IMAD.WIDE R12, R0.reuse, 0x2, R12 ;  /* 0x00000002000c7825 */ /* 0x040fe400078e020c */
[----:B------:R1:W4:Y:S04]  /*1c710*/  LDG.E.U16 R5, [R4.64] ;  /* 0x0000000404057981 */ /* 0x000328000c1e1500 */
[----:B-1----:R1:W4:Y:S02]  /*1c720*/  LDG.E.U16 R4, [R12.64] ;  /* 0x000000040c047981 */ /* 0x002324000c1e1500 */
[----:B-1----:R-:W-:-:S05]  /*1c730*/  IMAD.WIDE R12, R0, 0x2, R18 ;  /* 0x00000002000c7825 */ /* 0x002fca00078e0212 */
[----:B------:R1:W4:Y:S04]  /*1c740*/  LDG.E.U16 R21, [R12.64] ;  /* 0x000000040c157981 */ /* 0x000328000c1e1500 */
[----:B---3--:R-:W-:Y:S01]  /*1c750*/  STL [R1+0x1e80], R9 ;  /* 0x001e800901007387 */ /* 0x008fe20000100800 */
[----:B0-----:R-:W-:-:S03]  /*1c760*/  IMAD.WIDE R14, R0, 0x2, R16 ;  /* 0x00000002000e7825 */ /* 0x001fc600078e0210 */
[----:B------:R-:W-:Y:S04]  /*1c770*/  STL [R1+0x1e84], R8 ;  /* 0x001e840801007387 */ /* 0x000fe80000100800 */
[----:B------:R-:W-:Y:S04]  /*1c780*/  STL [R1+0x1e88], R7 ;  /* 0x001e880701007387 */ /* 0x000fe80000100800 */
[----:B--2---:R-:W-:Y:S04]  /*1c790*/  STL [R1+0x1e8c], R6 ;  /* 0x001e8c0601007387 */ /* 0x004fe80000100800 */
[----:B----4-:R-:W-:Y:S04]  /*1c7a0*/  STL [R1+0x1e90], R5 ;  /* 0x001e900501007387 */ /* 0x010fe80000100800 */
[----:B------:R-:W-:Y:S04]  /*1c7b0*/  STL [R1+0x1e94], R4 ;  /* 0x001e940401007387 */ /* 0x000fe80000100800 */
[----:B------:R0:W-:Y:S04]  /*1c7c0*/  STL [R1+0x8], R2 ;  /* 0x0000080201007387 */ /* 0x0001e80000100800 */
[----:B------:R-:W2:Y:S04]  /*1c7d0*/  LDL.64 R18, [R1+0x588] ;  /* 0x0005880001127983 */ /* 0x000ea80000100a00 */
[----:B0-----:R-:W3:Y:S04]  /*1c7e0*/  LDL R2, [R1+0x2c0] ;  /* 0x0002c00001027983 */ /* 0x001ee80000100800 */
[----:B------:R-:W4:Y:S04]  /*1c7f0*/  LDL.LU R4, [R1+0x52c] ;  /* 0x00052c0001047983 */ /* 0x000f280000300800 */
[----:B------:R-:W4:Y:S04]  /*1c800*/  LDL.LU R5, [R1+0x530] ;  /* 0x0005300001057983 */ /* 0x000f280000300800 */
[----:B------:R-:W2:Y:S04]  /*1c810*/  LDL.LU R6, [R1+0x524] ;  /* 0x0005240001067983 */ /* 0x000ea80000300800 */
[----:B------:R-:W-:Y:S04]  /*1c820*/  STL [R1+0x4], R23 ;  /* 0x0000041701007387 */ /* 0x000fe80000100800 */
[----:B------:R-:W2:Y:S04]  /*1c830*/  LDL.LU R7, [R1+0x528] ;  /* 0x0005280001077983 */ /* 0x000ea80000300800 */
[----:B------:R0:W-:Y:S01]  /*1c840*/  STL [R1], R22 ;  /* 0x0000001601007387 */ /* 0x0001e20000100800 */
[----:B------:R-:W-:-:S03]  /*1c850*/  IMAD.WIDE R16, R0, 0x2, R10 ;  /* 0x0000000200107825 */ /* 0x000fc600078e020a */
[----:B------:R-:W2:Y:S04]  /*1c860*/  LDL.LU R8, [R1+0x51c] ;  /* 0x00051c0001087983 */ /* 0x000ea80000300800 */
[----:B------:R-:W2:Y:S04]  /*1c870*/  LDL.LU R9, [R1+0x514] ;  /* 0x0005140001097983 */ /* 0x000ea80000300800 */
[----:B0-----:R-:W2:Y:S04]  /*1c880*/  LDG.E.U16 R22, [R14.64] ;  /* 0x000000040e167981 */ /* 0x001ea8000c1e1500 */
[----:B------:R-:W3:Y:S04]  /*1c890*/  LDL.LU R10, [R1+0x50c] ;  /* 0x00050c00010a7983 */ /* 0x000ee80000300800 */
[----:B------:R-:W3:Y:S04]  /*1c8a0*/  LDL.LU R11, [R1+0x504] ;  /* 0x00050400010b7983 */ /* 0x000ee80000300800 */
[----:B-1----:R-:W3:Y:S04]  /*1c8b0*/  LDL.64 R12, [R1+0x5a8] ;  /* 0x0005a800010c7983 */ /* 0x002ee80000100a00 */
[----:B------:R0:W-:Y:S04]  /*1c8c0*/  STL [R1+0x1e98], R21 ;  /* 0x001e981501007387 */ /* 0x0001e80000100800 */
[----:B------:R1:W4:Y:S04]  /*1c8d0*/  LDG.E.U16 R23, [R16.64] ;  /* 0x0000000410177981 */ /* 0x000328000c1e1500 */
[----:B0-----:R-:W4:Y:S04]  /*1c8e0*/  LDL.LU R21, [R1+0x534] ;  /* 0x0005340001157983 */ /* 0x001f280000300800 */
[----:B--2---:R-:W-:Y:S04]  /*1c8f0*/  STL [R1+0x1e9c], R22 ;  /* 0x001e9c1601007387 */ /* 0x004fe80000100800 */
[----:B-1----:R-:W2:Y:S01]  /*1c900*/  LDL.64 R16, [R1+0x568] ;  /* 0x0005680001107983 */ /* 0x002ea20000100a00 */
[----:B------:R-:W-:-:S06]  /*1c910*/  IMAD.WIDE R14, R0, 0x2, R18 ;  /* 0x00000002000e7825 */ /* 0x000fcc00078e0212 */
[----:B------:R-:W4:Y:S01]  /*1c920*/  LDG.E.U16 R14, [R14.64] ;  /* 0x000000040e0e7981 */ /* 0x000f22000c1e1500 */
[----:B---3--:R-:W-:-:S06]  /*1c930*/  IMAD.WIDE R12, R0, 0x2, R12 ;  /* 0x00000002000c7825 */ /* 0x008fcc00078e020c */
[----:B------:R0:W3:Y:S01]  /*1c940*/  LDG.E.U16 R12, [R12.64] ;  /* 0x000000040c0c7981 */ /* 0x0000e2000c1e1500 */
[----:B--2---:R-:W-:-:S05]  /*1c950*/  IMAD.WIDE R16, R0, 0x2, R16 ;  /* 0x0000000200107825 */ /* 0x004fca00078e0210 */
[----:B0-----:R-:W2:Y:S04]  /*1c960*/  LDG.E.U16 R13, [R16.64] ;  /* 0x00000004100d7981 */ /* 0x001ea8000c1e1500 */
[----:B----4-:R-:W-:Y:S04]  /*1c970*/  STL [R1+0x1ea0], R23 ;  /* 0x001ea01701007387 */ /* 0x010fe80000100800 */
[----:B------:R-:W4:Y:S04]  /*1c980*/  LDL.LU R18, [R1+0x4fc] ;  /* 0x0004fc0001127983 */ /* 0x000f280000300800 */
[----:B------:R-:W4:Y:S04]  /*1c990*/  LDL.LU R20, [R1+0x4f0] ;  /* 0x0004f00001147983 */ /* 0x000f280000300800 */
[----:B------:R0:W-:Y:S04]  /*1c9a0*/  STL [R1+0x165c], R0 ;  /* 0x00165c0001007387 */ /* 0x0001e80000100800 */
[----:B---3--:R-:W-:Y:S04]  /*1c9b0*/  STL [R1+0x1ea4], R12 ;  /* 0x001ea40c01007387 */ /* 0x008fe80000100800 */
[----:B------:R-:W-:Y:S04]  /*1c9c0*/  STL [R1+0x1ea8], R14 ;  /* 0x001ea80e01007387 */ /* 0x000fe80000100800 */
[----:B------:R-:W1:Y:S04]  /*1c9d0*/  S2R R19, SR_TID.X ;  /* 0x0000000000137919 */ /* 0x000e680000002100 */
[----:B--2---:R-:W-:Y:S04]  /*1c9e0*/  STL [R1+0x1eac], R13 ;  /* 0x001eac0d01007387 */ /* 0x004fe80000100800 */
[----:B0-----:R-:W2:Y:S01]  /*1c9f0*/  LDL.LU R0, [R1+0x554] ;  /* 0x0005540001007983 */ /* 0x001ea20000300800 */
[----:B-1----:R-:W-:-:S05]  /*1ca00*/  LOP3.LUT R19, R19, 0x1c, RZ, 0xc0, !PT ;  /* 0x0000001c13137812 */ /* 0x002fca00078ec0ff */
[----:B------:R-:W2:Y:S01]  /*1ca10*/  LDS R15, [R19.X8] ;  /* 0x00000000130f7984 */ /* 0x000ea20000008800 */
[----:B------:R-:W-:-:S04]  /*1ca20*/  FADD R16, -R2, R21 ;  /* 0x0000001502107221 */ /* 0x000fc80000000100 */
[----:B------:R-:W-:-:S04]  /*1ca30*/  FMUL R16, R16, 1.4426950216293334961 ;  /* 0x3fb8aa3b10107820 */ /* 0x000fc80000400000 */
[----:B------:R0:W1:Y:S01]  /*1ca40*/  MUFU.EX2 R2, R16 ;  /* 0x0000001000027308 */ /* 0x0000620000000800 */
[----:B------:R-:W-:Y:S02]  /*1ca50*/  F2FP.BF16.PACK_AB R17, R6, R7 ;  /* 0x000000070611723e */ /* 0x000fe400000010ff */
[----:B------:R-:W-:Y:S02]  /*1ca60*/  F2FP.BF16.PACK_AB R24, R8, R24 ;  /* 0x000000180818723e */ /* 0x000fe400000010ff */
[----:B------:R-:W-:Y:S02]  /*1ca70*/  F2FP.BF16.PACK_AB R25, R9, R25 ;  /* 0x000000190919723e */ /* 0x000fe400000010ff */
[----:B0-----:R-:W-:Y:S02]  /*1ca80*/  F2FP.BF16.PACK_AB R16, R4, R5 ;  /* 0x000000050410723e */ /* 0x001fe400000010ff */
[----:B------:R-:W-:Y:S01]  /*1ca90*/  F2FP.BF16.PACK_AB R26, R10, R26 ;  /* 0x0000001a0a1a723e */ /* 0x000fe200000010ff */
[----:B------:R-:W0:Y:S01]  /*1caa0*/  LDS R4, [R19.X8+0x100] ;  /* 0x0001000013047984 */ /* 0x000e220000008800 */
[----:B------:R-:W-:-:S03]  /*1cab0*/  F2FP.BF16.PACK_AB R27, R11, R27 ;  /* 0x0000001b0b1b723e */ /* 0x000fc600000010ff */
[----:B------:R-:W-:Y:S01]  /*1cac0*/  STL [R1+0x1eb0], R16 ;  /* 0x001eb01001007387 */ /* 0x000fe20000100800 */
[----:B------:R-:W-:-:S03]  /*1cad0*/  F2FP.BF16.PACK_AB R28, R28, R3 ;  /* 0x000000031c1c723e */ /* 0x000fc600000010ff */
[----:B-1----:R-:W-:Y:S01]  /*1cae0*/  STL [R1+0x10], R2 ;  /* 0x0000100201007387 */ /* 0x002fe20000100800 */
[----:B----4-:R-:W-:-:S03]  /*1caf0*/  F2FP.BF16.PACK_AB R29, R29, R18 ;  /* 0x000000121d1d723e */ /* 0x010fc600000010ff */
[----:B------:R-:W-:Y:S04]  /*1cb00*/  STL [R1+0x1eb4], R17 ;  /* 0x001eb41101007387 */ /* 0x000fe80000100800 */
[----:B------:R-:W-:Y:S04]  /*1cb10*/  STL [R1+0x1eb8], R24 ;  /* 0x001eb81801007387 */ /* 0x000fe80000100800 */
[----:B------:R-:W-:Y:S04]  /*1cb20*/  STL [R1+0x1ebc], R25 ;  /* 0x001ebc1901007387 */ /* 0x000fe80000100800 */
[----:B------:R-:W-:Y:S04]  /*1cb30*/  STL [R1+0x1ec0], R26 ;  /* 0x001ec01a01007387 */ /* 0x000fe80000100800 */
[----:B------:R-:W-:Y:S04]  /*1cb40*/  STL [R1+0x1ec4], R27 ;  /* 0x001ec41b01007387 */ /* 0x000fe80000100800 */
[----:B------:R-:W3:Y:S04]  /*1cb50*/  LDL.LU R3, [R1+0x1f20] ;  /* 0x001f200001037983 */ /* 0x000ee80000300800 */
[----:B------:R-:W-:Y:S04]  /*1cb60*/  STL [R1+0x1ec8], R28 ;  /* 0x001ec81c01007387 */ /* 0x000fe80000100800 */
[----:B------:R-:W-:Y:S01]  /*1cb70*/  STL [R1+0x1ecc], R29 ;  /* 0x001ecc1d01007387 */ /* 0x000fe20000100800 */
[----:B--2---:R-:W-:-:S03]  /*1cb80*/  FFMA R0, R2, R0, R15 ;  /* 0x0000000002007223 */ /* 0x004fc6000000000f */
[----:B------:R-:W1:Y:S04]  /*1cb90*/  LDS R2, [R19.X8+0x200] ;  /* 0x0002000013027984 */ /* 0x000e680000008800 */
[----:B------:R-:W-:Y:S04]  /*1cba0*/  STL [R1+0x554], R0 ;  /* 0x0005540001007387 */ /* 0x000fe80000100800 */
[----:B------:R-:W2:Y:S04]  /*1cbb0*/  LDS R0, [R19.X8+0x300] ;  /* 0x0003000013007984 */ /* 0x000ea80000008800 */
[----:B0-----:R-:W-:Y:S04]  /*1cbc0*/  STL [R1+0x504], R4 ;  /* 0x0005040401007387 */ /* 0x001fe80000100800 */
[----:B------:R-:W-:Y:S06]  /*1cbd0*/  BAR.SYNC.DEFER_BLOCKING 0x0 ;  /* 0x0000000000007b1d */ /* 0x000fec0000010000 */
[----:B-1----:R-:W-:Y:S04]  /*1cbe0*/  STL [R1+0x500], R2 ;  /* 0x0005000201007387 */ /* 0x002fe80000100800 */
[----:B--2---:R-:W-:Y:S04]  /*1cbf0*/  STL [R1+0x4fc], R0 ;  /* 0x0004fc0001007387 */ /* 0x004fe80000100800 */
[----:B------:R-:W2:Y:S04]  /*1cc00*/  LDL.LU R15, [R1+0x4ac] ;  /* 0x0004ac00010f7983 */ /* 0x000ea80000300800 */
[----:B--2---:R0:W-:Y:S04]  /*1cc10*/  STL [R1+0x1f14], R15 ;  /* 0x001f140f01007387 */ /* 0x0041e80000100800 */
[----:B0-----:R-:W2:Y:S04]  /*1cc20*/  LDL.LU R15, [R1+0x4bc] ;  /* 0x0004bc00010f7983 */ /* 0x001ea80000300800 */
[----:B--2---:R0:W-:Y:S04]  /*1cc30*/  STL [R1+0x1f18], R15 ;  /* 0x001f180f01007387 */ /* 0x0041e80000100800 */
[----:B0-----:R-:W2:Y:S04]  /*1cc40*/  LDL.LU R15, [R1+0x4cc] ;  /* 0x0004cc00010f7983 */ /* 0x001ea80000300800 */
        /* <DEDUP_REMOVED lines=27> */
[----:B---3--:R0:W-:Y:S04]  /*1ce00*/  STS.U16 [R3], R20 ;  /* 0x0000001403007388 */ /* 0x0081e80000000400 */
[----:B------:R-:W3:Y:S04]  /*1ce10*/  LDL.LU R19, [R1+0x1dc] ;  /* 0x0001dc0001137983 */ /* 0x000ee80000300800 */
[----:B0-----:R-:W3:Y:S04]  /*1ce20*/  LDL.LU R20, [R1+0x1cc] ;  /* 0x0001cc0001147983 */ /* 0x001ee80000300800 */
[----:B--2---:R0:W-:Y:S04]  /*1ce30*/  STS.U16 [R3+0x800], R15 ;  /* 0x0008000f03007388 */ /* 0x0041e80000000400 */
[----:B0-----:R-:W2:Y:S04]  /*1ce40*/  LDL.LU R15, [R1+0x1f1c] ;  /* 0x001f1c00010f7983 */ /* 0x001ea80000300800 */
[----:B--2---:R0:W-:Y:S04]  /*1ce50*/  STS.U16 [R3+0x1000], R15 ;  /* 0x0010000f03007388 */ /* 0x0041e80000000400 */
[----:B0-----:R-:W2:Y:S04]  /*1ce60*/  LDL.LU R15, [R1+0x1f18] ;  /* 0x001f1800010f7983 */ /* 0x001ea80000300800 */
[----:B---3--:R-:W-:Y:S04]  /*1ce70*/  STS.U16 [R3+0xf000], R19 ;  /* 0x00f0001303007388 */ /* 0x008fe80000000400 */
[----:B------:R-:W-:Y:S04]  /*1ce80*/  STS.U16 [R3+0xf800], R20 ;  /* 0x00f8001403007388 */ /* 0x000fe80000000400 */
[----:B--2---:R0:W-:Y:S04]  /*1ce90*/  STS.U16 [R3+0x1800], R15 ;  /* 0x0018000f03007388 */ /* 0x0041e80000000400 */
[----:B0-----:R-:W2:Y:S04]  /*1cea0*/  LDL.LU R15, [R1+0x1f14] ;  /* 0x001f1400010f7983 */ /* 0x001ea80000300800 */
[----:B------:R-:W3:Y:S04]  /*1ceb0*/  LDL.LU R19, [R1+0x1bc] ;  /* 0x0001bc0001137983 */ /* 0x000ee80000300800 */
[----:B------:R-:W2:Y:S04]  /*1cec0*/  LDL.LU R20, [R1+0x18c] ;  /* 0x00018c0001147983 */ /* 0x000ea80000300800 */
[----:B--2---:R0:W-:Y:S04]  /*1ced0*/  STL [R1+0x1f0c], R20 ;  /* 0x001f0c1401007387 */ /* 0x0041e80000100800 */
[----:B0-----:R-:W2:Y:S04]  /*1cee0*/  LDL.LU R20, [R1+0x19c] ;  /* 0x00019c0001147983 */ /* 0x001ea80000300800 */
[----:B------:R-:W-:Y:S04]  /*1cef0*/  STS.U16 [R3+0x2000], R15 ;  /* 0x0020000f03007388 */ /* 0x000fe80000000400 */
[----:B----4-:R-:W-:Y:S04]  /*1cf00*/  STS.U16 [R3+0x2800], R29 ;  /* 0x0028001d03007388 */ /* 0x010fe80000000400 */
[----:B------:R-:W-:Y:S04]  /*1cf10*/  STS.U16 [R3+0x3000], R28 ;  /* 0x0030001c03007388 */ /* 0x000fe80000000400 */
[----:B------:R-:W-:Y:S04]  /*1cf20*/  STS.U16 [R3+0x3800], R27 ;  /* 0x0038001b03007388 */ /* 0x000fe80000000400 */
[----:B------:R-:W-:Y:S04]  /*1cf30*/  STS.U16 [R3+0x4000], R26 ;  /* 0x0040001a03007388 */ /* 0x000fe80000000400 */
[----:B--2---:R0:W-:Y:S04]  /*1cf40*/  STL [R1+0x1f10], R20 ;  /* 0x001f101401007387 */ /* 0x0041e80000100800 */
[----:B0-----:R-:W2:Y:S04]  /*1cf50*/  LDL.LU R20, [R1+0x1ac] ;  /* 0x0001ac0001147983 */ /* 0x001ea80000300800 */
[----:B------:R-:W4:Y:S04]  /*1cf60*/  LDL.LU R15, [R1+0x17c] ;  /* 0x00017c00010f7983 */ /* 0x000f280000300800 */
[----:B------:R-:W4:Y:S04]  /*1cf70*/  LDL.LU R29, [R1+0x16c] ;  /* 0x00016c00011d7983 */ /* 0x000f280000300800 */
[----:B------:R-:W4:Y:S04]  /*1cf80*/  LDL.LU R28, [R1+0x15c] ;  /* 0x00015c00011c7983 */ /* 0x000f280000300800 */
[----:B------:R-:W4:Y:S04]  /*1cf90*/  LDL.LU R27, [R1+0x14c] ;  /* 0x00014c00011b7983 */ /* 0x000f280000300800 */
        /* <DEDUP_REMOVED lines=42> */
[----:B---3--:R1:W-:Y:S04]  /*1d240*/  STS.U16 [R3+0x10000], R19 ;  /* 0x0100001303007388 */ /* 0x0083e80000000400 */
[----:B0-----:R-:W3:Y:S04]  /*1d250*/  LDL.LU R18, [R1+0xa0] ;  /* 0x0000a00001127983 */ /* 0x001ee80000300800 */
[----:B-1----:R-:W3:Y:S04]  /*1d260*/  LDL.LU R19, [R1+0x1c] ;  /* 0x00001c0001137983 */ /* 0x002ee80000300800 */
[----:B--2---:R0:W-:Y:S04]  /*1d270*/  STS.U16 [R3+0x10800], R20 ;  /* 0x0108001403007388 */ /* 0x0041e80000000400 */
[----:B0-----:R-:W2:Y:S04]  /*1d280*/  LDL.LU R20, [R1+0x1f10] ;  /* 0x001f100001147983 */ /* 0x001ea80000300800 */
[----:B--2---:R0:W-:Y:S04]  /*1d290*/  STS.U16 [R3+0x11000], R20 ;  /* 0x0110001403007388 */ /* 0x0041e80000000400 */
[----:B0-----:R-:W2:Y:S04]  /*1d2a0*/  LDL.LU R20, [R1+0x1f0c] ;  /* 0x001f0c0001147983 */ /* 0x001ea80000300800 */
[----:B---3--:R-:W-:Y:S04]  /*1d2b0*/  STS.U16 [R3+0x1f000], R19 ;  /* 0x01f0001303007388 */ /* 0x008fe80000000400 */
[----:B----4-:R-:W-:Y:S04]  /*1d2c0*/  STS.U16 [R3+0x12000], R15 ;  /* 0x0120000f03007388 */ /* 0x010fe80000000400 */
[----:B--2---:R0:W-:Y:S04]  /*1d2d0*/  STS.U16 [R3+0x11800], R20 ;  /* 0x0118001403007388 */ /* 0x0041e80000000400 */
[----:B0-----:R-:W2:Y:S04]  /*1d2e0*/  LDL.LU R20, [R1+0x1f08] ;  /* 0x001f080001147983 */ /* 0x001ea80000300800 */
[----:B------:R-:W3:Y:S04]  /*1d2f0*/  LDL.LU R19, [R1+0x4e8] ;  /* 0x0004e80001137983 */ /* 0x000ee80000300800 */
[----:B------:R-:W4:Y:S04]  /*1d300*/  LDL.LU R15, [R1+0x4a8] ;  /* 0x0004a800010f7983 */ /* 0x000f280000300800 */
[----:B------:R-:W-:Y:S04]  /*1d310*/  STS.U16 [R3+0x12800], R29 ;  /* 0x0128001d03007388 */ /* 0x000fe80000000400 */
[----:B------:R-:W-:Y:S04]  /*1d320*/  STS.U16 [R3+0x13000], R28 ;  /* 0x0130001c03007388 */ /* 0x000fe80000000400 */
[----:B------:R-:W-:Y:S04]  /*1d330*/  STS.U16 [R3+0x13800], R27 ;  /* 0x0138001b03007388 */ /* 0x000fe80000000400 */
[----:B------:R-:W-:Y:S04]  /*1d340*/  STS.U16 [R3+0x1d800], R11 ;  /* 0x01d8000b03007388 */ /* 0x000fe80000000400 */
[----:B------:R-:W-:Y:S04]  /*1d350*/  STS.U16 [R3+0x14000], R26 ;  /* 0x0140001a03007388 */ /* 0x000fe80000000400 */
[----:B----4-:R0:W-:Y:S04]  /*1d360*/  STL [R1+0x1f04], R15 ;  /* 0x001f040f01007387 */ /* 0x0101e80000100800 */
[----:B0-----:R-:W4:Y:S04]  /*1d370*/  LDL.LU R15, [R1+0x4d8] ;  /* 0x0004d800010f7983 */ /* 0x001f280000300800 */
        /* <DEDUP_REMOVED lines=37> */
[----:B------:R2:W-:Y:S04]  /*1d5d0*/  STS.U16 [R3+0x1d000], R10 ;  /* 0x01d0000a03007388 */ /* 0x0005e80000000400 */
[----:B-1----:R-:W4:Y:S01]  /*1d5e0*/  LDL.LU R9, [R1+0x228] ;  /* 0x0002280001097983 */ /* 0x002f220000300800 */
[----:B0-----:R-:W-:-:S03]  /*1d5f0*/  LOP3.LUT R0, R3, 0x20, RZ, 0x3c, !PT ;  /* 0x0000002003007812 */ /* 0x001fc600078e3cff */
[----:B------:R0:W-:Y:S04]  /*1d600*/  STS.U16 [R3+0x1e000], R2 ;  /* 0x01e0000203007388 */ /* 0x0001e80000000400 */
[----:B--2---:R-:W2:Y:S04]  /*1d610*/  LDL.LU R10, [R1+0x218] ;  /* 0x00021800010a7983 */ /* 0x004ea80000300800 */
[----:B------:R1:W-:Y:S04]  /*1d620*/  STS.U16 [R3+0x1f800], R20 ;  /* 0x01f8001403007388 */ /* 0x0003e80000000400 */
[----:B0-----:R-:W2:Y:S04]  /*1d630*/  LDL.LU R2, [R1+0x208] ;  /* 0x0002080001027983 */ /* 0x001ea80000300800 */
[----:B------:R-:W-:Y:S04]  /*1d640*/  STS.U16 [R3+0x1e800], R18 ;  /* 0x01e8001203007388 */ /* 0x000fe80000000400 */
[----:B-1----:R-:W2:Y:S04]  /*1d650*/  LDL.LU R20, [R1+0x4b8] ;  /* 0x0004b80001147983 */ /* 0x002ea80000300800 */
[----:B------:R0:W-:Y:S04]  /*1d660*/  STL [R1+0x1598], R3 ;  /* 0x0015980301007387 */ /* 0x0001e80000100800 */
[----:B---3--:R1:W-:Y:S04]  /*1d670*/  STS.U16 [R0+0x200], R19 ;  /* 0x0002001300007388 */ /* 0x0083e80000000400 */
[----:B0-----:R-:W3:Y:S04]  /*1d680*/  LDL.LU R3, [R1+0x4c8] ;  /* 0x0004c80001037983 */ /* 0x001ee80000300800 */
[----:B------:R-:W2:Y:S04]  /*1d690*/  LDL.LU R18, [R1+0x1f8] ;  /* 0x0001f80001127983 */ /* 0x000ea80000300800 */
[----:B-1----:R-:W2:Y:S04]  /*1d6a0*/  LDL.LU R19, [R1+0x1e8] ;  /* 0x0001e80001137983 */ /* 0x002ea80000300800 */
[----:B----4-:R0:W-:Y:S04]  /*1d6b0*/  STS.U16 [R0+0xa00], R15 ;  /* 0x000a000f00007388 */ /* 0x0101e80000000400 */
[----:B0-----:R-:W4:Y:S04]  /*1d6c0*/  LDL.LU R15, [R1+0x1f04] ;  /* 0x001f0400010f7983 */ /* 0x001f280000300800 */
[----:B---3--:R-:W-:Y:S04]  /*1d6d0*/  STS.U16 [R0+0x1200], R3 ;  /* 0x0012000300007388 */ /* 0x008fe80000000400 */
[----:B--2---:R-:W-:Y:S04]  /*1d6e0*/  STS.U16 [R0+0x1a00], R20 ;  /* 0x001a001400007388 */ /* 0x004fe80000000400 */
[----:B----4-:R-:W-:Y:S04]  /*1d6f0*/  STS.U16 [R0+0x2200], R15 ;  /* 0x0022000f00007388 */ /* 0x010fe80000000400 */
        /* <DEDUP_REMOVED lines=22> */
[----:B0-----:R-:W2:Y:S04]  /*1d860*/  LDL.LU R11, [R1+0x1d8] ;  /* 0x0001d800010b7983 */ /* 0x001ea80000300800 */
[----:B------:R-:W-:Y:S04]  /*1d870*/  STS.U16 [R0+0xda00], R2 ;  /* 0x00da000200007388 */ /* 0x000fe80000000400 */
[----:B-1----:R-:W3:Y:S04]  /*1d880*/  LDL.LU R10, [R1+0x1c8] ;  /* 0x0001c800010a7983 */ /* 0x002ee80000300800 */
[----:B------:R0:W-:Y:S04]  /*1d890*/  STS.U16 [R0+0xe200], R18 ;  /* 0x00e2001200007388 */ /* 0x0001e80000000400 */
[----:B0-----:R-:W4:Y:S04]  /*1d8a0*/  LDL.LU R18, [R1+0x1a8] ;  /* 0x0001a80001127983 */ /* 0x001f280000300800 */
[----:B------:R-:W-:Y:S04]  /*1d8b0*/  STS.U16 [R0+0xea00], R19 ;  /* 0x00ea001300007388 */ /* 0x000fe80000000400 */
[----:B----4-:R0:W-:Y:S04]  /*1d8c0*/  STL [R1+0x1f00], R18 ;  /* 0x001f001201007387 */ /* 0x0101e80000100800 */
[----:B0-----:R-:W4:Y:S04]  /*1d8d0*/  LDL.LU R18, [R1+0x1b8] ;  /* 0x0001b80001127983 */ /* 0x001f280000300800 */
        /* <DEDUP_REMOVED lines=22> */
[----:B--2---:R0:W-:Y:S04]  /*1da40*/  STS.U16 [R0+0xf200], R11 ;  /* 0x00f2000b00007388 */ /* 0x0041e80000000400 */
[----:B------:R-:W2:Y:S04]  /*1da50*/  LDL.LU R7, [R1+0x74] ;  /* 0x0000740001077983 */ /* 0x000ea80000300800 */
[----:B---3--:R1:W-:Y:S04]  /*1da60*/  STS.U16 [R0+0xfa00], R10 ;  /* 0x00fa000a00007388 */ /* 0x0083e80000000400 */
[----:B0-----:R-:W3:Y:S04]  /*1da70*/  LDL.LU R11, [R1+0x70] ;  /* 0x00007000010b7983 */ /* 0x001ee80000300800 */
[----:B------:R-:W2:Y:S04]  /*1da80*/  LDL.LU R8, [R1+0x6c] ;  /* 0x00006c0001087983 */ /* 0x000ea80000300800 */
[----:B------:R-:W2:Y:S04]  /*1da90*/  LDL.LU R9, [R1+0x68] ;  /* 0x0000680001097983 */ /* 0x000ea80000300800 */
[----:B-1----:R-:W2:Y:S04]  /*1daa0*/  LDL.LU R10, [R1+0x64] ;  /* 0x00006400010a7983 */ /* 0x002ea80000300800 */
[----:B----4-:R0:W-:Y:S04]  /*1dab0*/  STS.U16 [R0+0x10200], R18 ;  /* 0x0102001200007388 */ /* 0x0101e80000000400 */
[----:B0-----:R-:W4:Y:S04]  /*1dac0*/  LDL.LU R18, [R1+0x1f00] ;  /* 0x001f000001127983 */ /* 0x001f280000300800 */
[----:B----4-:R0:W-:Y:S04]  /*1dad0*/  STS.U16 [R0+0x10a00], R18 ;  /* 0x010a001200007388 */ /* 0x0101e80000000400 */
        /* <DEDUP_REMOVED lines=22> */
[----:B--2---:R-:W-:Y:S04]  /*1dc40*/  STS.U16 [R0+0x1c200], R7 ;  /* 0x01c2000700007388 */ /* 0x004fe80000000400 */
[----:B---3--:R2:W-:Y:S04]  /*1dc50*/  STS.U16 [R0+0x1ca00], R11 ;  /* 0x01ca000b00007388 */ /* 0x0085e80000000400 */
[----:B0-----:R-:W3:Y:S04]  /*1dc60*/  LDL.LU R18, [R1+0x1efc] ;  /* 0x001efc0001127983 */ /* 0x001ee80000300800 */
[----:B-1----:R-:W4:Y:S04]  /*1dc70*/  LDL.LU R19, [R1+0x1ef8] ;  /* 0x001ef80001137983 */ /* 0x002f280000300800 */
[----:B--2---:R-:W0:Y:S04]  /*1dc80*/  S2R R11, SR_TID.X ;  /* 0x00000000000b7919 */ /* 0x004e280000002100 */
[----:B------:R-:W2:Y:S01]  /*1dc90*/  LDL.LU R2, [R1+0x60] ;  /* 0x0000600001027983 */ /* 0x000ea20000300800 */
[----:B0-----:R-:W-:-:S02]  /*1dca0*/  LOP3.LUT R20, R11, 0x7f, RZ, 0xc0, !PT ;  /* 0x0000007f0b147812 */ /* 0x001fc400078ec0ff */
[----:B------:R-:W-:-:S03]  /*1dcb0*/  LOP3.LUT P3, RZ, R11, 0x80, RZ, 0xc0, !PT ;  /* 0x000000800bff7812 */ /* 0x000fc6000786c0ff */
[----:B------:R-:W-:Y:S01]  /*1dcc0*/  IMAD.SHL.U32 R20, R20, 0x2, RZ ;  /* 0x0000000214147824 */ /* 0x000fe200078e00ff */
[----:B------:R-:W-:-:S04]  /*1dcd0*/  SEL R3, RZ, 0x110, !P3 ;  /* 0x00000110ff037807 */ /* 0x000fc80005800000 */
[----:B------:R-:W-:-:S04]  /*1dce0*/  LOP3.LUT R3, R3, R20, RZ, 0x3c, !PT ;  /* 0x0000001403037212 */ /* 0x000fc800078e3cff */
[----:B------:R-:W-:-:S05]  /*1dcf0*/  LOP3.LUT R3, R3, 0x40, RZ, 0x3c, !PT ;  /* 0x0000004003037812 */ /* 0x000fca00078e3cff */
[----:B------:R0:W-:Y:S04]  /*1dd00*/  STL [R1+0x1ef4], R3 ;  /* 0x001ef40301007387 */ /* 0x0001e80000100800 */
[----:B0-----:R-:W2:Y:S04]  /*1dd10*/  LDL R3, [R1+0x550] ;  /* 0x0005500001037983 */ /* 0x001ea80000100800 */
[----:B------:R-:W2:Y:S04]  /*1dd20*/  LDL.LU R20, [R1+0x4b4] ;  /* 0x0004b40001147983 */ /* 0x000ea80000300800 */
[----:B------:R-:W-:Y:S04]  /*1dd30*/  STS.U16 [R0+0x1d200], R8 ;  /* 0x01d2000800007388 */ /* 0x000fe80000000400 */
[----:B------:R-:W-:Y:S04]  /*1dd40*/  STS.U16 [R0+0x1da00], R9 ;  /* 0x01da000900007388 */ /* 0x000fe80000000400 */
[----:B------:R-:W-:Y:S04]  /*1dd50*/  STS.U16 [R0+0x1e200], R10 ;  /* 0x01e2000a00007388 */ /* 0x000fe80000000400 */
        /* <DEDUP_REMOVED lines=25> */
[----:B------:R0:W-:Y:S04]  /*1def0*/  STS.U16 [R3+0x1ea00], R2 ;  /* 0x01ea000203007388 */ /* 0x0001e80000000400 */
[----:B------:R-:W2:Y:S04]  /*1df00*/  LDL.LU R11, [R1+0x204] ;  /* 0x00020400010b7983 */ /* 0x000ea80000300800 */
[----:B----4-:R1:W-:Y:S04]  /*1df10*/  STS.U16 [R3+0x1f200], R19 ;  /* 0x01f2001303007388 */ /* 0x0103e80000000400 */
[----:B0-----:R-:W4:Y:S04]  /*1df20*/  LDL.LU R2, [R1+0x1f4] ;  /* 0x0001f40001027983 */ /* 0x001f280000300800 */
[----:B---3--:R0:W-:Y:S04]  /*1df30*/  STS.U16 [R3+0x1fa00], R18 ;  /* 0x01fa001203007388 */ /* 0x0081e80000000400 */
[----:B-1----:R-:W3:Y:S04]  /*1df40*/  LDL.LU R19, [R1+0x4c4] ;  /* 0x0004c40001137983 */ /* 0x002ee80000300800 */
[----:B0-----:R-:W2:Y:S04]  /*1df50*/  LDL.LU R3, [R1+0x1ef4] ;  /* 0x001ef40001037983 */ /* 0x001ea80000300800 */
[----:B------:R-:W3:Y:S04]  /*1df60*/  LDL.LU R18, [R1+0x4d4] ;  /* 0x0004d40001127983 */ /* 0x000ee80000300800 */
[----:B--2---:R0:W-:Y:S04]  /*1df70*/  STS.U16 [R3+0x400], R20 ;  /* 0x0004001403007388 */ /* 0x0041e80000000400 */
[----:B0-----:R-:W2:Y:S04]  /*1df80*/  LDL.LU R20, [R1+0x1ef0] ;  /* 0x001ef00001147983 */ /* 0x001ea80000300800 */
[----:B---3--:R-:W-:Y:S04]  /*1df90*/  STS.U16 [R3+0xc00], R18 ;  /* 0x000c001203007388 */ /* 0x008fe80000000400 */
[----:B------:R-:W-:Y:S04]  /*1dfa0*/  STS.U16 [R3+0x1400], R19 ;  /* 0x0014001303007388 */ /* 0x000fe80000000400 */
        /* <DEDUP_REMOVED lines=24> */
[----:B0-----:R-:W3:Y:S04]  /*1e130*/  LDL.LU R8, [R1+0x1e4] ;  /* 0x0001e40001087983 */ /* 0x001ee80000300800 */
[----:B-1----:R-:W3:Y:S04]  /*1e140*/  LDL.LU R9, [R1+0x1d4] ;  /* 0x0001d40001097983 */ /* 0x002ee80000300800 */
[----:B--2---:R-:W2:Y:S04]  /*1e150*/  LDL.LU R10, [R1+0x1b4] ;  /* 0x0001b400010a7983 */ /* 0x004ea80000300800 */
[----:B------:R-:W-:Y:S04]  /*1e160*/  STS.U16 [R3+0xdc00], R11 ;  /* 0x00dc000b03007388 */ /* 0x000fe80000000400 */
        /* <DEDUP_REMOVED lines=29> */
[----:B------:R1:W-:Y:S04]  /*1e340*/  STS.U16 [R3+0xf400], R9 ;  /* 0x00f4000903007388 */ /* 0x0003e80000000400 */
[----:B0-----:R-:W3:Y:S04]  /*1e350*/  LDL.LU R8, [R1+0x2c] ;  /* 0x00002c0001087983 */ /* 0x001ee80000300800 */
[----:B-1----:R-:W3:Y:S04]  /*1e360*/  LDL.LU R9, [R1+0x28] ;  /* 0x0000280001097983 */ /* 0x002ee80000300800 */
[----:B--2---:R0:W-:Y:S04]  /*1e370*/  STS.U16 [R3+0xfc00], R10 ;  /* 0x00fc000a03007388 */ /* 0x0041e80000000400 */
[----:B0-----:R-:W2:Y:S04]  /*1e380*/  LDL.LU R10, [R1+0x1eec] ;  /* 0x001eec00010a7983 */ /* 0x001ea80000300800 */
[----:B--2---:R0:W-:Y:S04]  /*1e390*/  STS.U16 [R3+0x10400], R10 ;  /* 0x0104000a03007388 */ /* 0x0041e80000000400 */
[----:B----4-:R1:W-:Y:S04]  /*1e3a0*/  STS.U16 [R3+0x10c00], R11 ;  /* 0x010c000b03007388 */ /* 0x0103e80000000400 */
[----:B------:R2:W-:Y:S04]  /*1e3b0*/  STS.U16 [R3+0x11400], R2 ;  /* 0x0114000203007388 */ /* 0x0005e80000000400 */
[----:B0-----:R-:W4:Y:S04]  /*1e3c0*/  LDL.LU R10, [R1+0x1ee8] ;  /* 0x001ee800010a7983 */ /* 0x001f280000300800 */
[----:B-1----:R-:W4:Y:S04]  /*1e3d0*/  LDL.LU R11, [R1+0x1ee4] ;  /* 0x001ee400010b7983 */ /* 0x002f280000300800 */
[----:B--2---:R-:W2:Y:S04]  /*1e3e0*/  LDL.LU R2, [R1+0x1ee0] ;  /* 0x001ee00001027983 */ /* 0x004ea80000300800 */
[----:B------:R0:W-:Y:S04]  /*1e3f0*/  STS.U16 [R3+0x11c00], R18 ;  /* 0x011c001203007388 */ /* 0x0001e80000000400 */
[----:B------:R-:W-:Y:S04]  /*1e400*/  STS.U16 [R3+0x12400], R19 ;  /* 0x0124001303007388 */ /* 0x000fe80000000400 */
[----:B------:R1:W-:Y:S04]  /*1e410*/  STS.U16 [R3+0x12c00], R20 ;  /* 0x012c001403007388 */ /* 0x0003e80000000400 */
[----:B0-----:R-:W0:Y:S04]  /*1e420*/  S2R R18, SR_TID.X ;  /* 0x0000000000127919 */ /* 0x001e280000002100 */
[----:B------:R3:W-:Y:S04]  /*1e430*/  STS.U16 [R3+0x13400], R15 ;  /* 0x0134000f03007388 */ /* 0x0007e80000000400 */
[----:B------:R0:W-:Y:S04]  /*1e440*/  STS.U16 [R3+0x13c00], R29 ;  /* 0x013c001d03007388 */ /* 0x0001e80000000400 */
[----:B-1----:R-:W4:Y:S04]  /*1e450*/  LDL.LU R20, [R1+0x20] ;  /* 0x0000200001147983 */ /* 0x002f280000300800 */
[----:B------:R1:W-:Y:S04]  /*1e460*/  STS.U16 [R3+0x14400], R28 ;  /* 0x0144001c03007388 */ /* 0x0003e80000000400 */
[----:B---3--:R-:W3:Y:S04]  /*1e470*/  LDL.LU R15, [R1+0x4e0] ;  /* 0x0004e000010f7983 */ /* 0x008ee80000300800 */
[----:B------:R1:W-:Y:S04]  /*1e480*/  STS.U16 [R3+0x14c00], R27 ;  /* 0x014c001b03007388 */ /* 0x0003e80000000400 */
[----:B0-----:R-:W3:Y:S04]  /*1e490*/  LDL.LU R29, [R1+0x4d0] ;  /* 0x0004d000011d7983 */ /* 0x001ee80000300800 */
[----:B------:R0:W-:Y:S04]  /*1e4a0*/  STS.U16 [R3+0x15400], R26 ;  /* 0x0154001a03007388 */ /* 0x0001e80000000400 */
[----:B-1----:R-:W3:Y:S04]  /*1e4b0*/  LDL.LU R28, [R1+0x4c0] ;  /* 0x0004c000011c7983 */ /* 0x002ee80000300800 */
[----:B------:R1:W-:Y:S04]  /*1e4c0*/  STS.U16 [R3+0x15c00], R25 ;  /* 0x015c001903007388 */ /* 0x0003e80000000400 */
[----:B------:R-:W3:Y:S04]  /*1e4d0*/  LDL.LU R27, [R1+0x4b0] ;  /* 0x0004b000011b7983 */ /* 0x000ee80000300800 */
        /* <DEDUP_REMOVED lines=12> */
[----:B------:R-:W-:Y:S04]  /*1e5a0*/  STS.U16 [R3+0x19400], R0 ;  /* 0x0194000003007388 */ /* 0x000fe80000000400 */
[----:B0-----:R-:W3:Y:S04]  /*1e5b0*/  LDL.LU R14, [R1+0x440] ;  /* 0x00044000010e7983 */ /* 0x001ee80000300800 */
[----:B------:R0:W-:Y:S04]  /*1e5c0*/  STS.U16 [R3+0x19c00], R23 ;  /* 0x019c001703007388 */ /* 0x0001e80000000400 */
[----:B-1----:R-:W3:Y:S04]  /*1e5d0*/  LDL.LU R12, [R1+0x430] ;  /* 0x00043000010c7983 */ /* 0x002ee80000300800 */
        /* <DEDUP_REMOVED lines=11> */
[----:B-1----:R-:W3:Y:S01]  /*1e690*/  LDL.LU R6, [R1+0x300] ;  /* 0x0003000001067983 */ /* 0x002ee20000300800 */
[----:B------:R-:W-:-:S03]  /*1e6a0*/  LOP3.LUT P2, RZ, R18, 0x80, RZ, 0xc0, !PT ;  /* 0x0000008012ff7812 */ /* 0x000fc6000784c0ff */
[----:B------:R1:W-:Y:S04]  /*1e6b0*/  STS.U16 [R3+0x1d400], R8 ;  /* 0x01d4000803007388 */ /* 0x0003e80000000400 */
[----:B0-----:R-:W3:Y:S04]  /*1e6c0*/  LDL.LU R7, [R1+0x2b0] ;  /* 0x0002b00001077983 */ /* 0x001ee80000300800 */
[----:B------:R0:W-:Y:S04]  /*1e6d0*/  STS.U16 [R3+0x1dc00], R9 ;  /* 0x01dc000903007388 */ /* 0x0001e80000000400 */
[----:B-1----:R-:W3:Y:S04]  /*1e6e0*/  LDL.LU R8, [R1+0x280] ;  /* 0x0002800001087983 */ /* 0x002ee80000300800 */
[----:B0-----:R-:W3:Y:S04]  /*1e6f0*/  LDL.LU R9, [R1+0x270] ;  /* 0x0002700001097983 */ /* 0x001ee80000300800 */
[----:B------:R-:W-:Y:S04]  /*1e700*/  STL [R1+0x1ed0], R18 ;  /* 0x001ed01201007387 */ /* 0x000fe80000100800 */
[----:B--2---:R0:W-:Y:S02]  /*1e710*/  STS.U16 [R3+0x1e400], R2 ;  /* 0x01e4000203007388 */ /* 0x0041e40000000400 */
[----:B0-----:R-:W-:-:S02]  /*1e720*/  LOP3.LUT R2, R18, 0x7f, RZ, 0xc0, !PT ;  /* 0x0000007f12027812 */ /* 0x001fc400078ec0ff */
[----:B------:R-:W2:Y:S04]  /*1e730*/  LDL.LU R18, [R1+0x230] ;  /* 0x0002300001127983 */ /* 0x000ea80000300800 */
[----:B--2---:R0:W-:Y:S04]  /*1e740*/  STL [R1+0x1ed4], R18 ;  /* 0x001ed41201007387 */ /* 0x0041e80000100800 */
[----:B0-----:R-:W2:Y:S04]  /*1e750*/  LDL.LU R18, [R1+0x240] ;  /* 0x0002400001127983 */ /* 0x001ea80000300800 */
[----:B--2---:R0:W-:Y:S04]  /*1e760*/  STL [R1+0x1ed8], R18 ;  /* 0x001ed81201007387 */ /* 0x0041e80000100800 */
[----:B0-----:R-:W2:Y:S01]  /*1e770*/  LDL.LU R18, [R1+0x250] ;  /* 0x0002500001127983 */ /* 0x001ea20000300800 */
[----:B------:R-:W-:-:S02]  /*1e780*/  SHF.L.U32 R2, R2, 0x1, RZ ;  /* 0x0000000102027819 */ /* 0x000fc400000006ff */
[----:B------:R-:W-:-:S04]  /*1e790*/  SEL R0, RZ, 0x110, !P2 ;  /* 0x00000110ff007807 */ /* 0x000fc80005000000 */
[----:B------:R-:W-:Y:S01]  /*1e7a0*/  LOP3.LUT R0, R0, R2, RZ, 0x3c, !PT ;  /* 0x0000000200007212 */ /* 0x000fe200078e3cff */
[----:B----4-:R-:W-:Y:S03]  /*1e7b0*/  STS.U16 [R3+0x1ec00], R20 ;  /* 0x01ec001403007388 */ /* 0x010fe60000000400 */
[----:B------:R-:W-:Y:S01]  /*1e7c0*/  LOP3.LUT R0, R0, 0x60, RZ, 0x3c, !PT ;  /* 0x0000006000007812 */ /* 0x000fe200078e3cff */
[----:B------:R-:W-:Y:S04]  /*1e7d0*/  STS.U16 [R3+0x1f400], R11 ;  /* 0x01f4000b03007388 */ /* 0x000fe80000000400 */
[----:B------:R-:W-:Y:S04]  /*1e7e0*/  STS.U16 [R3+0x1fc00], R10 ;  /* 0x01fc000a03007388 */ /* 0x000fe80000000400 */
[----:B---3--:R-:W-:Y:S04]  /*1e7f0*/  STS.U16 [R0+0x600], R15 ;  /* 0x0006000f00007388 */ /* 0x008fe80000000400 */
[----:B------:R-:W-:Y:S04]  /*1e800*/  STS.U16 [R0+0xe00], R29 ;  /* 0x000e001d00007388 */ /* 0x000fe80000000400 */
[----:B--2---:R0:W-:Y:S04]  /*1e810*/  STL [R1+0x1edc], R18 ;  /* 0x001edc1201007387 */ /* 0x0041e80000100800 */
[----:B0-----:R-:W2:Y:S04]  /*1e820*/  LDL.LU R18, [R1+0x260] ;  /* 0x0002600001127983 */ /* 0x001ea80000300800 */
[----:B------:R0:W-:Y:S04]  /*1e830*/  STS.U16 [R0+0x1600], R28 ;  /* 0x0016001c00007388 */ /* 0x0001e80000000400 */
[----:B------:R-:W3:Y:S04]  /*1e840*/  LDL.LU R29, [R1+0x220] ;  /* 0x00022000011d7983 */ /* 0x000ee80000300800 */
[----:B------:R1:W-:Y:S04]  /*1e850*/  STS.U16 [R0+0x1e00], R27 ;  /* 0x001e001b00007388 */ /* 0x0003e80000000400 */
[----:B0-----:R-:W4:Y:S04]  /*1e860*/  LDL.LU R28, [R1+0x210] ;  /* 0x00021000011c7983 */ /* 0x001f280000300800 */
        /* <DEDUP_REMOVED lines=48> */
[----:B--2---:R0:W-:Y:S04]  /*1eb70*/  STS.U16 [R0+0xc600], R18 ;  /* 0x00c6001200007388 */ /* 0x0041e80000000400 */
[----:B---3--:R1:W-:Y:S04]  /*1eb80*/  STS.U16 [R0+0xce00], R29 ;  /* 0x00ce001d00007388 */ /* 0x0083e80000000400 */
[----:B----4-:R2:W-:Y:S04]  /*1eb90*/  STS.U16 [R0+0xd600], R28 ;  /* 0x00d6001c00007388 */ /* 0x0105e80000000400 */
[----:B0-----:R-:W3:Y:S04]  /*1eba0*/  LDL.LU R18, [R1+0x1ed0] ;  /* 0x001ed00001127983 */ /* 0x001ee80000300800 */
[----:B-1----:R-:W4:Y:S04]  /*1ebb0*/  LDL.LU R29, [R1+0x1ecc] ;  /* 0x001ecc00011d7983 */ /* 0x002f280000300800 */
[----:B--2---:R-:W2:Y:S04]  /*1ebc0*/  LDL.LU R28, [R1+0x1ec8] ;  /* 0x001ec800011c7983 */ /* 0x004ea80000300800 */
[----:B------:R0:W-:Y:S04]  /*1ebd0*/  STS.U16 [R0+0xde00], R27 ;  /* 0x00de001b00007388 */ /* 0x0001e80000000400 */
[----:B------:R1:W-:Y:S04]  /*1ebe0*/  STS.U16 [R0+0xe600], R26 ;  /* 0x00e6001a00007388 */ /* 0x0003e80000000400 */
[----:B------:R1:W-:Y:S04]  /*1ebf0*/  STS.U16 [R0+0xee00], R25 ;  /* 0x00ee001900007388 */ /* 0x0003e80000000400 */
[----:B0-----:R-:W2:Y:S04]  /*1ec00*/  LDL.LU R27, [R1+0x1ec4] ;  /* 0x001ec400011b7983 */ /* 0x001ea80000300800 */
[----:B-1----:R-:W2:Y:S04]  /*1ec10*/  LDL.LU R26, [R1+0x1ec0] ;  /* 0x001ec000011a7983 */ /* 0x002ea80000300800 */
[----:B------:R-:W2:Y:S04]  /*1ec20*/  LDL.LU R25, [R1+0x1ebc] ;  /* 0x001ebc0001197983 */ /* 0x000ea80000300800 */
        /* <DEDUP_REMOVED lines=30> */
[----:B------:R-:W-:Y:S04]  /*1ee10*/  STS.U16 [R0+0x16e00], R10 ;  /* 0x016e000a00007388 */ /* 0x000fe80000000400 */
[----:B------:R-:W-:Y:S04]  /*1ee20*/  STS.U16 [R0+0x17600], R11 ;  /* 0x0176000b00007388 */ /* 0x000fe80000000400 */
[----:B------:R0:W-:Y:S04]  /*1ee30*/  STS.U16 [R0+0x17e00], R2 ;  /* 0x017e000200007388 */ /* 0x0001e80000000400 */
[----:B------:R-:W-:Y:S04]  /*1ee40*/  STS.U16 [R0+0x18600], R19 ;  /* 0x0186001300007388 */ /* 0x000fe80000000400 */
[----:B------:R-:W-:Y:S04]  /*1ee50*/  STS.U16 [R0+0x18e00], R3 ;  /* 0x018e000300007388 */ /* 0x000fe80000000400 */
[----:B------:R1:W-:Y:S04]  /*1ee60*/  STS.U16 [R0+0x19600], R20 ;  /* 0x0196001400007388 */ /* 0x0003e80000000400 */
[----:B------:R1:W-:Y:S04]  /*1ee70*/  STS.U16 [R0+0x19e00], R15 ;  /* 0x019e000f00007388 */ /* 0x0003e80000000400 */
[----:B0-----:R-:W0:Y:S04]  /*1ee80*/  S2R R2, SR_TID.X ;  /* 0x0000000000027919 */ /* 0x001e280000002100 */
[----:B-1----:R-:W4:Y:S04]  /*1ee90*/  LDL.LU R20, [R1+0x538] ;  /* 0x0005380001147983 */ /* 0x002f280000300800 */
[----:B------:R-:W4:Y:S01]  /*1eea0*/  LDL R15, [R1+0x2bc] ;  /* 0x0002bc00010f7983 */ /* 0x000f220000100800 */
[----:B0-----:R-:W-:-:S04]  /*1eeb0*/  LOP3.LUT R2, R2, 0x7, RZ, 0xc0, !PT ;  /* 0x0000000702027812 */ /* 0x001fc800078ec0ff */
[----:B------:R-:W-:Y:S02]  /*1eec0*/  SHF.L.U32 R2, R2, 0x4, RZ ;  /* 0x0000000402027819 */ /* 0x000fe400000006ff */
[C---:B---3--:R-:W-:Y:S02]  /*1eed0*/  LOP3.LUT R3, R18.reuse, 0xe0, RZ, 0xc0, !PT ;  /* 0x000000e012037812 */ /* 0x048fe400078ec0ff */
[C---:B------:R-:W-:Y:S02]  /*1eee0*/  LOP3.LUT R19, R18.reuse, 0x1c, RZ, 0xc0, !PT ;  /* 0x0000001c12137812 */ /* 0x040fe400078ec0ff */
[----:B------:R-:W-:-:S04]  /*1eef0*/  LOP3.LUT R18, R18, 0x1f, RZ, 0xc0, !PT ;  /* 0x0000001f12127812 */ /* 0x000fc800078ec0ff */
[----:B------:R-:W-:Y:S02]  /*1ef00*/  LEA R10, R19, R18, 0x4 ;  /* 0x00000012130a7211 */ /* 0x000fe400078e20ff */
[----:B------:R-:W0:Y:S01]  /*1ef10*/  S2R R18, SR_TID.X ;  /* 0x0000000000127919 */ /* 0x000e220000002100 */
[----:B------:R-:W-:Y:S02]  /*1ef20*/  SHF.R.U32.HI R3, RZ, 0x1, R3 ;  /* 0x00000001ff037819 */ /* 0x000fe40000011603 */
[----:B------:R-:W-:-:S05]  /*1ef30*/  IMAD.SHL.U32 R10, R10, 0x4, RZ ;  /* 0x000000040a0a7824 */ /* 0x000fca00078e00ff */
[----:B------:R-:W-:Y:S02]  /*1ef40*/  LOP3.LUT R10, R10, R3, RZ, 0x3c, !PT ;  /* 0x000000030a0a7212 */ /* 0x000fe400078e3cff */
[----:B0-----:R-:W-:Y:S01]  /*1ef50*/  LOP3.LUT R3, R18, 0xe0, RZ, 0xc0, !PT ;  /* 0x000000e012037812 */ /* 0x001fe200078ec0ff */
        /* <DEDUP_REMOVED lines=12> */
[----:B0-----:R-:W0:Y:S04]  /*1f020*/  S2R R0, SR_TID.X ;  /* 0x0000000000007919 */ /* 0x001e280000002100 */
[----:B------:R-:W-:Y:S04]  /*1f030*/  STS [R10+0x28000], R16 ;  /* 0x028000100a007388 */ /* 0x000fe80000000800 */
[----:B------:R-:W-:Y:S04]  /*1f040*/  STS [R10+0x28800], R24 ;  /* 0x028800180a007388 */ /* 0x000fe80000000800 */
[----:B------:R-:W-:Y:S04]  /*1f050*/  STS [R10+0x28080], R17 ;  /* 0x028080110a007388 */ /* 0x000fe80000000800 */
[----:B------:R-:W-:Y:S04]  /*1f060*/  STS [R10+0x28880], R25 ;  /* 0x028880190a007388 */ /* 0x000fe80000000800 */
[----:B------:R1:W-:Y:S01]  /*1f070*/  STS [R10+0x29000], R26 ;  /* 0x0290001a0a007388 */ /* 0x0003e20000000800 */
[----:B0-----:R-:W-:-:S03]  /*1f080*/  SHF.L.U32 R0, R0, 0x8, RZ ;  /* 0x0000000800007819 */ /* 0x001fc600000006ff */
[----:B------:R0:W-:Y:S04]  /*1f090*/  STS [R10+0x29800], R28 ;  /* 0x0298001c0a007388 */ /* 0x0001e80000000800 */
[----:B-1----:R-:W2:Y:S04]  /*1f0a0*/  LDL.LU R26, [R1+0x10] ;  /* 0x00001000011a7983 */ /* 0x002ea80000300800 */
[----:B------:R-:W2:Y:S01]  /*1f0b0*/  LDL.LU R11, [R1+0x2d0] ;  /* 0x0002d000010b7983 */ /* 0x000ea20000300800 */
[----:B0-----:R-:W-:Y:S02]  /*1f0c0*/  LOP3.LUT R28, R2, 0xf00, R0, 0xf8, !PT ;  /* 0x00000f00021c7812 */ /* 0x001fe400078ef800 */
[----:B------:R-:W-:-:S04]  /*1f0d0*/  LOP3.LUT R0, R18, 0x7, RZ, 0xc0, !PT ;  /* 0x0000000712007812 */ /* 0x000fc800078ec0ff */
[----:B------:R-:W-:Y:S02]  /*1f0e0*/  LEA R0, R0, R3, 0x2 ;  /* 0x0000000300007211 */ /* 0x000fe400078e10ff */
[----:B------:R-:W3:Y:S04]  /*1f0f0*/  LDL R3, [R1+0x2b4] ;  /* 0x0002b40001037983 */ /* 0x000ee80000100800 */
[----:B------:R-:W-:Y:S04]  /*1f100*/  STS [R10+0x29080], R27 ;  /* 0x0290801b0a007388 */ /* 0x000fe80000000800 */
[----:B----4-:R-:W-:Y:S01]  /*1f110*/  STS [R10+0x29880], R29 ;  /* 0x0298801d0a007388 */ /* 0x010fe20000000800 */
[----:B------:R-:W-:Y:S01]  /*1f120*/  IMAD.SHL.U32 R19, R18, 0x2, RZ ;  /* 0x0000000212137824 */ /* 0x000fe200078e00ff */
[----:B------:R-:W-:-:S02]  /*1f130*/  LOP3.LUT R28, R28, 0x10, R18, 0x78, !PT ;  /* 0x000000101c1c7812 */ /* 0x000fc400078e7812 */
[----:B------:R-:W-:Y:S02]  /*1f140*/  BAR.SYNC.DEFER_BLOCKING 0x0 ;  /* 0x0000000000007b1d */ /* 0x000fe40000010000 */
[----:B------:R-:W-:-:S04]  /*1f150*/  LOP3.LUT R2, R2, 0x30, R19, 0x78, !PT ;  /* 0x0000003002027812 */ /* 0x000fc800078e7813 */
[----:B------:R-:W-:Y:S01]  /*1f160*/  LEA R0, R0, R2, 0x6 ;  /* 0x0000000200007211 */ /* 0x000fe200078e30ff */
[----:B------:R-:W0:Y:S04]  /*1f170*/  LDSM.16.M88.4 R4, [R28+0x28000] ;  /* 0x028000001c04783b */ /* 0x000e280000000200 */
[----:B------:R-:W1:Y:S01]  /*1f180*/  LDSM.16.M88.4 R16, [R0] ;  /* 0x000000000010783b */ /* 0x000e620000000200 */
[----:B------:R-:W-:-:S03]  /*1f190*/  FADD R8, -R15, R20 ;  /* 0x000000140f087221 */ /* 0x000fc60000000100 */
[----:B------:R-:W4:Y:S04]  /*1f1a0*/  LDSM.16.M88.4 R12, [R0+0x4000] ;  /* 0x00400000000c783b */ /* 0x000f280000000200 */
[----:B---3--:R-:W-:Y:S04]  /*1f1b0*/  STL [R1+0x1e48], R3 ;  /* 0x001e480301007387 */ /* 0x008fe80000100800 */
[----:B0-----:R-:W-:Y:S04]  /*1f1c0*/  STL.64 [R1+0x1e78], R6 ;  /* 0x001e780601007387 */ /* 0x001fe80000100a00 */
[----:B------:R0:W-:Y:S04]  /*1f1d0*/  STL.64 [R1+0x1e70], R4 ;  /* 0x001e700401007387 */ /* 0x0001e80000100a00 */
[----:B------:R-:W-:Y:S04]  /*1f1e0*/  STL [R1+0x1e4c], R28 ;  /* 0x001e4c1c01007387 */ /* 0x000fe80000100800 */
[----:B-1----:R-:W-:Y:S04]  /*1f1f0*/  STL.64 [R1+0x60], R16 ;  /* 0x0000601001007387 */ /* 0x002fe80000100a00 */
[----:B------:R-:W-:Y:S04]  /*1f200*/  STL.64 [R1+0x68], R18 ;  /* 0x0000681201007387 */ /* 0x000fe80000100a00 */
[----:B------:R-:W3:Y:S04]  /*1f210*/  LDL.LU R10, [R1+0x2d4] ;  /* 0x0002d400010a7983 */ /* 0x000ee80000300800 */
[----:B------:R-:W3:Y:S01]  /*1f220*/  LDL.LU R9, [R1+0x2d8] ;  /* 0x0002d80001097983 */ /* 0x000ee20000300800 */
[----:B----4-:R-:W-:-:S03]  /*1f230*/  MOV R22, R13 ;  /* 0x0000000d00167202 */ /* 0x010fc60000000f00 */
[----:B------:R-:W-:Y:S04]  /*1f240*/  STL.64 [R1+0x50], R12 ;  /* 0x0000500c01007387 */ /* 0x000fe80000100a00 */
[----:B------:R-:W-:Y:S01]  /*1f250*/  STL.64 [R1+0x58], R14 ;  /* 0x0000580e01007387 */ /* 0x000fe20000100a00 */
[----:B0-----:R-:W-:-:S03]  /*1f260*/  IMAD.MOV.U32 R5, RZ, RZ, R16 ;  /* 0x000000ffff057224 */ /* 0x001fc600078e0010 */
[----:B------:R-:W0:Y:S01]  /*1f270*/  LDSM.16.M88.4 R12, [R0+0x8000] ;  /* 0x00800000000c783b */ /* 0x000e220000000200 */
[----:B------:R-:W-:-:S03]  /*1f280*/  MOV R4, R17 ;  /* 0x0000001100047202 */ /* 0x000fc60000000f00 */
[----:B------:R-:W1:Y:S01]  /*1f290*/  LDSM.16.M88.4 R16, [R0+0xc000] ;  /* 0x00c000000010783b */ /* 0x000e620000000200 */
[----:B------:R-:W-:-:S03]  /*1f2a0*/  FMUL R8, R8, 1.4426950216293334961 ;  /* 0x3fb8aa3b08087820 */ /* 0x000fc60000400000 */
[----:B------:R-:W4:Y:S01]  /*1f2b0*/  LDL.LU R2, [R1+0x2dc] ;  /* 0x0002dc0001027983 */ /* 0x000f220000300800 */
[----:B------:R-:W0:Y:S03]  /*1f2c0*/  MUFU.EX2 R23, R8 ;  /* 0x0000000800177308 */ /* 0x000e260000000800 */
[----:B0-----:R0:W-:Y:S01]  /*1f2d0*/  STL.64 [R1+0x40], R12 ;  /* 0x0000400c01007387 */ /* 0x0011e20000100a00 */
[----:B------:R-:W-:-:S03]  /*1f2e0*/  IMAD.MOV.U32 R28, RZ, RZ, R12 ;  /* 0x000000ffff1c7224 */ /* 0x000fc600078e000c */
[----:B------:R-:W-:Y:S04]  /*1f2f0*/  STL.64 [R1+0x48], R14 ;  /* 0x0000480e01007387 */ /* 0x000fe80000100a00 */
[----:B0-----:R-:W4:Y:S04]  /*1f300*/  LDL.LU R12, [R1+0x2e0] ;  /* 0x0002e000010c7983 */ /* 0x001f280000300800 */
[----:B------:R-:W4:Y:S04]  /*1f310*/  LDL.LU R7, [R1+0x2e4] ;  /* 0x0002e40001077983 */ /* 0x000f280000300800 */
[----:B-1----:R2:W-:Y:S04]  /*1f320*/  STL.64 [R1+0x30], R16 ;  /* 0x0000301001007387 */ /* 0x0025e80000100a00 */
[----:B------:R0:W-:Y:S04]  /*1f330*/  STL.64 [R1+0x38], R18 ;  /* 0x0000381201007387 */ /* 0x0001e80000100a00 */
[----:B------:R-:W4:Y:S01]  /*1f340*/  LDL.LU R6, [R1+0x2e8] ;  /* 0x0002e80001067983 */ /* 0x000f220000300800 */
[----:B--2---:R-:W-:-:S03]  /*1f350*/  FMUL R16, R26, R11 ;  /* 0x0000000b1a107220 */ /* 0x004fc60000400000 */
[----:B------:R-:W-:Y:S01]  /*1f360*/  STL [R1+0x2b0], R23 ;  /* 0x0002b01701007387 */ /* 0x000fe20000100800 */
[----:B---3--:R-:W-:Y:S02]  /*1f370*/  FMUL R17, R26, R10 ;  /* 0x0000000a1a117220 */ /* 0x008fe40000400000 */
[C---:B0-----:R-:W-:Y:S02]  /*1f380*/  FMUL R18, R23.reuse, R9 ;  /* 0x0000000917127220 */ /* 0x041fe40000400000 */
[----:B------:R-:W0:Y:S04]  /*1f390*/  LDSM.16.M88.4 R8, [R0+0x10000] ;  /* 0x010000000008783b */ /* 0x000e280000000200 */
[----:B0-----:R-:W-:Y:S04]  /*1f3a0*/  STL [R1+0x1e1c], R10 ;  /* 0x001e1c0a01007387 */ /* 0x001fe80000100800 */
[----:B------:R0:W-:Y:S04]  /*1f3b0*/  STL [R1+0x1dd0], R11 ;  /* 0x001dd00b01007387 */ /* 0x0001e80000100800 */
[----:B------:R-:W2:Y:S04]  /*1f3c0*/  LDL.LU R15, [R1+0x2ec] ;  /* 0x0002ec00010f7983 */ /* 0x000ea80000300800 */
[----:B------:R-:W3:Y:S01]  /*1f3d0*/  LDL.LU R20, [R1+0x2f0] ;  /* 0x0002f00001147983 */ /* 0x000ee20000300800 */
[----:B----4-:R-:W-:-:S03]  /*1f3e0*/  FMUL R19, R23, R2 ;  /* 0x0000000217137220 */ /* 0x010fc60000400000 */
[----:B0-----:R-:W4:Y:S04]  /*1f3f0*/  LDL.LU R11, [R1+0x2f4] ;  /* 0x0002f400010b7983 */ /* 0x001f280000300800 */
[----:B------:R-:W2:Y:S04]  /*1f400*/  LDL.LU R2, [R1+0x2f8] ;  /* 0x0002f80001027983 */ /* 0x000ea80000300800 */
[----:B------:R-:W2:Y:S01]  /*1f410*/  LDL.LU R29, [R1+0x53c] ;  /* 0x00053c00011d7983 */ /* 0x000ea20000300800 */
[----:B------:R-:W-:-:S03]  /*1f420*/  MOV R3, R13 ;  /* 0x0000000d00037202 */ /* 0x000fc60000000f00 */
[----:B------:R-:W2:Y:S01]  /*1f430*/  LDL R27, [R1+0x2b8] ;  /* 0x0002b800011b7983 */ /* 0x000ea20000100800 */
[----:B------:R-:W-:-:S03]  /*1f440*/  FMUL R13, R26, R7 ;  /* 0x000000071a0d7220 */ /* 0x000fc60000400000 */
[----:B------:R-:W2:Y:S01]  /*1f450*/  LDL.LU R24, [R1+0x540] ;  /* 0x0005400001187983 */ /* 0x000ea20000300800 */
[----:B------:R-:W-:-:S03]  /*1f460*/  IMAD.MOV.U32 R21, RZ, RZ, R4 ;  /* 0x000000ffff157224 */ /* 0x000fc600078e0004 */
[----:B------:R-:W-:Y:S01]  /*1f470*/  STL [R1+0x1e6c], R23 ;  /* 0x001e6c1701007387 */ /* 0x000fe20000100800 */
[----:B------:R-:W-:-:S03]  /*1f480*/  FMUL R14, R23, R6 ;  /* 0x00000006170e7220 */ /* 0x000fc60000400000 */
[----:B---3--:R0:W-:Y:S02]  /*1f490*/  STL [R1+0x1e68], R20 ;  /* 0x001e681401007387 */ /* 0x0081e40000100800 */
[----:B0-----:R-:W-:Y:S02]  /*1f4a0*/  MOV R20, R5 ;  /* 0x0000000500147202 */ /* 0x001fe40000000f00 */
[----:B------:R-:W0:Y:S04]  /*1f4b0*/  LDSM.16.M88.4 R4, [R0+0x14000] ;  /* 0x014000000004783b */ /* 0x000e280000000200 */
[----:B0-----:R-:W-:Y:S01]  /*1f4c0*/  STL.64 [R1+0x70], R4 ;  /* 0x0000700401007387 */ /* 0x001fe20000100a00 */
[----:B------:R-:W-:Y:S02]  /*1f4d0*/  MOV R10, R4 ;  /* 0x00000004000a7202 */ /* 0x000fe40000000f00 */
[----:B------:R-:W-:Y:S01]  /*1f4e0*/  MOV R25, R5 ;  /* 0x0000000500197202 */ /* 0x000fe20000000f00 */
[----:B------:R0:W-:Y:S04]  /*1f4f0*/  STL.64 [R1+0x78], R6 ;  /* 0x0000780601007387 */ /* 0x0001e80000100a00 */
[----:B0-----:R-:W3:Y:S04]  /*1f500*/  LDL.LU.64 R6, [R1+0x1e78] ;  /* 0x001e780001067983 */ /* 0x001ee80000300a00 */
[----:B------:R-:W3:Y:S04]  /*1f510*/  LDL.LU.64 R4, [R1+0x1e70] ;  /* 0x001e700001047983 */ /* 0x000ee80000300a00 */
[----:B------:R-:W-:Y:S04]  /*1f520*/  STL [R1+0x1e58], R10 ;  /* 0x001e580a01007387 */ /* 0x000fe80000100800 */
[----:B------:R0:W-:Y:S04]  /*1f530*/  STL.64 [R1+0x1e50], R8 ;  /* 0x001e500801007387 */ /* 0x0001e80000100a00 */
[----:B0-----:R-:W2:Y:S01]  /*1f540*/  LDL R8, [R1+0x50] ;  /* 0x0000500001087983 */ /* 0x001ea20000100800 */
[----:B------:R-:W-:Y:S01]  /*1f550*/  IMAD.MOV.U32 R9, RZ, RZ, R22 ;  /* 0x000000ffff097224 */ /* 0x000fe200078e0016 */
[----:B---3--:R-:W-:Y:S04]  /*1f560*/  HMMA.16816.F32.BF16 R16, R4, R20, R16 ;  /* 0x000000140410723c */ /* 0x008fe80000041810 */
[----:B--2---:R-:W-:Y:S04]  /*1f570*/  STL.64 [R1+0x1e60], R8 ;  /* 0x001e600801007387 */ /* 0x004fe80000100a00 */
[----:B------:R-:W2:Y:S04]  /*1f580*/  LDL.LU R23, [R1+0x1e6c] ;  /* 0x001e6c0001177983 */ /* 0x000ea80000300800 */
[----:B------:R-:W3:Y:S11]  /*1f590*/  LDL.LU R20, [R1+0x1e68] ;  /* 0x001e680001147983 */ /* 0x000ef60000300800 */
[----:B------:R4:W-:Y:S02]  /*1f5a0*/  STL.64 [R1], R16 ;  /* 0x0000001001007387 */ /* 0x0009e40000100a00 */
[----:B----4-:R-:W-:-:S02]  /*1f5b0*/  FMUL R17, R26, R11 ;  /* 0x0000000b1a117220 */ /* 0x010fc40000400000 */
[----:B------:R-:W0:Y:S04]  /*1f5c0*/  LDSM.16.M88.4 R8, [R0+0x18000] ;  /* 0x018000000008783b */ /* 0x000e280000000200 */
[----:B------:R-:W-:Y:S04]  /*1f5d0*/  STL.64 [R1+0x8], R18 ;  /* 0x0000081201007387 */ /* 0x000fe80000100a00 */
[----:B0-----:R0:W-:Y:S04]  /*1f5e0*/  STL.64 [R1+0xa0], R8 ;  /* 0x0000a00801007387 */ /* 0x0011e80000100a00 */
[----:B------:R1:W-:Y:S04]  /*1f5f0*/  STL.64 [R1+0xa8], R10 ;  /* 0x0000a80a01007387 */ /* 0x0003e80000100a00 */
[----:B0-----:R-:W4:Y:S01]  /*1f600*/  LDL.LU.64 R8, [R1+0x1e60] ;  /* 0x001e600001087983 */ /* 0x001f220000300a00 */
[----:B------:R-:W-:-:S03]  /*1f610*/  FMUL R12, R26, R12 ;  /* 0x0000000c1a0c7220 */ /* 0x000fc60000400000 */
[----:B-1----:R-:W4:Y:S01]  /*1f620*/  LDL.LU R10, [R1+0x1e58] ;  /* 0x001e5800010a7983 */ /* 0x002f220000300800 */
[C---:B--2---:R-:W-:Y:S02]  /*1f630*/  FMUL R15, R23.reuse, R15 ;  /* 0x0000000f170f7220 */ /* 0x044fe40000400000 */
[----:B------:R-:W-:Y:S02]  /*1f640*/  FMUL R18, R23, R2 ;  /* 0x0000000217127220 */ /* 0x000fe40000400000 */
[----:B---3--:R-:W-:-:S03]  /*1f650*/  FMUL R16, R26, R20 ;  /* 0x000000141a107220 */ /* 0x008fc60000400000 */
[----:B----4-:R-:W-:Y:S01]  /*1f660*/  HMMA.16816.F32.BF16 R12, R4, R8, R12 ;  /* 0x00000008040c723c */ /* 0x010fe2000004180c */
[----:B------:R-:W2:Y:S04]  /*1f670*/  LDL.LU.64 R8, [R1+0x1e50] ;  /* 0x001e500001087983 */ /* 0x000ea80000300a00 */
[----:B------:R-:W3:Y:S11]  /*1f680*/  LDL.LU R19, [R1+0x2fc] ;  /* 0x0002fc0001137983 */ /* 0x000ef60000300800 */
[----:B------:R-:W-:Y:S07]  /*1f690*/  @!UPT UIADD3 URZ, URZ, URZ, URZ ;  /* 0x0000003f3f3ff290 */ /* 0x000fee000fffe03f */
[----:B------:R0:W-:Y:S04]  /*1f6a0*/  STL.64 [R1+0xb0], R12 ;  /* 0x0000b00c01007387 */ /* 0x0001e80000100a00 */
[----:B------:R1:W-:Y:S04]  /*1f6b0*/  STL.64 [R1+0xb8], R14 ;  /* 0x0000b80e01007387 */ /* 0x0003e80000100a00 */
[----:B0-----:R-:W4:Y:S04]  /*1f6c0*/  LDL.LU R13, [R1+0x310] ;  /* 0x00031000010d7983 */ /* 0x001f280000300800 */
[----:B-1----:R-:W2:Y:S04]  /*1f6d0*/  LDL.LU R14, [R1+0x314] ;  /* 0x00031400010e7983 */ /* 0x002ea80000300800 */
[----:B------:R-:W2:Y:S04]  /*1f6e0*/  LDL.LU R2, [R1+0x318] ;  /* 0x0003180001027983 */ /* 0x000ea80000300800 */
[----:B------:R-:W-:Y:S04]  /*1f6f0*/  STL.64 [R1+0x1e40], R6 ;  /* 0x001e400601007387 */ /* 0x000fe80000100a00 */
[----:B------:R-:W-:Y:S04]  /*1f700*/  STL.64 [R1+0x1e38], R4 ;  /* 0x001e380401007387 */ /* 0x000fe80000100a00 */
[----:B------:R-:W2:Y:S04]  /*1f710*/  LDL.LU R15, [R1+0x31c] ;  /* 0x00031c00010f7983 */ /* 0x000ea80000300800 */
[----:B------:R-:W2:Y:S04]  /*1f720*/  LDL.LU R20, [R1+0x320] ;  /* 0x0003200001147983 */ /* 0x000ea80000300800 */
[----:B------:R-:W2:Y:S04]  /*1f730*/  LDL.LU R21, [R1+0x324] ;  /* 0x0003240001157983 */ /* 0x000ea80000300800 */
[----:B------:R-:W2:Y:S04]  /*1f740*/  LDL.LU R22, [R1+0x328] ;  /* 0x0003280001167983 */ /* 0x000ea80000300800 */
[----:B------:R-:W2:Y:S04]  /*1f750*/  LDL.LU R11, [R1+0x32c] ;  /* 0x00032c00010b7983 */ /* 0x000ea80000300800 */
[----:B------:R-:W0:Y:S04]  /*1f760*/  LDSM.16.M88.4 R4, [R0+0x1c000] ;  /* 0x01c000000004783b */ /* 0x000e280000000200 */
[----:B--2---:R-:W-:Y:S04]  /*1f770*/  STL.64 [R1+0x1e28], R10 ;  /* 0x001e280a01007387 */ /* 0x004fe80000100a00 */
[----:B------:R1:W-:Y:S04]  /*1f780*/  STL.64 [R1+0x1e20], R8 ;  /* 0x001e200801007387 */ /* 0x0003e80000100a00 */
[----:B-1----:R-:W2:Y:S04]  /*1f790*/  LDL R8, [R1+0x30] ;  /* 0x0000300001087983 */ /* 0x002ea80000100800 */
[----:B------:R-:W2:Y:S01]  /*1f7a0*/  LDL R9, [R1+0x34] ;  /* 0x0000340001097983 */ /* 0x000ea20000100800 */
[----:B----4-:R-:W-:-:S02]  /*1f7b0*/  FMUL R12, R26, R13 ;  /* 0x0000000d1a0c7220 */ /* 0x010fc40000400000 */
[----:B------:R-:W-:Y:S01]  /*1f7c0*/  FMUL R13, R26, R14 ;  /* 0x0000000e1a0d7220 */ /* 0x000fe20000400000 */
[----:B0-----:R-:W-:Y:S01]  /*1f7d0*/  MOV R0, R7 ;  /* 0x0000000700007202 */ /* 0x001fe20000000f00 */
[----:B------:R-:W-:Y:S02]  /*1f7e0*/  FMUL R14, R23, R2 ;  /* 0x00000002170e7220 */ /* 0x000fe40000400000 */
[----:B------:R-:W-:Y:S01]  /*1f7f0*/  IMAD.MOV.U32 R2, RZ, RZ, R6 ;  /* 0x000000ffff027224 */ /* 0x000fe200078e0006 */
[----:B--2---:R0:W-:Y:S02]  /*1f800*/  STL.64 [R1+0x1e30], R8 ;  /* 0x001e300801007387 */ /* 0x0041e40000100a00 */
[----:B0-----:R-:W-:Y:S02]  /*1f810*/  MOV R8, R28 ;  /* 0x0000001c00087202 */ /* 0x001fe40000000f00 */
[----:B------:R-:W2:Y:S01]  /*1f820*/  LDL.LU R28, [R1+0x1e4c] ;  /* 0x001e4c00011c7983 */ /* 0x000ea20000300800 */
[----:B------:R-:W-:-:S03]  /*1f830*/  MOV R9, R3 ;  /* 0x0000000300097202 */ /* 0x000fc60000000f00 */
[----:B------:R-:W4:Y:S04]  /*1f840*/  LDL.LU R3, [R1+0x1e48] ;  /* 0x001e480001037983 */ /* 0x000f280000300800 */
[----:B------:R0:W-:Y:S04]  /*1f850*/  STL.64 [R1+0x90], R4 ;  /* 0x0000900401007387 */ /* 0x0001e80000100a00 */
[----:B------:R-:W2:Y:S04]  /*1f860*/  LDL.LU.64 R6, [R1+0x1e40] ;  /* 0x001e400001067983 */ /* 0x000ea80000300a00 */
[----:B0-----:R-:W2:Y:S01]  /*1f870*/  LDL.LU.64 R4, [R1+0x1e38] ;  /* 0x001e380001047983 */ /* 0x001ea20000300a00 */
[----:B---3--:R-:W-:-:S03]  /*1f880*/  FMUL R19, R23, R19 ;  /* 0x0000001317137220 */ /* 0x008fc60000400000 */
[----:B------:R-:W-:Y:S04]  /*1f890*/  STL [R1+0x1d8c], R0 ;  /* 0x001d8c0001007387 */ /* 0x000fe80000100800 */
[----:B------:R-:W-:Y:S01]  /*1f8a0*/  STL [R1+0x1d88], R2 ;  /* 0x001d880201007387 */ /* 0x000fe20000100800 */
[----:B--2---:R-:W-:Y:S03]  /*1f8b0*/  HMMA.16816.F32.BF16 R16, R4, R8, R16 ;  /* 0x000000080410723c */ /* 0x004fe60000041810 */
[----:B------:R-:W2:Y:S11]  /*1f8c0*/  LDL.LU.64 R8, [R1+0x1e30] ;  /* 0x001e300001087983 */ /* 0x000eb60000300a00 */
[----:B------:R-:W-:Y:S09]  /*1f8d0*/  @!UPT UIADD3 URZ, URZ, URZ, URZ ;  /* 0x0000003f3f3ff290 */ /* 0x000ff2000fffe03f */
[----:B------:R0:W-:Y:S04]  /*1f8e0*/  STL.64 [R1+0x20], R16 ;  /* 0x0000201001007387 */ /* 0x0001e80000100a00 */
[----:B------:R-:W-:Y:S04]  /*1f8f0*/  STL.64 [R1+0x28], R18 ;  /* 0x0000281201007387 */ /* 0x000fe80000100a00 */
[----:B------:R-:W3:Y:S01]  /*1f900*/  LDL.LU.64 R10, [R1+0x1e28] ;  /* 0x001e2800010a7983 */ /* 0x000ee20000300a00 */
[----:B------:R-:W-:Y:S02]  /*1f910*/  FMUL R15, R23, R15 ;  /* 0x0000000f170f7220 */ /* 0x000fe40000400000 */
[----:B----4-:R-:W-:-:S02]  /*1f920*/  FADD R24, -R3, R24 ;  /* 0x0000001803187221 */ /* 0x010fc40000000100 */
[----:B0-----:R-:W-:Y:S02]  /*1f930*/  FADD R16, -R27, R29 ;  /* 0x0000001d1b107221 */ /* 0x001fe40000000100 */
[C---:B------:R-:W-:Y:S01]  /*1f940*/  FMUL R22, R23.reuse, R22 ;  /* 0x0000001617167220 */ /* 0x040fe20000400000 */
[----:B--2---:R-:W-:Y:S01]  /*1f950*/  HMMA.16816.F32.BF16 R12, R4, R8, R12 ;  /* 0x00000008040c723c */ /* 0x004fe2000004180c */
[----:B------:R-:W2:Y:S11]  /*1f960*/  LDL.LU.64 R8, [R1+0x1e20] ;  /* 0x001e200001087983 */ /* 0x000eb60000300a00 */
[----:B------:R-:W-:Y:S11]  /*1f970*/  @!UPT UIADD3 URZ, URZ, URZ, URZ ;  /* 0x0000003f3f3ff290 */ /* 0x000ff6000fffe03f */
[----:B------:R-:W-:Y:S04]  /*1f980*/  STL.64 [R1+0xd0], R12 ;  /* 0x0000d00c01007387 */ /* 0x000fe80000100a00 */
[----:B------:R-:W-:Y:S04]  /*1f990*/  STL.64 [R1+0xd8], R14 ;  /* 0x0000d80e01007387 */ /* 0x000fe80000100a00 */
[----:B------:R-:W0:Y:S04]  /*1f9a0*/  LDSM.16.M88.4 R12, [R28+0x29000] ;  /* 0x029000001c0c783b */ /* 0x000e280000000200 */
[----:B------:R1:W-:Y:S01]  /*1f9b0*/  STL [R1+0x159c], R3 ;  /* 0x00159c0301007387 */ /* 0x0003e20000100800 */
[----:B---3--:R-:W-:-:S03]  /*1f9c0*/  FMUL R23, R23, R11 ;  /* 0x0000000b17177220 */ /* 0x008fc60000400000 */
[----:B-1----:R-:W3:Y:S04]  /*1f9d0*/  LDL.LU R3, [R1+0x2b0] ;  /* 0x0002b00001037983 */ /* 0x002ee80000300800 */
[----:B------:R-:W4:Y:S04]  /*1f9e0*/  LDL.LU R29, [R1+0x330] ;  /* 0x00033000011d7983 */ /* 0x000f280000300800 */
[----:B------:R-:W3:Y:S04]  /*1f9f0*/  LDL.LU R17, [R1+0x334] ;  /* 0x0003340001117983 */ /* 0x000ee80000300800 */
[----:B------:R-:W4:Y:S04]  /*1fa00*/  LDL.LU R18, [R1+0x338] ;  /* 0x0003380001127983 */ /* 0x000f280000300800 */
[----:B------:R-:W4:Y:S04]  /*1fa10*/  LDL.LU R19, [R1+0x33c] ;  /* 0x00033c0001137983 */ /* 0x000f280000300800 */
[----:B------:R-:W4:Y:S04]  /*1fa20*/  LDL.LU R2, [R1+0x344] ;  /* 0x0003440001027983 */ /* 0x000f280000300800 */
[----:B------:R-:W4:Y:S04]  /*1fa30*/  LDL.LU R0, [R1+0x348] ;  /* 0x0003480001007983 */ /* 0x000f280000300800 */
[----:B------:R-:W4:Y:S04]  /*1fa40*/  LDL.LU R28, [R1+0x34c] ;  /* 0x00034c00011c7983 */ /* 0x000f280000300800 */
[----:B------:R-:W4:Y:S04]  /*1fa50*/  LDL.LU R27, [R1+0x354] ;  /* 0x00035400011b7983 */ /* 0x000f280000300800 */
[----:B------:R-:W4:Y:S04]  /*1fa60*/  LDL.LU R11, [R1+0x358] ;  /* 0x00035800010b7983 */ /* 0x000f280000300800 */
[----:B0-----:R0:W-:Y:S04]  /*1fa70*/  STL.64 [R1+0x1e08], R14 ;  /* 0x001e080e01007387 */ /* 0x0011e80000100a00 */
[----:B0-----:R-:W4:Y:S04]  /*1fa80*/  LDL.LU R14, [R1+0x340] ;  /* 0x00034000010e7983 */ /* 0x001f280000300800 */
[----:B------:R-:W4:Y:S04]  /*1fa90*/  LDL.LU R15, [R1+0x350] ;  /* 0x00035000010f7983 */ /* 0x000f280000300800 */
[----:B------:R0:W-:Y:S04]  /*1faa0*/  STL.64 [R1+0x1e00], R12 ;  /* 0x001e000c01007387 */ /* 0x0001e80000100a00 */
[----:B0-----:R-:W4:Y:S01]  /*1fab0*/  LDL.LU.64 R12, [R1+0xa0] ;  /* 0x0000a000010c7983 */ /* 0x001f220000300a00 */
[----:B------:R-:W-:-:S02]  /*1fac0*/  FMUL R20, R26, R20 ;  /* 0x000000141a147220 */ /* 0x000fc40000400000 */
[----:B------:R-:W-:-:S07]  /*1fad0*/  FMUL R21, R26, R21 ;  /* 0x000000151a157220 */ /* 0x000fce0000400000 */
[----:B--2---:R-:W-:Y:S01]  /*1fae0*/  HMMA.16816.F32.BF16 R20, R4, R8, R20 ;  /* 0x000000080414723c */ /* 0x004fe20000041814 */
[----:B---3--:R-:W-:Y:S02]  /*1faf0*/  FMUL R17, R26, R17 ;  /* 0x000000111a117220 */ /* 0x008fe40000400000 */
[C---:B----4-:R-:W-:Y:S02]  /*1fb00*/  FMUL R18, R3.reuse, R18 ;  /* 0x0000001203127220 */ /* 0x050fe40000400000 */
[----:B------:R-:W-:Y:S01]  /*1fb10*/  FMUL R19, R3, R19 ;  /* 0x0000001303137220 */ /* 0x000fe20000400000 */
[----:B------:R-:W-:Y:S04]  /*1fb20*/  STL [R1+0x1e18], R15 ;  /* 0x001e180f01007387 */ /* 0x000fe80000100800 */
[----:B------:R0:W-:Y:S02]  /*1fb30*/  STL.64 [R1+0x1e10], R12 ;  /* 0x001e100c01007387 */ /* 0x0001e40000100a00 */
[----:B0-----:R-:W-:Y:S01]  /*1fb40*/  IMAD.MOV.U32 R13, RZ, RZ, R25 ;  /* 0x000000ffff0d7224 */ /* 0x001fe200078e0019 */
[----:B------:R-:W-:Y:S01]  /*1fb50*/  MOV R12, R10 ;  /* 0x0000000a000c7202 */ /* 0x000fe20000000f00 */
[----:B------:R-:W-:Y:S01]  /*1fb60*/  FMUL R25, R16, 1.4426950216293334961 ;  /* 0x3fb8aa3b10197820 */ /* 0x000fe20000400000 */
[----:B------:R-:W2:Y:S01]  /*1fb70*/  LDL.LU R10, [R1+0x1e1c] ;  /* 0x001e1c00010a7983 */ /* 0x000ea20000300800 */
[----:B------:R-:W-:-:S07]  /*1fb80*/  FMUL R16, R26, R29 ;  /* 0x0000001d1a107220 */ /* 0x000fce0000400000 */
[----:B------:R0:W-:Y:S04]  /*1fb90*/  STL.64 [R1+0xf0], R20 ;  /* 0x0000f01401007387 */ /* 0x0001e80000100a00 */
[----:B------:R1:W-:Y:S01]  /*1fba0*/  STL.64 [R1+0xf8], R22 ;  /* 0x0000f81601007387 */ /* 0x0003e20000100a00 */
[----:B------:R-:W-:Y:S03]  /*1fbb0*/  HMMA.16816.F32.BF16 R16, R4, R12, R16 ;  /* 0x0000000c0410723c */ /* 0x000fe60000041810 */
[----:B------:R-:W3:Y:S04]  /*1fbc0*/  LDL.LU R15, [R1+0x1e18] ;  /* 0x001e1800010f7983 */ /* 0x000ee80000300800 */
[----:B------:R-:W4:Y:S01]  /*1fbd0*/  LDL.LU.64 R12, [R1+0x1e10] ;  /* 0x001e1000010c7983 */ /* 0x000f220000300a00 */
[----:B0-----:R-:W-:-:S02]  /*1fbe0*/  FMUL R20, R26, R14 ;  /* 0x0000000e1a147220 */ /* 0x001fc40000400000 */
[----:B------:R-:W-:Y:S02]  /*1fbf0*/  FMUL R21, R26, R2 ;  /* 0x000000021a157220 */ /* 0x000fe40000400000 */
[C---:B-1----:R-:W-:Y:S02]  /*1fc00*/  FMUL R22, R3.reuse, R0 ;  /* 0x0000000003167220 */ /* 0x042fe40000400000 */
[C---:B------:R-:W-:Y:S02]  /*1fc10*/  FMUL R23, R3.reuse, R28 ;  /* 0x0000001c03177220 */ /* 0x040fe40000400000 */
[----:B------:R-:W-:Y:S01]  /*1fc20*/  FMUL R24, R24, 1.4426950216293334961 ;  /* 0x3fb8aa3b18187820 */ /* 0x000fe20000400000 */
[----:B------:R-:W0:Y:S06]  /*1fc30*/  MUFU.EX2 R29, R25 ;  /* 0x00000019001d7308 */ /* 0x000e2c0000000800 */
[----:B------:R1:W-:Y:S02]  /*1fc40*/  STL.64 [R1+0xc0], R16 ;  /* 0x0000c01001007387 */ /* 0x0003e40000100a00 */
[----:B------:R4:W0:Y:S01]  /*1fc50*/  MUFU.EX2 R28, R24 ;  /* 0x00000018001c7308 */ /* 0x0008220000000800 */
[----:B-1----:R-:W-:Y:S01]  /*1fc60*/  FMUL R17, R26, R27 ;  /* 0x0000001b1a117220 */ /* 0x002fe20000400000 */
[----:B------:R-:W-:Y:S01]  /*1fc70*/  MOV R0, R18 ;  /* 0x0000001200007202 */ /* 0x000fe20000000f00 */
[----:B------:R-:W-:Y:S01]  /*1fc80*/  FMUL R18, R3, R11 ;  /* 0x0000000b03127220 */ /* 0x000fe20000400000 */
[----:B------:R-:W-:-:S02]  /*1fc90*/  MOV R2, R19 ;  /* 0x0000001300027202 */ /* 0x000fc40000000f00 */
[----:B------:R-:W2:Y:S04]  /*1fca0*/  LDL.LU R19, [R1+0x35c] ;  /* 0x00035c0001137983 */ /* 0x000ea80000300800 */
[----:B------:R1:W-:Y:S01]  /*1fcb0*/  STL [R1+0x1dcc], R0 ;  /* 0x001dcc0001007387 */ /* 0x0003e20000100800 */
[----:B---3--:R-:W-:-:S03]  /*1fcc0*/  FMUL R16, R26, R15 ;  /* 0x0000000f1a107220 */ /* 0x008fc60000400000 */
[----:B------:R-:W3:Y:S01]  /*1fcd0*/  LDL.LU.64 R14, [R1+0x1e08] ;  /* 0x001e0800010e7983 */ /* 0x000ee20000300a00 */
[----:B----4-:R-:W-:Y:S01]  /*1fce0*/  HMMA.16816.F32.BF16 R24, R4, R12, R20 ;  /* 0x0000000c0418723c */ /* 0x010fe20000041814 */
[----:B------:R-:W-:Y:S01]  /*1fcf0*/  IMAD.MOV.U32 R11, RZ, RZ, R12 ;  /* 0x000000ffff0b7224 */ /* 0x000fe200078e000c */
[----:B-1----:R-:W-:Y:S02]  /*1fd00*/  MOV R0, R13 ;  /* 0x0000000d00007202 */ /* 0x002fe40000000f00 */
[----:B------:R-:W3:Y:S04]  /*1fd10*/  LDL.LU.64 R12, [R1+0x1e00] ;  /* 0x001e0000010c7983 */ /* 0x000ee80000300a00 */
[----:B--2---:R-:W-:Y:S04]  /*1fd20*/  STL.64 [R1+0x1de0], R10 ;  /* 0x001de00a01007387 */ /* 0x004fe80000100a00 */
[----:B------:R1:W-:Y:S04]  /*1fd30*/  STL.64 [R1+0x1dd8], R8 ;  /* 0x001dd80801007387 */ /* 0x0003e80000100a00 */
[----:B-1----:R-:W2:Y:S04]  /*1fd40*/  LDL.LU R8, [R1+0x40] ;  /* 0x0000400001087983 */ /* 0x002ea80000300800 */
[----:B------:R-:W2:Y:S04]  /*1fd50*/  LDL.LU R9, [R1+0x44] ;  /* 0x0000440001097983 */ /* 0x000ea80000300800 */
[----:B------:R-:W-:Y:S04]  /*1fd60*/  STL.64 [R1+0x1d68], R26 ;  /* 0x001d681a01007387 */ /* 0x000fe80000100a00 */
[----:B------:R1:W-:Y:S04]  /*1fd70*/  STL.64 [R1+0x1d60], R24 ;  /* 0x001d601801007387 */ /* 0x0003e80000100a00 */
[----:B-1----:R-:W4:Y:S01]  /*1fd80*/  LDL.LU.64 R24, [R1+0x90] ;  /* 0x0000900001187983 */ /* 0x002f220000300a00 */
[----:B------:R-:W-:-:S03]  /*1fd90*/  FMUL R19, R3, R19 ;  /* 0x0000001303137220 */ /* 0x000fc60000400000 */
[----:B------:R1:W-:Y:S04]  /*1fda0*/  STL [R1+0x1660], R3 ;  /* 0x0016600301007387 */ /* 0x0003e80000100800 */
[----:B----4-:R-:W-:Y:S01]  /*1fdb0*/  HMMA.16816.F32.BF16 R4, R4, R24, R16 ;  /* 0x000000180404723c */ /* 0x010fe20000041810 */
[----:B------:R-:W-:Y:S01]  /*1fdc0*/  MOV R21, R24 ;  /* 0x0000001800157202 */ /* 0x000fe20000000f00 */
[----:B-1----:R-:W-:Y:S11]  /*1fdd0*/  IMAD.MOV.U32 R3, RZ, RZ, R25 ;  /* 0x000000ffff037224 */ /* 0x002ff600078e0019 */
[----:B------:R-:W-:Y:S10]  /*1fde0*/  @!UPT UIADD3 URZ, URZ, URZ, URZ ;  /* 0x0000003f3f3ff290 */ /* 0x000ff4000fffe03f */
[----:B------:R1:W-:Y:S01]  /*1fdf0*/  STL.64 [R1+0x80], R4 ;  /* 0x0000800401007387 */ /* 0x0003e20000100a00 */
[----:B------:R-:W-:Y:S02]  /*1fe00*/  MOV R27, R6 ;  /* 0x00000006001b7202 */ /* 0x000fe40000000f00 */
[----:B------:R-:W-:Y:S01]  /*1fe10*/  MOV R26, R7 ;  /* 0x00000007001a7202 */ /* 0x000fe20000000f00 */
[----:B-1----:R-:W0:Y:S04]  /*1fe20*/  LDL.LU R4, [R1+0x360] ;  /* 0x0003600001047983 */ /* 0x002e280000300800 */
[----:B------:R-:W4:Y:S04]  /*1fe30*/  LDL.LU R5, [R1+0x364] ;  /* 0x0003640001057983 */ /* 0x000f280000300800 */
[----:B------:R-:W2:Y:S04]  /*1fe40*/  LDL.LU R6, [R1+0x368] ;  /* 0x0003680001067983 */ /* 0x000ea80000300800 */
[----:B------:R-:W2:Y:S04]  /*1fe50*/  LDL.LU R7, [R1+0x36c] ;  /* 0x00036c0001077983 */ /* 0x000ea80000300800 */
[----:B------:R-:W-:Y:S04]  /*1fe60*/  STL.64 [R1+0x1d80], R26 ;  /* 0x001d801a01007387 */ /* 0x000fe80000100a00 */
[----:B------:R-:W2:Y:S04]  /*1fe70*/  LDL.LU R24, [R1+0x30] ;  /* 0x0000300001187983 */ /* 0x000ea80000300800 */
[----:B------:R-:W2:Y:S04]  /*1fe80*/  LDL.LU R25, [R1+0x34] ;  /* 0x0000340001197983 */ /* 0x000ea80000300800 */
[----:B--2---:R1:W-:Y:S04]  /*1fe90*/  STL.64 [R1+0x1df8], R24 ;  /* 0x001df81801007387 */ /* 0x0043e80000100a00 */
[----:B-1----:R-:W3:Y:S04]  /*1fea0*/  LDL.LU R24, [R1+0x60] ;  /* 0x0000600001187983 */ /* 0x002ee80000300800 */
[----:B------:R-:W3:Y:S04]  /*1feb0*/  LDL.LU R25, [R1+0x64] ;  /* 0x0000640001197983 */ /* 0x000ee80000300800 */
[----:B------:R-:W2:Y:S04]  /*1fec0*/  LDL.LU R23, [R1+0x374] ;  /* 0x0003740001177983 */ /* 0x000ea80000300800 */
[----:B------:R-:W2:Y:S04]  /*1fed0*/  LDL.LU R19, [R1+0x378] ;  /* 0x0003780001137983 */ /* 0x000ea80000300800 */
[----:B------:R-:W2:Y:S04]  /*1fee0*/  LDL.LU R16, [R1+0x37c] ;  /* 0x00037c0001107983 */ /* 0x000ea80000300800 */
[----:B------:R-:W2:Y:S04]  /*1fef0*/  LDL.LU R18, [R1+0x380] ;  /* 0x0003800001127983 */ /* 0x000ea80000300800 */
[----:B------:R-:W2:Y:S04]  /*1ff00*/  LDL.LU R17, [R1+0x384] ;  /* 0x0003840001117983 */ /* 0x000ea80000300800 */
[----:B------:R-:W2:Y:S04]  /*1ff10*/  LDL.LU R11, [R1+0x388] ;  /* 0x00038800010b7983 */ /* 0x000ea80000300800 */
[----:B------:R-:W2:Y:S01]  /*1ff20*/  LDL.LU R10, [R1+0x38c] ;  /* 0x00038c00010a7983 */ /* 0x000ea20000300800 */
[----:B0-----:R-:W-:-:S02]  /*1ff30*/  FMUL R4, R29, R4 ;  /* 0x000000041d047220 */ /* 0x001fc40000400000 */
[----:B----4-:R-:W-:Y:S02]  /*1ff40*/  FMUL R5, R29, R5 ;  /* 0x000000051d057220 */ /* 0x010fe40000400000 */
[C---:B------:R-:W-:Y:S02]  /*1ff50*/  FMUL R6, R28.reuse, R6 ;  /* 0x000000061c067220 */ /* 0x040fe40000400000 */
[C---:B------:R-:W-:Y:S01]  /*1ff60*/  FMUL R7, R28.reuse, R7 ;  /* 0x000000071c077220 */ /* 0x040fe20000400000 */
[----:B--2---:R0:W-:Y:S04]  /*1ff70*/  STL.64 [R1+0x1df0], R10 ;  /* 0x001df00a01007387 */ /* 0x0041e80000100a00 */
[----:B0-----:R-:W2:Y:S04]  /*1ff80*/  LDL.LU R11, [R1+0x370] ;  /* 0x00037000010b7983 */ /* 0x001ea80000300800 */
[----:B------:R0:W-:Y:S04]  /*1ff90*/  STL.64 [R1+0x1de8], R8 ;  /* 0x001de80801007387 */ /* 0x0001e80000100a00 */
[----:B0-----:R-:W4:Y:S04]  /*1ffa0*/  LDL.LU R8, [R1+0x50] ;  /* 0x0000500001087983 */ /* 0x001f280000300800 */
[----:B------:R-:W4:Y:S01]  /*1ffb0*/  LDL.LU R9, [R1+0x54] ;  /* 0x0000540001097983 */ /* 0x000f220000300800 */
[----:B---3--:R-:W-:Y:S03]  /*1ffc0*/  HMMA.16816.F32.BF16 R4, R12, R24, R4 ;  /* 0x000000180c04723c */ /* 0x008fe60000041804 */
[----:B------:R-:W3:Y:S04]  /*1ffd0*/  LDL.LU.64 R24, [R1+0x1df8] ;  /* 0x001df80001187983 */ /* 0x000ee80000300a00 */
[----:B------:R-:W3:Y:S04]  /*1ffe0*/  LDL.LU R22, [R1+0x390] ;  /* 0x0003900001167983 */ /* 0x000ee80000300800 */
[----:B------:R-:W3:Y:S11]  /*1fff0*/  LDL.LU R27, [R1+0x394] ;  /* 0x00039400011b7983 */ /* 0x000ef60000300800 */
[----:B------:R-:W-:Y:S01]  /*20000*/  @!UPT UIADD3 URZ, URZ, URZ, URZ ;  /* 0x0000003f3f3ff290 */ /* 0x000fe2000fffe03f */
[----:B------:R-:W-:Y:S04]  /*20010*/  STL.64 [R1+0x1a0], R4 ;  /* 0x0001a00401007387 */ /* 0x000fe80000100a00 */
[----:B------:R0:W-:Y:S04]  /*20020*/  STL.64 [R1+0x1a8], R6 ;  /* 0x0001a80601007387 */ /* 0x0001e80000100a00 */
[----:B------:R-:W3:Y:S04]  /*20030*/  LDL.LU R26, [R1+0x398] ;  /* 0x00039800011a7983 */ /* 0x000ee80000300800 */
[----:B------:R-:W3:Y:S01]  /*20040*/  LDL.LU R20, [R1+0x39c] ;  /* 0x00039c0001147983 */ /* 0x000ee20000300800 */
[----:B0-----:R-:W-:-:S03]  /*20050*/  FMUL R7, R28, R16 ;  /* 0x000000101c077220 */ /* 0x001fc60000400000 */
[----:B------:R-:W3:Y:S01]  /*20060*/  LDL.LU R16, [R1+0x3a0] ;  /* 0x0003a00001107983 */ /* 0x000ee20000300800 */
[C---:B------:R-:W-:Y:S02]  /*20070*/  FMUL R5, R29.reuse, R23 ;  /* 0x000000171d057220 */ /* 0x040fe40000400000 */
[C---:B------:R-:W-:Y:S02]  /*20080*/  FMUL R6, R28.reuse, R19 ;  /* 0x000000131c067220 */ /* 0x040fe40000400000 */
[C---:B--2---:R-:W-:Y:S02]  /*20090*/  FMUL R4, R29.reuse, R11 ;  /* 0x0000000b1d047220 */ /* 0x044fe40000400000 */
[----:B------:R-:W2:Y:S05]  /*200a0*/  LDL.LU.64 R10, [R1+0x1df0] ;  /* 0x001df000010a7983 */ /* 0x000eaa0000300a00 */
[----:B----4-:R-:W-:Y:S01]  /*200b0*/  HMMA.16816.F32.BF16 R4, R12, R8, R4 ;  /* 0x000000080c04723c */ /* 0x010fe20000041804 */
[----:B------:R-:W4:Y:S11]  /*200c0*/  LDL.LU.64 R8, [R1+0x1de8] ;  /* 0x001de80001087983 */ /* 0x000f360000300a00 */
[----:B------:R-:W-:Y:S11]  /*200d0*/  @!UPT UIADD3 URZ, URZ, URZ, URZ ;  /* 0x0000003f3f3ff290 */ /* 0x000ff6000fffe03f */
[----:B------:R0:W-:Y:S04]  /*200e0*/  STL.64 [R1+0x190], R4 ;  /* 0x0001900401007387 */ /* 0x0001e80000100a00 */
[----:B------:R2:W-:Y:S01]  /*200f0*/  STL.64 [R1+0x198], R6 ;  /* 0x0001980601007387 */ /* 0x0005e20000100a00 */
[C---:B0-----:R-:W-:Y:S02]  /*20100*/  FMUL R4, R29.reuse, R18 ;  /* 0x000000121d047220 */ /* 0x041fe40000400000 */
[----:B------:R-:W-:Y:S02]  /*20110*/  FMUL R5, R29, R17 ;  /* 0x000000111d057220 */ /* 0x000fe40000400000 */
[C---:B--2---:R-:W-:Y:S02]  /*20120*/  FMUL R6, R28.reuse, R11 ;  /* 0x0000000b1c067220 */ /* 0x044fe40000400000 */
[----:B------:R-:W-:-:S02]  /*20130*/  FMUL R7, R28, R10 ;  /* 0x0000000a1c077220 */ /* 0x000fc40000400000 */
[----:B------:R-:W2:Y:S05]  /*20140*/  LDL.LU.64 R10, [R1+0x1de0] ;  /* 0x001de000010a7983 */ /* 0x000eaa0000300a00 */
[----:B----4-:R-:W-:Y:S01]  /*20150*/  HMMA.16816.F32.BF16 R4, R12, R8, R4 ;  /* 0x000000080c04723c */ /* 0x010fe20000041804 */
[----:B------:R-:W4:Y:S04]  /*20160*/  LDL.LU.64 R8, [R1+0x1dd8] ;  /* 0x001dd80001087983 */ /* 0x000f280000300a00 */
[----:B------:R-:W4:Y:S04]  /*20170*/  LDL.LU R17, [R1+0x3a4] ;  /* 0x0003a40001117983 */ /* 0x000f280000300800 */
[----:B------:R-:W0:Y:S11]  /*20180*/  S2R R23, SR_TID.X ;  /* 0x0000000000177919 */ /* 0x000e360000002100 */
[----:B------:R-:W-:Y:S03]  /*20190*/  @!UPT UIADD3 URZ, URZ, URZ, URZ ;  /* 0x0000003f3f3ff290 */ /* 0x000fe6000fffe03f */
[----:B------:R3:W-:Y:S04]  /*201a0*/  STL.64 [R1+0x180], R4 ;  /* 0x0001800401007387 */ /* 0x0007e80000100a00 */
[----:B------:R1:W-:Y:S04]  /*201b0*/  STL.64 [R1+0x188], R6 ;  /* 0x0001880601007387 */ /* 0x0003e80000100a00 */
[----:B------:R-:W4:Y:S01]  /*201c0*/  LDL.LU R18, [R1+0x3a8] ;  /* 0x0003a80001127983 */ /* 0x000f220000300800 */
[----:B---3--:R-:W-:-:S03]  /*201d0*/  FMUL R4, R29, R22 ;  /* 0x000000161d047220 */ /* 0x008fc60000400000 */
[----:B------:R-:W3:Y:S01]  /*201e0*/  LDL.LU R19, [R1+0x3ac] ;  /* 0x0003ac0001137983 */ /* 0x000ee20000300800 */
[----:B------:R-:W-:Y:S02]  /*201f0*/  FMUL R5, R29, R27 ;  /* 0x0000001b1d057220 */ /* 0x000fe40000400000 */
[C---:B-1----:R-:W-:Y:S02]  /*20200*/  FMUL R6, R28.reuse, R26 ;  /* 0x0000001a1c067220 */ /* 0x042fe40000400000 */
[----:B------:R-:W-:Y:S01]  /*20210*/  FMUL R7, R28, R20 ;  /* 0x000000141c077220 */ /* 0x000fe20000400000 */
[----:B------:R-:W1:Y:S06]  /*20220*/  S2R R22, SR_TID.X ;  /* 0x0000000000167919 */ /* 0x000e6c0000002100 */
[----:B------:R-:W-:Y:S01]  /*20230*/  HMMA.16816.F32.BF16 R4, R12, R24, R4 ;  /* 0x000000180c04723c */ /* 0x000fe20000041804 */
[----:B0-----:R-:W-:-:S05]  /*20240*/  LOP3.LUT R23, R23, 0x7, RZ, 0xc0, !PT ;  /* 0x0000000717177812 */ /* 0x001fca00078ec0ff */
[----:B------:R-:W-:Y:S01]  /*20250*/  IMAD.SHL.U32 R23, R23, 0x10, RZ ;  /* 0x0000001017177824 */ /* 0x000fe200078e00ff */
[----:B-1----:R-:W-:Y:S11]  /*20260*/  SHF.L.U32 R22, R22, 0x8, RZ ;  /* 0x0000000816167819 */ /* 0x002ff600000006ff */
[----:B------:R-:W-:Y:S05]  /*20270*/  @!UPT UIADD3 URZ, URZ, URZ, URZ ;  /* 0x0000003f3f3ff290 */ /* 0x000fea000fffe03f */
[----:B------:R-:W-:Y:S01]  /*20280*/  STL.64 [R1+0x170], R4 ;  /* 0x0001700401007387 */ /* 0x000fe20000100a00 */
[----:B------:R-:W-:-:S03]  /*20290*/  LOP3.LUT R20, R23, 0xf00, R22, 0xf8, !PT ;  /* 0x00000f0017147812 */ /* 0x000fc600078ef816 */
[----:B------:R-:W-:Y:S04]  /*202a0*/  STL.64 [R1+0x178], R6 ;  /* 0x0001780601007387 */ /* 0x000fe80000100a00 */
[----:B------:R-:W3:Y:S04]  /*202b0*/  LDL.LU R27, [R1+0x3b0] ;  /* 0x0003b000011b7983 */ /* 0x000ee80000300800 */
[----:B------:R-:W3:Y:S04]  /*202c0*/  LDL.LU R26, [R1+0x3b4] ;  /* 0x0003b400011a7983 */ /* 0x000ee80000300800 */
[----:B------:R-:W3:Y:S04]  /*202d0*/  LDL.LU R23, [R1+0x3b8] ;  /* 0x0003b80001177983 */ /* 0x000ee80000300800 */
[----:B------:R-:W3:Y:S01]  /*202e0*/  LDL.LU R22, [R1+0x3bc] ;  /* 0x0003bc0001167983 */ /* 0x000ee20000300800 */
[----:B--2---:R-:W-:-:S03]  /*202f0*/  MOV R24, R11 ;  /* 0x0000000b00187202 */ /* 0x004fc60000000f00 */
[----:B------:R-:W2:Y:S04]  /*20300*/  LDL.LU R11, [R1+0x1dd0] ;  /* 0x001dd000010b7983 */ /* 0x000ea80000300800 */
[----:B------:R-:W0:Y:S02]  /*20310*/  S2R R25, SR_TID.X ;  /* 0x0000000000197919 */ /* 0x000e240000002100 */
[----:B0-----:R-:W-:-:S04]  /*20320*/  LOP3.LUT R20, R20, 0x10, R25, 0x78, !PT ;  /* 0x0000001014147812 */ /* 0x001fc800078e7819 */
[----:B------:R-:W-:-:S05]  /*20330*/  LOP3.LUT R20, R20, 0x20, RZ, 0x3c, !PT ;  /* 0x0000002014147812 */ /* 0x000fca00078e3cff */
[----:B------:R-:W0:Y:S01]  /*20340*/  LDSM.16.M88.4 R4, [R20+0x28000] ;  /* 0x028000001404783b */ /* 0x000e220000000200 */
[C---:B------:R-:W-:Y:S02]  /*20350*/  FMUL R16, R29.reuse, R16 ;  /* 0x000000101d107220 */ /* 0x040fe40000400000 */
[----:B----4-:R-:W-:Y:S02]  /*20360*/  FMUL R17, R29, R17 ;  /* 0x000000111d117220 */ /* 0x010fe40000400000 */
[C---:B------:R-:W-:Y:S02]  /*20370*/  FMUL R18, R28.reuse, R18 ;  /* 0x000000121c127220 */ /* 0x040fe40000400000 */
[----:B------:R-:W-:Y:S02]  /*20380*/  IMAD.MOV.U32 R25, RZ, RZ, R0 ;  /* 0x000000ffff197224 */ /* 0x000fe400078e0000 */
[----:B------:R-:W4:Y:S01]  /*20390*/  LDL.LU R0, [R1+0x1dcc] ;  /* 0x001dcc0001007983 */ /* 0x000f220000300800 */
[----:B---3--:R-:W-:-:S03]  /*203a0*/  FMUL R19, R28, R19 ;  /* 0x000000131c137220 */ /* 0x008fc60000400000 */
[----:B0-----:R-:W-:Y:S04]  /*203b0*/  STL.64 [R1+0x1db8], R6 ;  /* 0x001db80601007387 */ /* 0x001fe80000100a00 */
[----:B------:R0:W-:Y:S02]  /*203c0*/  STL.64 [R1+0x1db0], R4 ;  /* 0x001db00401007387 */ /* 0x0001e40000100a00 */
[----:B0-----:R-:W-:Y:S02]  /*203d0*/  HMMA.16816.F32.BF16 R4, R12, R8, R16 ;  /* 0x000000080c04723c */ /* 0x001fe40000041810 */
[----:B------:R-:W-:Y:S05]  /*203e0*/  STL [R1+0x1d90], R20 ;  /* 0x001d901401007387 */ /* 0x000fea0000100800 */
[----:B------:R-:W-:Y:S01]  /*203f0*/  FMUL R17, R29, R26 ;  /* 0x0000001a1d117220 */ /* 0x000fe20000400000 */
[----:B--2---:R-:W-:Y:S11]  /*20400*/  STL.64 [R1+0x1d78], R10 ;  /* 0x001d780a01007387 */ /* 0x004ff60000100a00 */
[----:B------:R-:W-:Y:S04]  /*20410*/  @!UPT UIADD3 URZ, URZ, URZ, URZ ;  /* 0x0000003f3f3ff290 */ /* 0x000fe8000fffe03f */
[----:B------:R0:W-:Y:S04]  /*20420*/  STL.64 [R1+0x160], R4 ;  /* 0x0001600401007387 */ /* 0x0001e80000100a00 */
[----:B------:R-:W-:Y:S04]  /*20430*/  STL.64 [R1+0x168], R6 ;  /* 0x0001680601007387 */ /* 0x000fe80000100a00 */
[----:B------:R-:W2:Y:S01]  /*20440*/  LDL.LU R26, [R1+0x3c0] ;  /* 0x0003c000011a7983 */ /* 0x000ea20000300800 */
[----:B------:R-:W-:Y:S01]  /*20450*/  FMUL R19, R28, R22 ;  /* 0x000000161c137220 */ /* 0x000fe20000400000 */
[----:B0-----:R-:W-:-:S02]  /*20460*/  MOV R5, R3 ;  /* 0x0000000300057202 */ /* 0x001fc40000000f00 */
[----:B------:R-:W-:Y:S01]  /*20470*/  MOV R4, R21 ;  /* 0x0000001500047202 */ /* 0x000fe20000000f00 */
[----:B------:R-:W-:Y:S01]  /*20480*/  FMUL R18, R28, R23 ;  /* 0x000000171c127220 */ /* 0x000fe20000400000 */
[----:B--2---:R-:W-:Y:S04]  /*20490*/  STL [R1+0x1dc8], R26 ;  /* 0x001dc81a01007387 */ /* 0x004fe80000100800 */
[----:B------:R0:W-:Y:S04]  /*204a0*/  STL.64 [R1+0x1dc0], R24 ;  /* 0x001dc01801007387 */ /* 0x0001e80000100a00 */
[----:B0-----:R-:W2:Y:S04]  /*204b0*/  LDL.LU R24, [R1+0x70] ;  /* 0x0000700001187983 */ /* 0x001ea80000300800 */
[----:B------:R-:W2:Y:S04]  /*204c0*/  LDL.LU R25, [R1+0x74] ;  /* 0x0000740001197983 */ /* 0x000ea80000300800 */
        /* <DEDUP_REMOVED lines=10> */
[----:B------:R-:W3:Y:S01]  /*20570*/  LDL.LU R23, [R1+0xbc] ;  /* 0x0000bc0001177983 */ /* 0x000ee20000300800 */
[----:B------:R-:W-:-:S07]  /*20580*/  FMUL R16, R29, R27 ;  /* 0x0000001b1d107220 */ /* 0x000fce0000400000 */
[----:B--2---:R-:W-:Y:S01]  /*20590*/  HMMA.16816.F32.BF16 R16, R12, R24, R16 ;  /* 0x000000180c10723c */ /* 0x004fe20000041810 */
[----:B---3--:R0:W-:Y:S04]  /*205a0*/  STL.64 [R1+0x1da0], R22 ;  /* 0x001da01601007387 */ /* 0x0081e80000100a00 */
[----:B------:R-:W-:Y:S04]  /*205b0*/  STL.64 [R1+0x1d98], R20 ;  /* 0x001d981401007387 */ /* 0x000fe80000100a00 */
[----:B0-----:R-:W2:Y:S04]  /*205c0*/  LDL R22, [R1+0x68] ;  /* 0x0000680001167983 */ /* 0x001ea80000100800 */
[----:B------:R-:W2:Y:S04]  /*205d0*/  LDL R23, [R1+0x6c] ;  /* 0x00006c0001177983 */ /* 0x000ea80000100800 */
[----:B------:R-:W3:Y:S04]  /*205e0*/  LDL.LU R26, [R1+0x1dc8] ;  /* 0x001dc800011a7983 */ /* 0x000ee80000300800 */
[----:B------:R-:W2:Y:S04]  /*205f0*/  LDL.LU.64 R24, [R1+0x1dc0] ;  /* 0x001dc00001187983 */ /* 0x000ea80000300a00 */
[----:B------:R0:W-:Y:S04]  /*20600*/  STL.64 [R1+0x150], R16 ;  /* 0x0001501001007387 */ /* 0x0001e80000100a00 */
[----:B------:R1:W-:Y:S01]  /*20610*/  STL.64 [R1+0x158], R18 ;  /* 0x0001581201007387 */ /* 0x0003e20000100a00 */
[----:B0-----:R-:W-:-:S02]  /*20620*/  FMUL R17, R29, R11 ;  /* 0x0000000b1d117220 */ /* 0x001fc40000400000 */
[C---:B-1----:R-:W-:Y:S02]  /*20630*/  FMUL R18, R28.reuse, R10 ;  /* 0x0000000a1c127220 */ /* 0x042fe40000400000 */
[----:B------:R-:W-:Y:S02]  /*20640*/  FMUL R19, R28, R9 ;  /* 0x000000091c137220 */ /* 0x000fe40000400000 */
[----:B---3--:R-:W-:-:S07]  /*20650*/  FMUL R16, R29, R26 ;  /* 0x0000001a1d107220 */ /* 0x008fce0000400000 */
[----:B--2---:R-:W-:Y:S11]  /*20660*/  HMMA.16816.F32.BF16 R24, R12, R24, R16 ;  /* 0x000000180c18723c */ /* 0x004ff60000041810 */
[----:B------:R-:W-:Y:S11]  /*20670*/  @!UPT UIADD3 URZ, URZ, URZ, URZ ;  /* 0x0000003f3f3ff290 */ /* 0x000ff6000fffe03f */
[----:B------:R-:W-:Y:S01]  /*20680*/  @!UPT UIADD3 URZ, URZ, URZ, URZ ;  /* 0x0000003f3f3ff290 */ /* 0x000fe2000fffe03f */
[----:B------:R-:W-:Y:S01]  /*20690*/  STL.64 [R1+0x140], R24 ;  /* 0x0001401801007387 */ /* 0x000fe20000100a00 */
[----:B------:R-:W-:Y:S02]  /*206a0*/  STL.64 [R1+0x148], R26 ;  /* 0x0001481a01007387 */ /* 0x000fe40000100a00 */
[----:B------:R-:W-:Y:S02]  /*206b0*/  STL [R1+0x1664], R29 ;  /* 0x0016641d01007387 */ /* 0x000fe40000100800 */
[----:B------:R-:W2:Y:S01]  /*206c0*/  LDL R10, [R1+0x38] ;  /* 0x00003800010a7983 */ /* 0x000ea20000100800 */
[----:B------:R-:W2:Y:S01]  /*206d0*/  LDL R11, [R1+0x3c] ;  /* 0x00003c00010b7983 */ /* 0x000ea20000100800 */
[C---:B------:R-:W-:Y:S02]  /*206e0*/  FMUL R16, R29.reuse, R8 ;  /* 0x000000081d107220 */ /* 0x040fe40000400000 */
[----:B------:R-:W-:Y:S02]  /*206f0*/  FMUL R17, R29, R7 ;  /* 0x000000071d117220 */ /* 0x000fe40000400000 */
[----:B------:R-:W-:-:S02]  /*20700*/  FMUL R18, R28, R6 ;  /* 0x000000061c127220 */ /* 0x000fc40000400000 */
[----:B------:R-:W-:-:S07]  /*20710*/  FMUL R19, R28, R3 ;  /* 0x000000031c137220 */ /* 0x000fce0000400000 */
[----:B------:R-:W-:Y:S01]  /*20720*/  HMMA.16816.F32.BF16 R12, R12, R4, R16 ;  /* 0x000000040c0c723c */ /* 0x000fe20000041810 */
[----:B--2---:R0:W-:Y:S01]  /*20730*/  STL.64 [R1+0x1da8], R10 ;  /* 0x001da80a01007387 */ /* 0x0041e20000100a00 */
[----:B------:R-:W2:Y:S02]  /*20740*/  LDL.LU R8, [R1] ;  /* 0x0000000001087983 */ /* 0x000ea40000300800 */
[----:B------:R-:W2:Y:S01]  /*20750*/  LDL.LU R9, [R1+0x4] ;  /* 0x0000040001097983 */ /* 0x000ea20000300800 */
[----:B0-----:R-:W2:Y:S01]  /*20760*/  LDL.LU R10, [R1+0x8] ;  /* 0x00000800010a7983 */ /* 0x001ea20000300800 */
[----:B------:R-:W2:Y:S02]  /*20770*/  LDL.LU R11, [R1+0xc] ;  /* 0x00000c00010b7983 */ /* 0x000ea40000300800 */
[----:B------:R-:W3:Y:S02]  /*20780*/  LDL.LU R24, [R1+0xd0] ;  /* 0x0000d00001187983 */ /* 0x000ee40000300800 */
[----:B------:R-:W3:Y:S01]  /*20790*/  LDL.LU R25, [R1+0xd4] ;  /* 0x0000d40001197983 */ /* 0x000ee20000300800 */
[----:B------:R-:W3:Y:S01]  /*207a0*/  LDL.LU R26, [R1+0xd8] ;  /* 0x0000d800011a7983 */ /* 0x000ee20000300800 */
[----:B------:R-:W3:Y:S02]  /*207b0*/  LDL.LU R27, [R1+0xdc] ;  /* 0x0000dc00011b7983 */ /* 0x000ee40000300800 */
[----:B------:R-:W-:Y:S02]  /*207c0*/  STL [R1+0x1668], R28 ;  /* 0x0016681c01007387 */ /* 0x000fe40000100800 */
[----:B------:R-:W2:Y:S01]  /*207d0*/  LDL.LU.64 R6, [R1+0x1db8] ;  /* 0x001db80001067983 */ /* 0x000ea20000300a00 */
[----:B------:R-:W2:Y:S07]  /*207e0*/  LDL.LU.64 R4, [R1+0x1db0] ;  /* 0x001db00001047983 */ /* 0x000eae0000300a00 */
[----:B------:R-:W-:-:S02]  /*207f0*/  IMAD.MOV.U32 R29, RZ, RZ, R14 ;  /* 0x000000ffff1d7224 */ /* 0x000fc400078e000e */
[----:B------:R-:W-:Y:S01]  /*20800*/  STL.64 [R1+0x10], R12 ;  /* 0x0000100c01007387 */ /* 0x000fe20000100a00 */
[----:B------:R-:W-:Y:S01]  /*20810*/  MOV R3, R15 ;  /* 0x0000000f00037202 */ /* 0x000fe20000000f00 */
[----:B------:R-:W3:Y:S04]  /*20820*/  LDL R14, [R1+0x58] ;  /* 0x00005800010e7983 */ /* 0x000ee80000100800 */
[----:B------:R-:W3:Y:S01]  /*20830*/  LDL R15, [R1+0x5c] ;  /* 0x00005c00010f7983 */ /* 0x000ee20000100800 */
[----:B------:R-:W3:Y:S02]  /*20840*/  LDL.LU R16, [R1+0x20] ;  /* 0x0000200001107983 */ /* 0x000ee40000300800 */
[----:B------:R-:W3:Y:S02]  /*20850*/  LDL.LU R17, [R1+0x24] ;  /* 0x0000240001117983 */ /* 0x000ee40000300800 */
[----:B------:R-:W3:Y:S01]  /*20860*/  LDL.LU R18, [R1+0x28] ;  /* 0x0000280001127983 */ /* 0x000ee20000300800 */
[----:B------:R-:W3:Y:S01]  /*20870*/  LDL.LU R19, [R1+0x2c] ;  /* 0x00002c0001137983 */ /* 0x000ee20000300800 */
[----:B------:R-:W-:Y:S02]  /*20880*/  STL [R1+0x1d1c], R3 ;  /* 0x001d1c0301007387 */ /* 0x000fe40000100800 */
[----:B------:R-:W-:Y:S01]  /*20890*/  STL [R1+0x1d18], R29 ;  /* 0x001d181d01007387 */ /* 0x000fe20000100800 */
[C---:B--2---:R-:W-:Y:S01]  /*208a0*/  HMMA.16816.F32.BF16 R20, R4.reuse, R22, R8 ;  /* 0x000000160414723c */ /* 0x044fe20000041808 */
[----:B------:R-:W2:Y:S11]  /*208b0*/  LDL.LU.64 R10, [R1+0x1da8] ;  /* 0x001da800010a7983 */ /* 0x000eb60000300a00 */
[----:B------:R-:W-:Y:S11]  /*208c0*/  @!UPT UIADD3 URZ, URZ, URZ, URZ ;  /* 0x0000003f3f3ff290 */ /* 0x000ff6000fffe03f */
[----:B------:R-:W-:Y:S01]  /*208d0*/  STL.64 [R1], R20 ;  /* 0x0000001401007387 */ /* 0x000fe20000100a00 */
[----:B------:R0:W-:Y:S03]  /*208e0*/  STL.64 [R1+0x8], R22 ;  /* 0x0000081601007387 */ /* 0x0001e60000100a00 */
[----:B0-----:R-:W3:Y:S01]  /*208f0*/  LDL.LU.64 R22, [R1+0x1da0] ;  /* 0x001da00001167983 */ /* 0x001ee20000300a00 */
[----:B------:R-:W3:Y:S02]  /*20900*/  LDL.LU.64 R20, [R1+0x1d98] ;  /* 0x001d980001147983 */ /* 0x000ee40000300a00 */
[C---:B---3--:R-:W-:Y:S01]  /*20910*/  HMMA.16816.F32.BF16 R12, R4.reuse, R14, R20 ;  /* 0x0000000e040c723c */ /* 0x048fe20000041814 */
[----:B------:R-:W3:Y:S11]  /*20920*/  LDL.LU R20, [R1+0x1d90] ;  /* 0x001d900001147983 */ /* 0x000ef60000300800 */
[----:B------:R-:W-:Y:S11]  /*20930*/  @!UPT UIADD3 URZ, URZ, URZ, URZ ;  /* 0x0000003f3f3ff290 */ /* 0x000ff6000fffe03f */
[----:B------:R0:W-:Y:S01]  /*20940*/  STL.64 [R1+0x1cf0], R14 ;  /* 0x001cf00e01007387 */ /* 0x0001e20000100a00 */
[----:B------:R-:W-:Y:S03]  /*20950*/  STL.64 [R1+0x1ce8], R12 ;  /* 0x001ce80c01007387 */ /* 0x000fe60000100a00 */
[----:B0-----:R-:W3:Y:S01]  /*20960*/  LDL.LU R14, [R1+0x48] ;  /* 0x00004800010e7983 */ /* 0x001ee20000300800 */
[----:B------:R-:W3:Y:S03]  /*20970*/  LDL.LU R15, [R1+0x4c] ;  /* 0x00004c00010f7983 */ /* 0x000ee60000300800 */
[----:B------:R-:W0:Y:S04]  /*20980*/  S2R R22, SR_TID.X ;  /* 0x0000000000167919 */ /* 0x000e280000002100 */
[----:B------:R-:W1:Y:S01]  /*20990*/  S2R R23, SR_TID.X ;  /* 0x0000000000177919 */ /* 0x000e620000002100 */
[C---:B--2---:R-:W-:Y:S08]  /*209a0*/  HMMA.16816.F32.BF16 R8, R4.reuse, R10, R24 ;  /* 0x0000000a0408723c */ /* 0x044ff00000041818 */
[----:B---3--:R-:W-:Y:S01]  /*209b0*/  HMMA.16816.F32.BF16 R16, R4, R14, R16 ;  /* 0x0000000e0410723c */ /* 0x008fe20000041810 */
[----:B------:R2:W-:Y:S04]  /*209c0*/  STL.64 [R1+0x1d30], R14 ;  /* 0x001d300e01007387 */ /* 0x0005e80000100a00 */
[----:B--2---:R-:W2:Y:S11]  /*209d0*/  LDL.LU.64 R14, [R1+0x78] ;  /* 0x00007800010e7983 */ /* 0x004eb60000300a00 */
[----:B------:R-:W-:Y:S07]  /*209e0*/  @!UPT UIADD3 URZ, URZ, URZ, URZ ;  /* 0x0000003f3f3ff290 */ /* 0x000fee000fffe03f */
[----:B------:R-:W-:Y:S01]  /*209f0*/  STL.64 [R1+0x20], R16 ;  /* 0x0000201001007387 */ /* 0x000fe20000100a00 */
[----:B------:R-:W-:Y:S02]  /*20a00*/  STL.64 [R1+0x28], R18 ;  /* 0x0000281201007387 */ /* 0x000fe40000100a00 */
[----:B------:R3:W2:Y:S01]  /*20a10*/  LDSM.16.M88.4 R16, [R20+0x29000] ;  /* 0x029000001410783b */ /* 0x0006a20000000200 */
[C---:B0-----:R-:W-:Y:S02]  /*20a20*/  LOP3.LUT R21, R22.reuse, 0x7, RZ, 0xc0, !PT ;  /* 0x0000000716157812 */ /* 0x041fe400078ec0ff */
[C---:B---3--:R-:W-:Y:S01]  /*20a30*/  SHF.L.U32 R20, R22.reuse, 0x8, RZ ;  /* 0x0000000816147819 */ /* 0x048fe200000006ff */
[----:B------:R-:W-:Y:S01]  /*20a40*/  LOP3.LUT R22, R22, 0x7, RZ, 0xc0, !PT ;  /* 0x0000000716167812 */ /* 0x000fe200078ec0ff */
[----:B------:R-:W-:Y:S02]  /*20a50*/  SHF.L.U32 R21, R21, 0x4, RZ ;  /* 0x0000000415157819 */ /* 0x000fe400000006ff */
[----:B-1----:R-:W-:-:S02]  /*20a60*/  LOP3.LUT R24, R23, 0x7, RZ, 0xc0, !PT ;  /* 0x0000000717187812 */ /* 0x002fc400078ec0ff */
[----:B------:R-:W-:Y:S01]  /*20a70*/  IMAD.SHL.U32 R25, R22, 0x10, RZ ;  /* 0x0000001016197824 */ /* 0x000fe200078e00ff */
[----:B------:R-:W-:-:S04]  /*20a80*/  LOP3.LUT R3, R21, 0xf00, R20, 0xf8, !PT ;  /* 0x00000f0015037812 */ /* 0x000fc800078ef814 */
[----:B------:R-:W-:-:S04]  /*20a90*/  LOP3.LUT R3, R3, 0x10, R23, 0x78, !PT ;  /* 0x0000001003037812 */ /* 0x000fc800078e7817 */
[----:B------:R-:W-:Y:S01]  /*20aa0*/  LOP3.LUT R3, R3, 0x40, RZ, 0x3c, !PT ;  /* 0x0000004003037812 */ /* 0x000fe200078e3cff */
[----:B--2---:R0:W-:Y:S01]  /*20ab0*/  STL.64 [R1+0x1d70], R14 ;  /* 0x001d700e01007387 */ /* 0x0041e20000100a00 */
[----:B------:R-:W2:Y:S02]  /*20ac0*/  LDL.LU R12, [R1+0xf0] ;  /* 0x0000f000010c7983 */ /* 0x000ea40000300800 */
[----:B------:R-:W2:Y:S01]  /*20ad0*/  LDL.LU R13, [R1+0xf4] ;  /* 0x0000f400010d7983 */ /* 0x000ea20000300800 */
[----:B0-----:R-:W2:Y:S01]  /*20ae0*/  LDL.LU R14, [R1+0xf8] ;  /* 0x0000f800010e7983 */ /* 0x001ea20000300800 */
[----:B------:R-:W2:Y:S02]  /*20af0*/  LDL.LU R15, [R1+0xfc] ;  /* 0x0000fc00010f7983 */ /* 0x000ea40000300800 */
[----:B------:R4:W-:Y:S02]  /*20b00*/  STL.64 [R1+0x1d48], R18 ;  /* 0x001d481201007387 */ /* 0x0009e40000100a00 */
[----:B------:R0:W-:Y:S01]  /*20b10*/  STL.64 [R1+0x1d40], R16 ;  /* 0x001d401001007387 */ /* 0x0001e20000100a00 */
[----:B----4-:R-:W-:Y:S01]  /*20b20*/  MOV R18, R0 ;  /* 0x0000000000127202 */ /* 0x010fe20000000f00 */
[----:B0-----:R-:W3:Y:S01]  /*20b30*/  LDL.LU R16, [R1+0xc0] ;  /* 0x0000c00001107983 */ /* 0x001ee20000300800 */
[----:B------:R-:W3:Y:S02]  /*20b40*/  LDL.LU R17, [R1+0xc4] ;  /* 0x0000c40001117983 */ /* 0x000ee40000300800 */
[----:B------:R-:W4:Y:S02]  /*20b50*/  LDL.LU R0, [R1+0x1d8c] ;  /* 0x001d8c0001007983 */ /* 0x000f240000300800 */
[----:B------:R-:W-:-:S02]  /*20b60*/  IMAD.MOV.U32 R19, RZ, RZ, R2 ;  /* 0x000000ffff137224 */ /* 0x000fc400078e0002 */
[----:B------:R-:W2:Y:S01]  /*20b70*/  LDL.LU R2, [R1+0x1d88] ;  /* 0x001d880001027983 */ /* 0x000ea20000300800 */
[----:B------:R-:W2:Y:S02]  /*20b80*/  LDL.LU.64 R26, [R1+0x1d80] ;  /* 0x001d8000011a7983 */ /* 0x000ea40000300a00 */
[----:B------:R0:W-:Y:S02]  /*20b90*/  STL.64 [R1+0xe0], R8 ;  /* 0x0000e00801007387 */ /* 0x0001e40000100a00 */
[C---:B0-----:R-:W-:Y:S02]  /*20ba0*/  SHF.L.U32 R8, R23.reuse, 0x1, RZ ;  /* 0x0000000117087819 */ /* 0x041fe400000006ff */
[----:B------:R-:W-:Y:S01]  /*20bb0*/  LOP3.LUT R9, R23, 0xe0, RZ, 0xc0, !PT ;  /* 0x000000e017097812 */ /* 0x000fe200078ec0ff */
[----:B------:R-:W-:Y:S04]  /*20bc0*/  STL.64 [R1+0xe8], R10 ;  /* 0x0000e80a01007387 */ /* 0x000fe80000100a00 */
[----:B------:R-:W0:Y:S01]  /*20bd0*/  LDSM.16.M88.4 R20, [R3+0x28000] ;  /* 0x028000000314783b */ /* 0x000e220000000200 */
[----:B------:R-:W-:-:S02]  /*20be0*/  LOP3.LUT R25, R25, 0x30, R8, 0x78, !PT ;  /* 0x0000003019197812 */ /* 0x000fc400078e7808 */
[----:B------:R-:W-:-:S05]  /*20bf0*/  LEA R24, R24, R9, 0x2 ;  /* 0x0000000918187211 */ /* 0x000fca00078e10ff */
[----:B------:R-:W-:-:S05]  /*20c00*/  IMAD.U32 R24, R24, 0x40, R25 ;  /* 0x0000004018187824 */ /* 0x000fca00078e0019 */
[----:B------:R-:W-:-:S05]  /*20c10*/  LOP3.LUT R24, R24, 0x40, RZ, 0x3c, !PT ;  /* 0x0000004018187812 */ /* 0x000fca00078e3cff */
[----:B------:R-:W1:Y:S04]  /*20c20*/  LDSM.16.M88.4 R8, [R24] ;  /* 0x000000001808783b */ /* 0x000e680000000200 */
[----:B0-----:R-:W-:Y:S01]  /*20c30*/  STL.64 [R1+0x1d00], R22 ;  /* 0x001d001601007387 */ /* 0x001fe20000100a00 */
[----:B------:R-:W-:Y:S03]  /*20c40*/  STL.64 [R1+0x1cf8], R20 ;  /* 0x001cf81401007387 */ /* 0x000fe60000100a00 */
[----:B-1----:R-:W-:Y:S01]  /*20c50*/  STL.64 [R1+0x1c0], R8 ;  /* 0x0001c00801007387 */ /* 0x002fe20000100a00 */
[----:B------:R0:W-:Y:S03]  /*20c60*/  STL.64 [R1+0x1c8], R10 ;  /* 0x0001c80a01007387 */ /* 0x0001e60000100a00 */
[----:B0-----:R-:W2:Y:S02]  /*20c70*/  LDL.LU.64 R10, [R1+0x1d78] ;  /* 0x001d7800010a7983 */ /* 0x001ea40000300a00 */
[----:B--2---:R-:W-:Y:S11]  /*20c80*/  HMMA.16816.F32.BF16 R12, R4, R10, R12 ;  /* 0x0000000a040c723c */ /* 0x004ff6000004180c */
[----:B------:R-:W-:Y:S11]  /*20c90*/  @!UPT UIADD3 URZ, URZ, URZ, URZ ;  /* 0x0000003f3f3ff290 */ /* 0x000ff6000fffe03f */
[----:B------:R-:W-:Y:S01]  /*20ca0*/  @!UPT UIADD3 URZ, URZ, URZ, URZ ;  /* 0x0000003f3f3ff290 */ /* 0x000fe2000fffe03f */
[----:B------:R-:W-:Y:S01]  /*20cb0*/  STL.64 [R1+0x130], R12 ;  /* 0x0001300c01007387 */ /* 0x000fe20000100a00 */
[----:B------:R-:W-:Y:S02]  /*20cc0*/  STL.64 [R1+0x138], R14 ;  /* 0x0001380e01007387 */ /* 0x000fe40000100a00 */
[----:B------:R-:W0:Y:S02]  /*20cd0*/  LDSM.16.M88.4 R12, [R24+0x4000] ;  /* 0x00400000180c783b */ /* 0x000e240000000200 */
[----:B0-----:R-:W-:Y:S02]  /*20ce0*/  STL.64 [R1+0x1b0], R12 ;  /* 0x0001b00c01007387 */ /* 0x001fe40000100a00 */
[----:B------:R-:W-:Y:S02]  /*20cf0*/  STL.64 [R1+0x1b8], R14 ;  /* 0x0001b80e01007387 */ /* 0x000fe40000100a00 */
[----:B------:R-:W0:Y:S02]  /*20d00*/  LDSM.16.M88.4 R12, [R24+0x8000] ;  /* 0x00800000180c783b */ /* 0x000e240000000200 */
[----:B0-----:R-:W-:Y:S02]  /*20d10*/  STL.64 [R1+0x1e0], R12 ;  /* 0x0001e00c01007387 */ /* 0x001fe40000100a00 */
[----:B------:R0:W-:Y:S02]  /*20d20*/  STL.64 [R1+0x1e8], R14 ;  /* 0x0001e80e01007387 */ /* 0x0001e40000100a00 */
[----:B0-----:R-:W3:Y:S01]  /*20d30*/  LDL.LU.64 R14, [R1+0x1d70] ;  /* 0x001d7000010e7983 */ /* 0x001ee20000300a00 */
[----:B------:R-:W-:-:S02]  /*20d40*/  MOV R22, R2 ;  /* 0x0000000200167202 */ /* 0x000fc40000000f00 */
[----:B----4-:R-:W-:Y:S01]  /*20d50*/  MOV R23, R0 ;  /* 0x0000000000177202 */ /* 0x010fe20000000f00 */
[----:B------:R-:W-:Y:S01]  /*20d60*/  IMAD.MOV.U32 R2, RZ, RZ, R8 ;  /* 0x000000ffff027224 */ /* 0x000fe200078e0008 */
[----:B------:R-:W-:Y:S02]  /*20d70*/  MOV R0, R9 ;  /* 0x0000000900007202 */ /* 0x000fe40000000f00 */
[----:B------:R-:W-:Y:S01]  /*20d80*/  MOV R8, R12 ;  /* 0x0000000c00087202 */ /* 0x000fe20000000f00 */
[----:B------:R-:W-:Y:S01]  /*20d90*/  IMAD.MOV.U32 R9, RZ, RZ, R13 ;  /* 0x000000ffff097224 */ /* 0x000fe200078e000d */
[----:B------:R-:W-:Y:S04]  /*20da0*/  STL.64 [R1+0x1d28], R10 ;  /* 0x001d280a01007387 */ /* 0x000fe80000100a00 */
[----:B------:R3:W-:Y:S02]  /*20db0*/  STL.64 [R1+0x1d20], R8 ;  /* 0x001d200801007387 */ /* 0x0007e40000100a00 */
[----:B---3--:R-:W-:Y:S11]  /*20dc0*/  HMMA.16816.F32.BF16 R8, R4, R14, R16 ;  /* 0x0000000e0408723c */ /* 0x008ff60000041810 */
[----:B------:R-:W-:Y:S11]  /*20dd0*/  @!UPT UIADD3 URZ, URZ, URZ, URZ ;  /* 0x0000003f3f3ff290 */ /* 0x000ff6000fffe03f */
[----:B------:R-:W-:Y:S01]  /*20de0*/  @!UPT UIADD3 URZ, URZ, URZ, URZ ;  /* 0x0000003f3f3ff290 */ /* 0x000fe2000fffe03f */
[----:B------:R-:W-:Y:S01]  /*20df0*/  STL.64 [R1+0x120], R8 ;  /* 0x0001200801007387 */ /* 0x000fe20000100a00 */
[----:B------:R-:W-:Y:S02]  /*20e00*/  STL.64 [R1+0x128], R10 ;  /* 0x0001280a01007387 */ /* 0x000fe40000100a00 */
[----:B------:R-:W0:Y:S04]  /*20e10*/  LDSM.16.M88.4 R8, [R24+0xc000] ;  /* 0x00c000001808783b */ /* 0x000e280000000200 */
[----:B------:R-:W2:Y:S01]  /*20e20*/  LDL.LU R16, [R1+0x80] ;  /* 0x0000800001107983 */ /* 0x000ea20000300800 */
[----:B0-----:R-:W-:Y:S01]  /*20e30*/  STL.64 [R1+0x1d0], R8 ;  /* 0x0001d00801007387 */ /* 0x001fe20000100a00 */
[----:B------:R-:W-:Y:S02]  /*20e40*/  STL.64 [R1+0x1d8], R10 ;  /* 0x0001d80a01007387 */ /* 0x000fe40000100a00 */
[----:B------:R-:W2:Y:S02]  /*20e50*/  LDL.LU R17, [R1+0x84] ;  /* 0x0000840001117983 */ /* 0x000ea40000300800 */
[----:B------:R-:W0:Y:S04]  /*20e60*/  LDSM.16.M88.4 R8, [R24+0x10000] ;  /* 0x010000001808783b */ /* 0x000e280000000200 */
[----:B------:R-:W-:Y:S01]  /*20e70*/  IMAD.MOV.U32 R18, RZ, RZ, R27 ;  /* 0x000000ffff127224 */ /* 0x000fe200078e001b */
[----:B------:R-:W-:-:S05]  /*20e80*/  MOV R19, R26 ;  /* 0x0000001a00137202 */ /* 0x000fca0000000f00 */
[----:B------:R1:W-:Y:S01]  /*20e90*/  STL.64 [R1+0x1d58], R18 ;  /* 0x001d581201007387 */ /* 0x0003e20000100a00 */
[----:B------:R-:W-:Y:S02]  /*20ea0*/  MOV R3, R14 ;  /* 0x0000000e00037202 */ /* 0x000fe40000000f00 */
[----:B------:R-:W-:Y:S02]  /*20eb0*/  MOV R29, R15 ;  /* 0x0000000f001d7202 */ /* 0x000fe40000000f00 */
[----:B------:R-:W-:Y:S04]  /*20ec0*/  LDSM.16.M88.4 R12, [R24+0x14000] ;  /* 0x01400000180c783b */ /* 0x000fe80000000200 */
[----:B--2---:R-:W-:Y:S01]  /*20ed0*/  STL.64 [R1+0x1d50], R16 ;  /* 0x001d501001007387 */ /* 0x004fe20000100a00 */
[----:B-1----:R-:W2:Y:S02]  /*20ee0*/  LDL.LU.64 R18, [R1+0xa8] ;  /* 0x0000a80001127983 */ /* 0x002ea40000300a00 */
[----:B0-----:R-:W-:Y:S02]  /*20ef0*/  STL.64 [R1+0x200], R8 ;  /* 0x0002000801007387 */ /* 0x001fe40000100a00 */
[----:B------:R-:W-:Y:S02]  /*20f00*/  STL.64 [R1+0x208], R10 ;  /* 0x0002080a01007387 */ /* 0x000fe40000100a00 */
[----:B------:R-:W0:Y:S02]  /*20f10*/  LDSM.16.M88.4 R8, [R24+0x18000] ;  /* 0x018000001808783b */ /* 0x000e240000000200 */
[----:B------:R-:W1:Y:S01]  /*20f20*/  LDSM.16.M88.4 R24, [R24+0x1c000] ;  /* 0x01c000001818783b */ /* 0x000e620000000200 */
[----:B0-----:R-:W-:Y:S01]  /*20f30*/  MOV R28, R9 ;  /* 0x00000009001c7202 */ /* 0x001fe20000000f00 */
[----:B------:R-:W-:Y:S02]  /*20f40*/  STL [R1+0x240], R8 ;  /* 0x0002400801007387 */ /* 0x000fe40000100800 */
[----:B------:R-:W-:Y:S02]  /*20f50*/  STL.64 [R1+0x220], R12 ;  /* 0x0002200c01007387 */ /* 0x000fe40000100a00 */
[----:B------:R-:W-:Y:S02]  /*20f60*/  STL.64 [R1+0x228], R14 ;  /* 0x0002280e01007387 */ /* 0x000fe40000100a00 */
[----:B------:R0:W-:Y:S01]  /*20f70*/  STL.64 [R1+0x248], R10 ;  /* 0x0002480a01007387 */ /* 0x0001e20000100a00 */
[----:B------:R-:W-:Y:S01]  /*20f80*/  STL [R1+0x1cd8], R28 ;  /* 0x001cd81c01007387 */ /* 0x000fe20000100800 */
[----:B-1----:R1:W-:Y:S02]  /*20f90*/  STL.64 [R1+0x268], R26 ;  /* 0x0002681a01007387 */ /* 0x0023e40000100a00 */
[----:B0-----:R-:W-:Y:S01]  /*20fa0*/  IMAD.MOV.U32 R11, RZ, RZ, R24 ;  /* 0x000000ffff0b7224 */ /* 0x001fe200078e0018 */
[----:B------:R-:W-:Y:S01]  /*20fb0*/  MOV R10, R25 ;  /* 0x00000019000a7202 */ /* 0x000fe20000000f00 */
[----:B-1----:R-:W3:Y:S01]  /*20fc0*/  LDL.LU.64 R26, [R1+0x1d68] ;  /* 0x001d6800011a7983 */ /* 0x002ee20000300a00 */
[----:B------:R-:W3:Y:S02]  /*20fd0*/  LDL.LU.64 R24, [R1+0x1d60] ;  /* 0x001d600001187983 */ /* 0x000ee40000300a00 */
[----:B------:R-:W4:Y:S02]  /*20fe0*/  LDL.LU R14, [R1+0x58] ;  /* 0x00005800010e7983 */ /* 0x000f240000300800 */
[----:B------:R-:W4:Y:S01]  /*20ff0*/  LDL.LU R15, [R1+0x5c] ;  /* 0x00005c00010f7983 */ /* 0x000f220000300800 */
[----:B------:R-:W0:Y:S04]  /*21000*/  S2R R13, SR_TID.X ;  /* 0x00000000000d7919 */ /* 0x000e280000002100 */
[----:B------:R-:W1:Y:S01]  /*21010*/  S2R R12, SR_TID.X ;  /* 0x00000000000c7919 */ /* 0x000e620000002100 */
[----:B--2---:R-:W-:-:S02]  /*21020*/  MOV R9, R18 ;  /* 0x0000001200097202 */ /* 0x004fc40000000f00 */
[----:B------:R-:W-:Y:S01]  /*21030*/  MOV R8, R19 ;  /* 0x0000001300087202 */ /* 0x000fe20000000f00 */
[----:B---3--:R-:W-:Y:S01]  /*21040*/  HMMA.16816.F32.BF16 R24, R4, R18, R24 ;  /* 0x000000120418723c */ /* 0x008fe20000041818 */
[----:B----4-:R2:W-:Y:S11]  /*21050*/  STL.64 [R1+0x1d38], R14 ;  /* 0x001d380e01007387 */ /* 0x0105f60000100a00 */
[----:B------:R-:W-:Y:S11]  /*21060*/  @!UPT UIADD3 URZ, URZ, URZ, URZ ;  /* 0x0000003f3f3ff290 */ /* 0x000ff6000fffe03f */
[----:B------:R-:W-:Y:S01]  /*21070*/  STL.64 [R1+0x110], R24 ;  /* 0x0001101801007387 */ /* 0x000fe20000100a00 */
[----:B------:R-:W-:Y:S02]  /*21080*/  STL.64 [R1+0x118], R26 ;  /* 0x0001181a01007387 */ /* 0x000fe40000100a00 */
[----:B------:R-:W3:Y:S02]  /*21090*/  LDL.LU.64 R18, [R1+0x1d58] ;  /* 0x001d580001127983 */ /* 0x000ee40000300a00 */
[----:B------:R-:W3:Y:S01]  /*210a0*/  LDL.LU.64 R16, [R1+0x1d50] ;  /* 0x001d500001107983 */ /* 0x000ee20000300a00 */
[----:B0-----:R-:W-:Y:S01]  /*210b0*/  LOP3.LUT R21, R13, 0x7, RZ, 0xc0, !PT ;  /* 0x000000070d157812 */ /* 0x001fe200078ec0ff */
[----:B-1----:R-:W-:Y:S02]  /*210c0*/  IMAD.SHL.U32 R20, R12, 0x100, RZ ;  /* 0x000001000c147824 */ /* 0x002fe400078e00ff */
[----:B------:R-:W4:Y:S01]  /*210d0*/  LDL.LU R12, [R1+0x1a0] ;  /* 0x0001a000010c7983 */ /* 0x000f220000300800 */
[----:B------:R-:W-:-:S04]  /*210e0*/  SHF.L.U32 R21, R21, 0x4, RZ ;  /* 0x0000000415157819 */ /* 0x000fc800000006ff */
[----:B------:R-:W-:-:S04]  /*210f0*/  LOP3.LUT R21, R21, 0xf00, R20, 0xf8, !PT ;  /* 0x00000f0015157812 */ /* 0x000fc800078ef814 */
[----:B------:R-:W-:Y:S02]  /*21100*/  LOP3.LUT R21, R21, 0x10, R13, 0x78, !PT ;  /* 0x0000001015157812 */ /* 0x000fe400078e780d */
[----:B------:R-:W4:Y:S01]  /*21110*/  LDL.LU R13, [R1+0x1a4] ;  /* 0x0001a400010d7983 */ /* 0x000f220000300800 */
[----:B--2---:R-:W4:Y:S01]  /*21120*/  LDL.LU R14, [R1+0x1a8] ;  /* 0x0001a800010e7983 */ /* 0x004f220000300800 */
[----:B------:R-:W-:Y:S01]  /*21130*/  LOP3.LUT R21, R21, 0x40, RZ, 0x3c, !PT ;  /* 0x0000004015157812 */ /* 0x000fe200078e3cff */
[----:B------:R-:W4:Y:S04]  /*21140*/  LDL.LU R15, [R1+0x1ac] ;  /* 0x0001ac00010f7983 */ /* 0x000f280000300800 */
[----:B------:R0:W1:Y:S04]  /*21150*/  LDSM.16.M88.4 R24, [R21+0x29000] ;  /* 0x029000001518783b */ /* 0x0000680000000200 */
[----:B0-----:R-:W0:Y:S02]  /*21160*/  S2R R21, SR_TID.X ;  /* 0x0000000000157919 */ /* 0x001e240000002100 */
[----:B0-----:R-:W-:-:S02]  /*21170*/  LOP3.LUT R20, R21, 0x7, RZ, 0xc0, !PT ;  /* 0x0000000715147812 */ /* 0x001fc400078ec0ff */
[----:B------:R-:W-:-:S03]  /*21180*/  SHF.L.U32 R28, R21, 0x8, RZ ;  /* 0x00000008151c7819 */ /* 0x000fc600000006ff */
[----:B------:R-:W-:Y:S01]  /*21190*/  IMAD.SHL.U32 R20, R20, 0x10, RZ ;  /* 0x0000001014147824 */ /* 0x000fe200078e00ff */
[----:B-1----:R0:W-:Y:S04]  /*211a0*/  STL [R1+0x1c44], R24 ;  /* 0x001c441801007387 */ /* 0x0021e80000100800 */
[----:B------:R-:W-:Y:S01]  /*211b0*/  LOP3.LUT R20, R20, 0xf00, R28, 0xf8, !PT ;  /* 0x00000f0014147812 */ /* 0x000fe200078ef81c */
[----:B------:R1:W-:Y:S01]  /*211c0*/  STL [R1+0x1c40], R25 ;  /* 0x001c401901007387 */ /* 0x0003e20000100800 */
[----:B------:R2:W-:Y:S01]  /*211d0*/  STL [R1+0x1c3c], R26 ;  /* 0x001c3c1a01007387 */ /* 0x0005e20000100800 */
[----:B------:R2:W-:Y:S01]  /*211e0*/  STL [R1+0x1c38], R27 ;  /* 0x001c381b01007387 */ /* 0x0005e20000100800 */
[----:B------:R-:W-:Y:S02]  /*211f0*/  LOP3.LUT R20, R20, 0x10, R21, 0x78, !PT ;  /* 0x0000001014147812 */ /* 0x000fe400078e7815 */
[----:B0-----:R-:W4:Y:S01]  /*21200*/  LDL.LU R24, [R1+0x190] ;  /* 0x0001900001187983 */ /* 0x001f220000300800 */
[----:B-1----:R-:W4:Y:S01]  /*21210*/  LDL.LU R25, [R1+0x194] ;  /* 0x0001940001197983 */ /* 0x002f220000300800 */
[----:B------:R-:W-:-:S02]  /*21220*/  LOP3.LUT R20, R20, 0x60, RZ, 0x3c, !PT ;  /* 0x0000006014147812 */ /* 0x000fc400078e3cff */
[----:B--2---:R-:W2:Y:S01]  /*21230*/  LDL.LU R26, [R1+0x198] ;  /* 0x00019800011a7983 */ /* 0x004ea20000300800 */
[----:B------:R-:W2:Y:S01]  /*21240*/  LDL.LU R27, [R1+0x19c] ;  /* 0x00019c00011b7983 */ /* 0x000ea20000300800 */
[----:B---3--:R-:W-:Y:S02]  /*21250*/  HMMA.16816.F32.BF16 R4, R4, R22, R16 ;  /* 0x000000160404723c */ /* 0x008fe40000041810 */
[----:B------:R-:W4:Y:S01]  /*21260*/  LDL.LU.64 R18, [R1+0x1d48] ;  /* 0x001d480001127983 */ /* 0x000f220000300a00 */
[----:B------:R-:W4:Y:S11]  /*21270*/  LDL.LU.64 R16, [R1+0x1d40] ;  /* 0x001d400001107983 */ /* 0x000f360000300a00 */
[----:B------:R-:W-:Y:S09]  /*21280*/  @!UPT UIADD3 URZ, URZ, URZ, URZ ;  /* 0x0000003f3f3ff290 */ /* 0x000ff2000fffe03f */
[----:B------:R-:W-:Y:S01]  /*21290*/  STL [R1+0x100], R4 ;  /* 0x0001000401007387 */ /* 0x000fe20000100800 */
[----:B------:R-:W-:Y:S01]  /*212a0*/  STL.64 [R1+0x108], R6 ;  /* 0x0001080601007387 */ /* 0x000fe20000100a00 */
[----:B------:R-:W-:Y:S02]  /*212b0*/  MOV R28, R5 ;  /* 0x00000005001c7202 */ /* 0x000fe40000000f00 */
[----:B------:R-:W0:Y:S01]  /*212c0*/  LDSM.16.M88.4 R4, [R20+0x28000] ;  /* 0x028000001404783b */ /* 0x000e220000000200 */
[----:B------:R1:W-:Y:S02]  /*212d0*/  STL.64 [R1+0x1d08], R22 ;  /* 0x001d081601007387 */ /* 0x0003e40000100a00 */
[----:B-1----:R-:W-:Y:S01]  /*212e0*/  MOV R22, R9 ;  /* 0x0000000900167202 */ /* 0x002fe20000000f00 */
[----:B------:R-:W-:Y:S01]  /*212f0*/  IMAD.MOV.U32 R23, RZ, RZ, R8 ;  /* 0x000000ffff177224 */ /* 0x000fe200078e0008 */
[----:B0-----:R-:W-:Y:S01]  /*21300*/  STL.64 [R1+0x1ba0], R6 ;  /* 0x001ba00601007387 */ /* 0x001fe20000100a00 */
[----:B------:R0:W-:Y:S02]  /*21310*/  STL.64 [R1+0x1b98], R4 ;  /* 0x001b980401007387 */ /* 0x0001e40000100a00 */
[----:B0-----:R-:W-:Y:S01]  /*21320*/  IMAD.MOV.U32 R4, RZ, RZ, R11 ;  /* 0x000000ffff047224 */ /* 0x001fe200078e000b */
[----:B------:R-:W-:-:S04]  /*21330*/  MOV R5, R10 ;  /* 0x0000000a00057202 */ /* 0x000fc80000000f00 */
[----:B------:R-:W-:Y:S01]  /*21340*/  STL [R1+0x1c68], R4 ;  /* 0x001c680401007387 */ /* 0x000fe20000100800 */
[----:B------:R-:W3:Y:S02]  /*21350*/  LDL.LU R10, [R1+0x38] ;  /* 0x00003800010a7983 */ /* 0x000ee40000300800 */
[----:B------:R-:W3:Y:S02]  /*21360*/  LDL.LU R11, [R1+0x3c] ;  /* 0x00003c00010b7983 */ /* 0x000ee40000300800 */
[----:B------:R0:W-:Y:S02]  /*21370*/  STL.64 [R1+0x1d10], R22 ;  /* 0x001d101601007387 */ /* 0x0001e40000100a00 */
[----:B0-----:R-:W4:Y:S01]  /*21380*/  LDL.LU R22, [R1+0x68] ;  /* 0x0000680001167983 */ /* 0x001f220000300800 */
[----:B------:R-:W4:Y:S02]  /*21390*/  LDL.LU R23, [R1+0x6c] ;  /* 0x00006c0001177983 */ /* 0x000f240000300800 */
[----:B------:R0:W-:Y:S02]  /*213a0*/  STL [R1+0x1c6c], R5 ;  /* 0x001c6c0501007387 */ /* 0x0001e40000100800 */
[----:B------:R-:W2:Y:S01]  /*213b0*/  LDL.LU R4, [R1+0x180] ;  /* 0x0001800001047983 */ /* 0x000ea20000300800 */
[----:B0-----:R-:W2:Y:S01]  /*213c0*/  LDL.LU R5, [R1+0x184] ;  /* 0x0001840001057983 */ /* 0x001ea20000300800 */
[----:B------:R-:W2:Y:S02]  /*213d0*/  LDL.LU R6, [R1+0x188] ;  /* 0x0001880001067983 */ /* 0x000ea40000300800 */
[----:B------:R-:W2:Y:S01]  /*213e0*/  LDL.LU R7, [R1+0x18c] ;  /* 0x00018c0001077983 */ /* 0x000ea20000300800 */
[C---:B----4-:R-:W-:Y:S01]  /*213f0*/  HMMA.16816.F32.BF16 R20, R16.reuse, R22, R12 ;  /* 0x000000161014723c */ /* 0x050fe2000004180c */
[----:B------:R-:W2:Y:S11]  /*21400*/  LDL.LU.64 R14, [R1+0x1d38] ;  /* 0x001d3800010e7983 */ /* 0x000eb60000300a00 */
[----:B------:R-:W-:Y:S11]  /*21410*/  @!UPT UIADD3 URZ, URZ, URZ, URZ ;  /* 0x0000003f3f3ff290 */ /* 0x000ff6000fffe03f */
[----:B------:R0:W-:Y:S01]  /*21420*/  STL.64 [R1+0xf0], R20 ;  /* 0x0000f01401007387 */ /* 0x0001e20000100a00 */
[----:B------:R1:W-:Y:S03]  /*21430*/  STL.64 [R1+0xf8], R22 ;  /* 0x0000f81601007387 */ /* 0x0003e60000100a00 */
[----:B0-----:R-:W4:Y:S01]  /*21440*/  LDL.LU R20, [R1+0x150] ;  /* 0x0001500001147983 */ /* 0x001f220000300800 */
[----:B------:R-:W4:Y:S02]  /*21450*/  LDL.LU R21, [R1+0x154] ;  /* 0x0001540001157983 */ /* 0x000f240000300800 */
[----:B-1----:R-:W4:Y:S02]  /*21460*/  LDL.LU R22, [R1+0x158] ;  /* 0x0001580001167983 */ /* 0x002f240000300800 */
[----:B------:R-:W4:Y:S01]  /*21470*/  LDL.LU R23, [R1+0x15c] ;  /* 0x00015c0001177983 */ /* 0x000f220000300800 */
[C---:B--2---:R-:W-:Y:S11]  /*21480*/  HMMA.16816.F32.BF16 R12, R16.reuse, R14, R24 ;  /* 0x0000000e100c723c */ /* 0x044ff60000041818 */
[----:B------:R-:W-:Y:S11]  /*21490*/  @!UPT UIADD3 URZ, URZ, URZ, URZ ;  /* 0x0000003f3f3ff290 */ /* 0x000ff6000fffe03f */
[----:B------:R-:W-:Y:S02]  /*214a0*/  @!UPT UIADD3 URZ, URZ, URZ, URZ ;  /* 0x0000003f3f3ff290 */ /* 0x000fe4000fffe03f */
[----:B------:R-:W-:Y:S02]  /*214b0*/  MOV R24, R12 ;  /* 0x0000000c00187202 */ /* 0x000fe40000000f00 */
[----:B------:R-:W-:Y:S01]  /*214c0*/  MOV R25, R13 ;  /* 0x0000000d00197202 */ /* 0x000fe20000000f00 */
[----:B------:R-:W-:Y:S01]  /*214d0*/  IMAD.MOV.U32 R26, RZ, RZ, R14 ;  /* 0x000000ffff1a7224 */ /* 0x000fe200078e000e */
[----:B------:R-:W-:Y:S02]  /*214e0*/  MOV R27, R15 ;  /* 0x0000000f001b7202 */ /* 0x000fe40000000f00 */
[----:B------:R-:W2:Y:S01]  /*214f0*/  LDL.LU.64 R14, [R1+0x1d30] ;  /* 0x001d3000010e7983 */ /* 0x000ea20000300a00 */
[----:B------:R0:W-:Y:S02]  /*21500*/  STL [R1+0x1c54], R24 ;  /* 0x001c541801007387 */ /* 0x0001e40000100800 */
[----:B------:R1:W-:Y:S02]  /*21510*/  STL [R1+0x1c50], R25 ;  /* 0x001c501901007387 */ /* 0x0003e40000100800 */
[----:B------:R3:W-:Y:S01]  /*21520*/  STL [R1+0x1c4c], R26 ;  /* 0x001c4c1a01007387 */ /* 0x0007e20000100800 */
[----:B------:R4:W-:Y:S04]  /*21530*/  STL [R1+0x1c48], R27 ;  /* 0x001c481b01007387 */ /* 0x0009e80000100800 */
[----:B0-----:R-:W2:Y:S01]  /*21540*/  LDL.LU R24, [R1+0x170] ;  /* 0x0001700001187983 */ /* 0x001ea20000300800 */
[----:B-1----:R-:W2:Y:S02]  /*21550*/  LDL.LU R25, [R1+0x174] ;  /* 0x0001740001197983 */ /* 0x002ea40000300800 */
[----:B---3--:R-:W3:Y:S02]  /*21560*/  LDL.LU R26, [R1+0x178] ;  /* 0x00017800011a7983 */ /* 0x008ee40000300800 */
[----:B----4-:R-:W3:Y:S01]  /*21570*/  LDL.LU R27, [R1+0x17c] ;  /* 0x00017c00011b7983 */ /* 0x010ee20000300800 */
[C---:B--2---:R-:W-:Y:S08]  /*21580*/  HMMA.16816.F32.BF16 R12, R16.reuse, R14, R4 ;  /* 0x0000000e100c723c */ /* 0x044ff00000041804 */
[----:B---3--:R-:W-:Y:S11]  /*21590*/  HMMA.16816.F32.BF16 R8, R16, R10, R24 ;  /* 0x0000000a1008723c */ /* 0x008ff60000041818 */
[----:B------:R-:W-:Y:S04]  /*215a0*/  @!UPT UIADD3 URZ, URZ, URZ, URZ ;  /* 0x0000003f3f3ff290 */ /* 0x000fe8000fffe03f */
[----:B------:R0:W-:Y:S01]  /*215b0*/  STL.64 [R1+0xc8], R14 ;  /* 0x0000c80e01007387 */ /* 0x0001e20000100a00 */
[----:B------:R-:W-:Y:S01]  /*215c0*/  MOV R5, R12 ;  /* 0x0000000c00057202 */ /* 0x000fe20000000f00 */
[----:B------:R-:W-:Y:S02]  /*215d0*/  IMAD.MOV.U32 R4, RZ, RZ, R13 ;  /* 0x000000ffff047224 */ /* 0x000fe400078e000d */
[----:B------:R-:W2:Y:S01]  /*215e0*/  LDL.LU R12, [R1] ;  /* 0x00000000010c7983 */ /* 0x000ea20000300800 */
[----:B------:R-:W2:Y:S04]  /*215f0*/  LDL.LU R13, [R1+0x4] ;  /* 0x00000400010d7983 */ /* 0x000ea80000300800 */
[----:B0-----:R-:W2:Y:S01]  /*21600*/  LDL.LU R14, [R1+0x8] ;  /* 0x00000800010e7983 */ /* 0x001ea20000300800 */
[----:B------:R-:W2:Y:S02]  /*21610*/  LDL.LU R15, [R1+0xc] ;  /* 0x00000c00010f7983 */ /* 0x000ea40000300800 */
[----:B------:R-:W-:Y:S02]  /*21620*/  STL [R1+0x1c7c], R5 ;  /* 0x001c7c0501007387 */ /* 0x000fe40000100800 */
[----:B------:R0:W-:Y:S02]  /*21630*/  STL [R1+0x1c78], R4 ;  /* 0x001c780401007387 */ /* 0x0001e40000100800 */
[----:B------:R-:W-:Y:S01]  /*21640*/  IMAD.MOV.U32 R27, RZ, RZ, R10 ;  /* 0x000000ffff1b7224 */ /* 0x000fe200078e000a */
[----:B------:R-:W-:-:S02]  /*21650*/  MOV R26, R9 ;  /* 0x00000009001a7202 */ /* 0x000fc40000000f00 */
[----:B------:R-:W-:Y:S01]  /*21660*/  MOV R25, R8 ;  /* 0x0000000800197202 */ /* 0x000fe20000000f00 */
[----:B0-----:R-:W3:Y:S01]  /*21670*/  LDL.LU R4, [R1+0x140] ;  /* 0x0001400001047983 */ /* 0x001ee20000300800 */
[----:B------:R-:W3:Y:S02]  /*21680*/  LDL.LU R5, [R1+0x144] ;  /* 0x0001440001057983 */ /* 0x000ee40000300800 */
[----:B------:R-:W3:Y:S02]  /*21690*/  LDL.LU R6, [R1+0x148] ;  /* 0x0001480001067983 */ /* 0x000ee40000300800 */
[----:B------:R-:W3:Y:S01]  /*216a0*/  LDL.LU R7, [R1+0x14c] ;  /* 0x00014c0001077983 */ /* 0x000ee20000300800 */
[----:B------:R0:W-:Y:S04]  /*216b0*/  STL [R1+0xbc], R11 ;  /* 0x0000bc0b01007387 */ /* 0x0001e80000100800 */
[----:B0-----:R-:W4:Y:S01]  /*216c0*/  LDL.LU.64 R10, [R1+0x1d28] ;  /* 0x001d2800010a7983 */ /* 0x001f220000300a00 */
[----:B------:R-:W2:Y:S02]  /*216d0*/  LDL.LU.64 R8, [R1+0x1d20] ;  /* 0x001d200001087983 */ /* 0x000ea40000300a00 */
[----:B------:R-:W-:Y:S02]  /*216e0*/  STL [R1+0x1c60], R27 ;  /* 0x001c601b01007387 */ /* 0x000fe40000100800 */
[----:B------:R-:W-:Y:S01]  /*216f0*/  STL [R1+0x1c5c], R26 ;  /* 0x001c5c1a01007387 */ /* 0x000fe20000100800 */
[----:B------:R0:W-:Y:S01]  /*21700*/  STL [R1+0x1c58], R25 ;  /* 0x001c581901007387 */ /* 0x0001e20000100800 */
[----:B------:R-:W4:Y:S03]  /*21710*/  LDL.LU R24, [R1+0x160] ;  /* 0x0001600001187983 */ /* 0x000f260000300800 */
[----:B0-----:R-:W4:Y:S01]  /*21720*/  LDL.LU R25, [R1+0x164] ;  /* 0x0001640001197983 */ /* 0x001f220000300800 */
[----:B------:R-:W4:Y:S02]  /*21730*/  LDL.LU R26, [R1+0x168] ;  /* 0x00016800011a7983 */ /* 0x000f240000300800 */
[----:B------:R-:W4:Y:S02]  /*21740*/  LDL.LU R27, [R1+0x16c] ;  /* 0x00016c00011b7983 */ /* 0x000f240000300800 */
[----:B----4-:R-:W-:Y:S11]  /*21750*/  HMMA.16816.F32.BF16 R24, R16, R10, R24 ;  /* 0x0000000a1018723c */ /* 0x010ff60000041818 */
[----:B------:R-:W-:Y:S11]  /*21760*/  @!UPT UIADD3 URZ, URZ, URZ, URZ ;  /* 0x0000003f3f3ff290 */ /* 0x000ff6000fffe03f */
[----:B------:R-:W-:Y:S01]  /*21770*/  @!UPT UIADD3 URZ, URZ, URZ, URZ ;  /* 0x0000003f3f3ff290 */ /* 0x000fe2000fffe03f */
[----:B------:R-:W-:Y:S01]  /*21780*/  STL.64 [R1+0x80], R24 ;  /* 0x0000801801007387 */ /* 0x000fe20000100a00 */
[----:B------:R0:W-:Y:S02]  /*21790*/  STL [R1+0x88], R26 ;  /* 0x0000881a01007387 */ /* 0x0001e40000100800 */
[----:B0-----:R-:W-:Y:S02]  /*217a0*/  MOV R26, R3 ;  /* 0x00000003001a7202 */ /* 0x001fe40000000f00 */
[----:B------:R-:W-:Y:S01]  /*217b0*/  MOV R24, R27 ;  /* 0x0000001b00187202 */ /* 0x000fe20000000f00 */
[----:B------:R-:W-:-:S04]  /*217c0*/  IMAD.MOV.U32 R27, RZ, RZ, R29 ;  /* 0x000000ffff1b7224 */ /* 0x000fc800078e001d */
[----:B------:R0:W-:Y:S01]  /*217d0*/  STL [R1+0x1c64], R24 ;  /* 0x001c641801007387 */ /* 0x0001e20000100800 */
[----:B------:R-:W4:Y:S02]  /*217e0*/  LDL.LU R3, [R1+0x1d1c] ;  /* 0x001d1c0001037983 */ /* 0x000f240000300800 */
[----:B------:R-:W2:Y:S01]  /*217f0*/  LDL.LU R29, [R1+0x1d18] ;  /* 0x001d1800011d7983 */ /* 0x000ea20000300800 */
[C---:B0-----:R-:W-:Y:S01]  /*21800*/  HMMA.16816.F32.BF16 R24, R16.reuse, R26, R20 ;  /* 0x0000001a1018723c */ /* 0x041fe20000041814 */
[----:B------:R-:W3:Y:S11]  /*21810*/  LDL.LU.64 R22, [R1+0x1d10] ;  /* 0x001d100001167983 */ /* 0x000ef60000300a00 */
[----:B------:R-:W-:Y:S11]  /*21820*/  @!UPT UIADD3 URZ, URZ, URZ, URZ ;  /* 0x0000003f3f3ff290 */ /* 0x000ff6000fffe03f */
[----:B------:R-:W-:Y:S01]  /*21830*/  STL.64 [R1+0x70], R24 ;  /* 0x0000701801007387 */ /* 0x000fe20000100a00 */
[----:B------:R0:W-:Y:S01]  /*21840*/  STL.64 [R1+0x78], R26 ;  /* 0x0000781a01007387 */ /* 0x0001e20000100a00 */
[----:B---3--:R-:W-:Y:S11]  /*21850*/  HMMA.16816.F32.BF16 R20, R16, R22, R4 ;  /* 0x000000161014723c */ /* 0x008ff60000041804 */
[----:B------:R-:W-:Y:S11]  /*21860*/  @!UPT UIADD3 URZ, URZ, URZ, URZ ;  /* 0x0000003f3f3ff290 */ /* 0x000ff6000fffe03f */
[----:B------:R-:W-:Y:S02]  /*21870*/  @!UPT UIADD3 URZ, URZ, URZ, URZ ;  /* 0x0000003f3f3ff290 */ /* 0x000fe4000fffe03f */
[----:B------:R-:W-:Y:S01]  /*21880*/  IMAD.MOV.U32 R6, RZ, RZ, R22 ;  /* 0x000000ffff067224 */ /* 0x000fe200078e0016 */
[----:B------:R-:W-:Y:S02]  /*21890*/  MOV R7, R23 ;  /* 0x0000001700077202 */ /* 0x000fe40000000f00 */
[----:B------:R-:W3:Y:S03]  /*218a0*/  LDL.LU.64 R22, [R1+0x1d08] ;  /* 0x001d080001167983 */ /* 0x000ee60000300a00 */
[----:B------:R2:W-:Y:S02]  /*218b0*/  STL.64 [R1+0x1cb0], R6 ;  /* 0x001cb00601007387 */ /* 0x0005e40000100a00 */
[----:B------:R-:W3:Y:S02]  /*218c0*/  LDL.LU R4, [R1+0x10] ;  /* 0x0000100001047983 */ /* 0x000ee40000300800 */
[----:B------:R-:W3:Y:S01]  /*218d0*/  LDL.LU R5, [R1+0x14] ;  /* 0x0000140001057983 */ /* 0x000ee20000300800 */
[----:B0-----:R-:W-:-:S02]  /*218e0*/  MOV R26, R20 ;  /* 0x00000014001a7202 */ /* 0x001fc40000000f00 */
[----:B------:R-:W-:Y:S02]  /*218f0*/  MOV R25, R21 ;  /* 0x0000001500197202 */ /* 0x000fe40000000f00 */
[----:B--2---:R-:W-:Y:S01]  /*21900*/  MOV R6, R29 ;  /* 0x0000001d00067202 */ /* 0x004fe20000000f00 */
[----:B----4-:R-:W-:Y:S02]  /*21910*/  IMAD.MOV.U32 R7, RZ, RZ, R3 ;  /* 0x000000ffff077224 */ /* 0x010fe400078e0003 */
[----:B------:R0:W-:Y:S01]  /*21920*/  STL [R1+0x1c74], R25 ;  /* 0x001c741901007387 */ /* 0x0001e20000100800 */
[----:B------:R-:W-:Y:S04]  /*21930*/  STL [R1+0x1c70], R26 ;  /* 0x001c701a01007387 */ /* 0x000fe80000100800 */
[----:B---3--:R-:W-:Y:S11]  /*21940*/  HMMA.16816.F32.BF16 R20, R16, R22, R4 ;  /* 0x000000161014723c */ /* 0x008ff60000041804 */
[----:B------:R-:W-:Y:S11]  /*21950*/  @!UPT UIADD3 URZ, URZ, URZ, URZ ;  /* 0x0000003f3f3ff290 */ /* 0x000ff6000fffe03f */
[----:B------:R-:W-:Y:S02]  /*21960*/  @!UPT UIADD3 URZ, URZ, URZ, URZ ;  /* 0x0000003f3f3ff290 */ /* 0x000fe4000fffe03f */
[----:B------:R-:W-:Y:S01]  /*21970*/  MOV R7, R22 ;  /* 0x0000001600077202 */ /* 0x000fe20000000f00 */
[----:B------:R-:W-:Y:S02]  /*21980*/  IMAD.MOV.U32 R6, RZ, RZ, R23 ;  /* 0x000000ffff067224 */ /* 0x000fe400078e0017 */
[----:B------:R-:W-:Y:S01]  /*21990*/  IMAD.MOV.U32 R17, RZ, RZ, R20 ;  /* 0x000000ffff117224 */ /* 0x000fe200078e0014 */
[----:B------:R-:W-:Y:S01]  /*219a0*/  MOV R16, R21 ;  /* 0x0000001500107202 */ /* 0x000fe20000000f00 */
[----:B------:R-:W2:Y:S01]  /*219b0*/  LDL.LU.64 R22, [R1+0x1d00] ;  /* 0x001d000001167983 */ /* 0x000ea20000300a00 */
[----:B------:R-:W2:Y:S01]  /*219c0*/  LDL.LU.64 R20, [R1+0x1cf8] ;  /* 0x001cf80001147983 */ /* 0x000ea20000300a00 */
[----:B------:R-:W-:Y:S02]  /*219d0*/  MOV R24, R2 ;  /* 0x0000000200187202 */ /* 0x000fe40000000f00 */
[----:B0-----:R-:W-:Y:S01]  /*219e0*/  MOV R25, R0 ;  /* 0x0000000000197202 */ /* 0x001fe20000000f00 */
[----:B------:R0:W-:Y:S04]  /*219f0*/  STL.64 [R1+0x1ce0], R16 ;  /* 0x001ce01001007387 */ /* 0x0001e80000100a00 */
[----:B0-----:R-:W3:Y:S02]  /*21a00*/  LDL.LU.64 R16, [R1+0x1b0] ;  /* 0x0001b00001107983 */ /* 0x001ee40000300a00 */
[C---:B--2---:R-:W-:Y:S02]  /*21a10*/  HMMA.16816.F32.BF16 R24, R20.reuse, R24, R12 ;  /* 0x000000181418723c */ /* 0x044fe4000004180c */
[----:B------:R-:W2:Y:S01]  /*21a20*/  LDL.LU.64 R14, [R1+0x1cf0] ;  /* 0x001cf000010e7983 */ /* 0x000ea20000300a00 */
[----:B------:R-:W2:Y:S11]  /*21a30*/  LDL.LU.64 R12, [R1+0x1ce8] ;  /* 0x001ce800010c7983 */ /* 0x000eb60000300a00 */
[----:B------:R-:W-:Y:S10]  /*21a40*/  @!UPT UIADD3 URZ, URZ, URZ, URZ ;  /* 0x0000003f3f3ff290 */ /* 0x000ff4000fffe03f */
[----:B------:R-:W-:Y:S02]  /*21a50*/  MOV R29, R24 ;  /* 0x00000018001d7202 */ /* 0x000fe40000000f00 */
[----:B------:R-:W-:Y:S01]  /*21a60*/  MOV R0, R27 ;  /* 0x0000001b00007202 */ /* 0x000fe20000000f00 */
[----:B---3--:R-:W-:Y:S02]  /*21a70*/  MOV R24, R16 ;  /* 0x0000001000187202 */ /* 0x008fe40000000f00 */
[----:B------:R-:W-:Y:S01]  /*21a80*/  IMAD.MOV.U32 R27, RZ, RZ, R17 ;  /* 0x000000ffff1b7224 */ /* 0x000fe200078e0011 */
[----:B------:R-:W-:Y:S01]  /*21a90*/  MOV R3, R25 ;  /* 0x0000001900037202 */ /* 0x000fe20000000f00 */
[----:B------:R-:W-:Y:S01]  /*21aa0*/  IMAD.MOV.U32 R2, RZ, RZ, R26 ;  /* 0x000000ffff027224 */ /* 0x000fe200078e001a */
[C---:B--2---:R-:W-:Y:S01]  /*21ab0*/  HMMA.16816.F32.BF16 R12, R20.reuse, R16, R12 ;  /* 0x00000010140c723c */ /* 0x044fe2000004180c */
[----:B------:R-:W2:Y:S01]  /*21ac0*/  LDL.LU R16, [R1+0x20] ;  /* 0x0000200001107983 */ /* 0x000ea20000300800 */
[----:B------:R-:W2:Y:S02]  /*21ad0*/  LDL.LU R17, [R1+0x24] ;  /* 0x0000240001117983 */ /* 0x000ea40000300800 */
[----:B------:R-:W2:Y:S02]  /*21ae0*/  LDL.LU R18, [R1+0x28] ;  /* 0x0000280001127983 */ /* 0x000ea40000300800 */
[----:B------:R-:W2:Y:S01]  /*21af0*/  LDL.LU R19, [R1+0x2c] ;  /* 0x00002c0001137983 */ /* 0x000ea20000300800 */
[----:B------:R-:W-:Y:S01]  /*21b00*/  STL [R1+0x1cbc], R27 ;  /* 0x001cbc1b01007387 */ /* 0x000fe20000100800 */
[----:B------:R0:W-:Y:S03]  /*21b10*/  STL [R1+0x1cb8], R24 ;  /* 0x001cb81801007387 */ /* 0x0001e60000100800 */
[----:B0-----:R-:W3:Y:S01]  /*21b20*/  LDL.LU R24, [R1+0x130] ;  /* 0x0001300001187983 */ /* 0x001ee20000300800 */
[----:B------:R-:W3:Y:S02]  /*21b30*/  LDL.LU R25, [R1+0x134] ;  /* 0x0001340001197983 */ /* 0x000ee40000300800 */
[----:B------:R-:W4:Y:S02]  /*21b40*/  LDL.LU R26, [R1+0x138] ;  /* 0x00013800011a7983 */ /* 0x000f240000300800 */
[----:B------:R-:W4:Y:S02]  /*21b50*/  LDL.LU R27, [R1+0x13c] ;  /* 0x00013c00011b7983 */ /* 0x000f240000300800 */
[----:B----4-:R-:W-:Y:S01]  /*21b60*/  STL.64 [R1+0x1cc8], R26 ;  /* 0x001cc81a01007387 */ /* 0x010fe20000100a00 */
[----:B---3--:R0:W-:Y:S03]  /*21b70*/  STL.64 [R1+0x1cc0], R24 ;  /* 0x001cc01801007387 */ /* 0x0081e60000100a00 */
[----:B0-----:R-:W3:Y:S01]  /*21b80*/  LDL.LU R24, [R1+0xe0] ;  /* 0x0000e00001187983 */ /* 0x001ee20000300800 */
[----:B------:R-:W3:Y:S02]  /*21b90*/  LDL.LU R25, [R1+0xe4] ;  /* 0x0000e40001197983 */ /* 0x000ee40000300800 */
[----:B------:R-:W3:Y:S02]  /*21ba0*/  LDL.LU R26, [R1+0xe8] ;  /* 0x0000e800011a7983 */ /* 0x000ee40000300800 */
[----:B------:R-:W3:Y:S01]  /*21bb0*/  LDL.LU R27, [R1+0xec] ;  /* 0x0000ec00011b7983 */ /* 0x000ee20000300800 */
[----:B------:R-:W4:Y:S04]  /*21bc0*/  LDL.LU.64 R4, [R1+0x200] ;  /* 0x0002000001047983 */ /* 0x000f280000300a00 */
[----:B----4-:R0:W-:Y:S04]  /*21bd0*/  STL.64 [R1+0x1cd0], R4 ;  /* 0x001cd00401007387 */ /* 0x0101e80000100a00 */
[----:B0-----:R-:W3:Y:S01]  /*21be0*/  LDL.LU.64 R4, [R1+0x1d0] ;  /* 0x0001d00001047983 */ /* 0x001ee20000300a00 */
[----:B------:R-:W-:Y:S02]  /*21bf0*/  STL.64 [R1+0x1b90], R14 ;  /* 0x001b900e01007387 */ /* 0x000fe40000100a00 */
[----:B------:R0:W-:Y:S02]  /*21c00*/  STL.64 [R1+0x1b88], R12 ;  /* 0x001b880c01007387 */ /* 0x0001e40000100a00 */
[----:B0-----:R-:W4:Y:S01]  /*21c10*/  LDL.LU.64 R12, [R1+0x1c0] ;  /* 0x0001c000010c7983 */ /* 0x001f220000300a00 */
[----:B------:R-:W2:Y:S03]  /*21c20*/  LDL.LU.64 R14, [R1+0x1c8] ;  /* 0x0001c800010e7983 */ /* 0x000ea60000300a00 */
[----:B--2---:R-:W-:Y:S01]  /*21c30*/  STL.64 [R1+0x1c88], R14 ;  /* 0x001c880e01007387 */ /* 0x004fe20000100a00 */
[----:B----4-:R0:W-:Y:S03]  /*21c40*/  STL.64 [R1+0x1c80], R12 ;  /* 0x001c800c01007387 */ /* 0x0101e60000100a00 */
[----:B0-----:R-:W2:Y:S01]  /*21c50*/  LDL.LU R12, [R1+0x110] ;  /* 0x00011000010c7983 */ /* 0x001ea20000300800 */
[----:B------:R-:W2:Y:S02]  /*21c60*/  LDL.LU R13, [R1+0x114] ;  /* 0x00011400010d7983 */ /* 0x000ea40000300800 */
[----:B------:R-:W4:Y:S02]  /*21c70*/  LDL.LU R14, [R1+0x118] ;  /* 0x00011800010e7983 */ /* 0x000f240000300800 */
[----:B------:R-:W4:Y:S01]  /*21c80*/  LDL.LU R15, [R1+0x11c] ;  /* 0x00011c00010f7983 */ /* 0x000f220000300800 */
[C---:B------:R-:W-:Y:S01]  /*21c90*/  HMMA.16816.F32.BF16 R8, R20.reuse, R8, R16 ;  /* 0x000000081408723c */ /* 0x040fe20000041810 */
[----:B----4-:R-:W-:Y:S01]  /*21ca0*/  STL.64 [R1+0x1c98], R14 ;  /* 0x001c980e01007387 */ /* 0x010fe20000100a00 */
[----:B--2---:R0:W-:Y:S03]  /*21cb0*/  STL.64 [R1+0x1c90], R12 ;  /* 0x001c900c01007387 */ /* 0x0041e60000100a00 */
[----:B0-----:R-:W2:Y:S01]  /*21cc0*/  LDL.LU R12, [R1+0x120] ;  /* 0x00012000010c7983 */ /* 0x001ea20000300800 */
[----:B------:R-:W2:Y:S02]  /*21cd0*/  LDL.LU R13, [R1+0x124] ;  /* 0x00012400010d7983 */ /* 0x000ea40000300800 */
[----:B------:R-:W2:Y:S02]  /*21ce0*/  LDL.LU R14, [R1+0x128] ;  /* 0x00012800010e7983 */ /* 0x000ea40000300800 */
[----:B------:R-:W2:Y:S01]  /*21cf0*/  LDL.LU R15, [R1+0x12c] ;  /* 0x00012c00010f7983 */ /* 0x000ea20000300800 */
[----:B------:R-:W4:Y:S11]  /*21d00*/  LDL.LU.64 R16, [R1+0x1ce0] ;  /* 0x001ce00001107983 */ /* 0x000f360000300a00 */
[----:B------:R-:W-:Y:S01]  /*21d10*/  @!UPT UIADD3 URZ, URZ, URZ, URZ ;  /* 0x0000003f3f3ff290 */ /* 0x000fe2000fffe03f */
[----:B------:R-:W-:Y:S02]  /*21d20*/  STL.64 [R1+0x1bb0], R10 ;  /* 0x001bb00a01007387 */ /* 0x000fe40000100a00 */
[----:B------:R4:W-:Y:S01]  /*21d30*/  STL.64 [R1+0x1ba8], R8 ;  /* 0x001ba80801007387 */ /* 0x0009e20000100a00 */
[----:B---3--:R-:W-:Y:S01]  /*21d40*/  HMMA.16816.F32.BF16 R24, R20, R4, R24 ;  /* 0x000000041418723c */ /* 0x008fe20000041818 */
[----:B----4-:R-:W-:Y:S02]  /*21d50*/  MOV R8, R17 ;  /* 0x0000001100087202 */ /* 0x010fe40000000f00 */
[----:B------:R-:W-:Y:S01]  /*21d60*/  MOV R9, R16 ;  /* 0x0000001000097202 */ /* 0x000fe20000000f00 */
[----:B------:R-:W-:Y:S01]  /*21d70*/  MOV R17, R28 ;  /* 0x0000001c00117202 */ /* 0x000fe20000000f00 */
[----:B------:R-:W3:Y:S01]  /*21d80*/  LDL.LU R16, [R1+0x100] ;  /* 0x0001000001107983 */ /* 0x000ee20000300800 */
[----:B------:R-:W4:Y:S02]  /*21d90*/  LDL.LU R28, [R1+0x1cd8] ;  /* 0x001cd800011c7983 */ /* 0x000f240000300800 */
[----:B------:R-:W2:Y:S02]  /*21da0*/  LDL.LU R18, [R1+0x108] ;  /* 0x0001080001127983 */ /* 0x000ea40000300800 */
[----:B------:R-:W2:Y:S02]  /*21db0*/  LDL.LU R19, [R1+0x10c] ;  /* 0x00010c0001137983 */ /* 0x000ea40000300800 */
[----:B------:R-:W-:Y:S01]  /*21dc0*/  IMAD.MOV.U32 R10, RZ, RZ, R7 ;  /* 0x000000ffff0a7224 */ /* 0x000fe200078e0007 */
[----:B------:R-:W-:Y:S01]  /*21dd0*/  MOV R11, R6 ;  /* 0x00000006000b7202 */ /* 0x000fe20000000f00 */
[----:B--2---:R-:W-:Y:S01]  /*21de0*/  STL.64 [R1+0x1ca8], R18 ;  /* 0x001ca81201007387 */ /* 0x004fe20000100a00 */
[----:B---3--:R0:W-:Y:S03]  /*21df0*/  STL.64 [R1+0x1ca0], R16 ;  /* 0x001ca01001007387 */ /* 0x0081e60000100a00 */
[----:B0-----:R-:W2:Y:S01]  /*21e00*/  LDL.LU.64 R16, [R1+0x220] ;  /* 0x0002200001107983 */ /* 0x001ea20000300a00 */
[----:B------:R0:W-:Y:S02]  /*21e10*/  STL.64 [R1+0x1bc0], R10 ;  /* 0x001bc00a01007387 */ /* 0x0001e40000100a00 */
[----:B------:R1:W-:Y:S01]  /*21e20*/  STL.64 [R1+0x1bb8], R8 ;  /* 0x001bb80801007387 */ /* 0x0003e20000100a00 */
[----:B0-----:R-:W-:Y:S01]  /*21e30*/  MOV R11, R4 ;  /* 0x00000004000b7202 */ /* 0x001fe20000000f00 */
[----:B-1----:R-:W3:Y:S01]  /*21e40*/  LDL.LU R8, [R1+0x240] ;  /* 0x0002400001087983 */ /* 0x002ee20000300800 */
[----:B------:R-:W-:-:S02]  /*21e50*/  MOV R10, R5 ;  /* 0x00000005000a7202 */ /* 0x000fc40000000f00 */
[----:B------:R-:W3:Y:S02]  /*21e60*/  LDL.LU.64 R4, [R1+0x1cd0] ;  /* 0x001cd00001047983 */ /* 0x000ee40000300a00 */
[----:B----4-:R-:W-:Y:S01]  /*21e70*/  IMAD.MOV.U32 R9, RZ, RZ, R28 ;  /* 0x000000ffff097224 */ /* 0x010fe200078e001c */
[----:B------:R-:W-:Y:S01]  /*21e80*/  STL.64 [R1+0x30], R24 ;  /* 0x0000301801007387 */ /* 0x000fe20000100a00 */
[----:B------:R0:W-:Y:S02]  /*21e90*/  STL [R1+0x38], R26 ;  /* 0x0000381a01007387 */ /* 0x0001e40000100800 */
[----:B------:R-:W-:Y:S02]  /*21ea0*/  IMAD.MOV.U32 R28, RZ, RZ, R27 ;  /* 0x000000ffff1c7224 */ /* 0x000fe400078e001b */
[----:B0-----:R-:W3:Y:S01]  /*21eb0*/  LDL.LU.64 R26, [R1+0x1cc8] ;  /* 0x001cc800011a7983 */ /* 0x001ee20000300a00 */
[----:B------:R-:W3:Y:S02]  /*21ec0*/  LDL.LU.64 R24, [R1+0x1cc0] ;  /* 0x001cc00001187983 */ /* 0x000ee40000300a00 */
[----:B------:R0:W-:Y:S01]  /*21ed0*/  STL [R1+0x1b80], R28 ;  /* 0x001b801c01007387 */ /* 0x0001e20000100800 */
[C---:B--2---:R-:W-:Y:S08]  /*21ee0*/  HMMA.16816.F32.BF16 R12, R20.reuse, R16, R12 ;  /* 0x00000010140c723c */ /* 0x044ff0000004180c */
[----:B---3--:R-:W-:Y:S11]  /*21ef0*/  HMMA.16816.F32.BF16 R24, R20, R4, R24 ;  /* 0x000000041418723c */ /* 0x008ff60000041818 */
[----:B------:R-:W-:Y:S05]  /*21f00*/  @!UPT UIADD3 URZ, URZ, URZ, URZ ;  /* 0x0000003f3f3ff290 */ /* 0x000fea000fffe03f */
[----:B0-----:R-:W-:-:S07]  /*21f10*/  MOV R28, R14 ;  /* 0x0000000e001c7202 */ /* 0x001fce0000000f00 */
[----:B------:R-:W-:Y:S01]  /*21f20*/  STL.64 [R1+0x20], R24 ;  /* 0x0000201801007387 */ /* 0x000fe20000100a00 */
[----:B------:R0:W-:Y:S03]  /*21f30*/  STL.64 [R1+0x28], R26 ;  /* 0x0000281a01007387 */ /* 0x0001e60000100a00 */
[----:B0-----:R-:W2:Y:S01]  /*21f40*/  LDL.LU R27, [R1+0x1cbc] ;  /* 0x001cbc00011b7983 */ /* 0x001ea20000300800 */
[----:B------:R-:W3:Y:S01]  /*21f50*/  LDL.LU R24, [R1+0x1cb8] ;  /* 0x001cb80001187983 */ /* 0x000ee20000300800 */
[----:B------:R-:W-:Y:S02]  /*21f60*/  MOV R25, R4 ;  /* 0x0000000400197202 */ /* 0x000fe40000000f00 */
[----:B------:R-:W-:Y:S01]  /*21f70*/  MOV R26, R5 ;  /* 0x00000005001a7202 */ /* 0x000fe20000000f00 */
[----:B------:R-:W4:Y:S01]  /*21f80*/  LDL.LU.64 R6, [R1+0x1cb0] ;  /* 0x001cb00001067983 */ /* 0x000f220000300a00 */
[----:B------:R-:W-:Y:S01]  /*21f90*/  IMAD.MOV.U32 R5, RZ, RZ, R16 ;  /* 0x000000ffff057224 */ /* 0x000fe200078e0010 */
[----:B------:R-:W-:Y:S01]  /*21fa0*/  MOV R4, R17 ;  /* 0x0000001100047202 */ /* 0x000fe20000000f00 */
[----:B------:R-:W2:Y:S01]  /*21fb0*/  LDL.LU.64 R18, [R1+0x1ca8] ;  /* 0x001ca80001127983 */ /* 0x000ea20000300a00 */
[----:B------:R-:W2:Y:S01]  /*21fc0*/  LDL.LU.64 R16, [R1+0x1ca0] ;  /* 0x001ca00001107983 */ /* 0x000ea20000300a00 */
[----:B------:R-:W-:Y:S02]  /*21fd0*/  STL.64 [R1+0x10], R12 ;  /* 0x0000100c01007387 */ /* 0x000fe40000100a00 */
[----:B------:R0:W-:Y:S02]  /*21fe0*/  STL [R1+0x1c], R15 ;  /* 0x00001c0f01007387 */ /* 0x0001e40000100800 */
[----:B0-----:R-:W2:Y:S01]  /*21ff0*/  LDL.LU.64 R14, [R1+0x1c98] ;  /* 0x001c9800010e7983 */ /* 0x001ea20000300a00 */
[----:B------:R-:W2:Y:S02]  /*22000*/  LDL.LU.64 R12, [R1+0x1c90] ;  /* 0x001c9000010c7983 */ /* 0x000ea40000300a00 */
[----:B--2---:R-:W-:Y:S11]  /*22010*/  HMMA.16816.F32.BF16 R12, R20, R8, R12 ;  /* 0x00000008140c723c */ /* 0x004ff6000004180c */
[----:B------:R-:W-:Y:S11]  /*22020*/  @!UPT UIADD3 URZ, URZ, URZ, URZ ;  /* 0x0000003f3f3ff290 */ /* 0x000ff6000fffe03f */
[----:B------:R-:W-:Y:S01]  /*22030*/  @!UPT UIADD3 URZ, URZ, URZ, URZ ;  /* 0x0000003f3f3ff290 */ /* 0x000fe2000fffe03f */
[----:B------:R-:W-:Y:S01]  /*22040*/  STL.64 [R1], R12 ;  /* 0x0000000c01007387 */ /* 0x000fe20000100a00 */
[----:B------:R0:W-:Y:S03]  /*22050*/  STL.64 [R1+0x8], R14 ;  /* 0x0000080e01007387 */ /* 0x0001e60000100a00 */
[----:B0-----:R-:W2:Y:S01]  /*22060*/  LDL.LU.64 R14, [R1+0x1c88] ;  /* 0x001c8800010e7983 */ /* 0x001ea20000300a00 */
[----:B------:R-:W2:Y:S02]  /*22070*/  LDL.LU.64 R12, [R1+0x1c80] ;  /* 0x001c8000010c7983 */ /* 0x000ea40000300a00 */
[----:B------:R0:W-:Y:S02]  /*22080*/  STL.64 [R1+0x1bd0], R8 ;  /* 0x001bd00801007387 */ /* 0x0001e40000100a00 */
[----:B0-----:R-:W-:Y:S01]  /*22090*/  IMAD.MOV.U32 R8, RZ, RZ, R5 ;  /* 0x000000ffff087224 */ /* 0x001fe200078e0005 */
[----:B------:R-:W-:Y:S01]  /*220a0*/  MOV R9, R4 ;  /* 0x0000000400097202 */ /* 0x000fe20000000f00 */
[----:B------:R-:W2:Y:S01]  /*220b0*/  LDL.LU R5, [R1+0x1c7c] ;  /* 0x001c7c0001057983 */ /* 0x000ea20000300800 */
[----:B------:R-:W3:Y:S03]  /*220c0*/  LDL.LU R4, [R1+0x1c78] ;  /* 0x001c780001047983 */ /* 0x000ee60000300800 */
[----:B------:R0:W-:Y:S02]  /*220d0*/  STL.64 [R1+0x1bd8], R8 ;  /* 0x001bd80801007387 */ /* 0x0001e40000100a00 */
[----:B0-----:R-:W-:Y:S01]  /*220e0*/  MOV R8, R25 ;  /* 0x0000001900087202 */ /* 0x001fe20000000f00 */
[----:B------:R-:W-:Y:S01]  /*220f0*/  IMAD.MOV.U32 R9, RZ, RZ, R26 ;  /* 0x000000ffff097224 */ /* 0x000fe200078e001a */
[----:B------:R-:W4:Y:S01]  /*22100*/  LDL.LU R25, [R1+0x1c74] ;  /* 0x001c740001197983 */ /* 0x000f220000300800 */
[----:B------:R-:W4:Y:S03]  /*22110*/  LDL.LU R26, [R1+0x1c70] ;  /* 0x001c7000011a7983 */ /* 0x000f260000300800 */
[----:B------:R0:W-:Y:S02]  /*22120*/  STL.64 [R1+0x1bf0], R8 ;  /* 0x001bf00801007387 */ /* 0x0001e40000100a00 */
[----:B0-----:R-:W-:-:S02]  /*22130*/  MOV R8, R11 ;  /* 0x0000000b00087202 */ /* 0x001fc40000000f00 */
[----:B------:R-:W-:-:S05]  /*22140*/  MOV R9, R10 ;  /* 0x0000000a00097202 */ /* 0x000fca0000000f00 */
[----:B------:R2:W-:Y:S02]  /*22150*/  STL.64 [R1+0x1c08], R8 ;  /* 0x001c080801007387 */ /* 0x0005e40000100a00 */
[----:B--2---:R-:W-:Y:S01]  /*22160*/  IMAD.MOV.U32 R8, RZ, RZ, R5 ;  /* 0x000000ffff087224 */ /* 0x004fe200078e0005 */
[----:B---3--:R-:W-:Y:S01]  /*22170*/  MOV R9, R4 ;  /* 0x0000000400097202 */ /* 0x008fe20000000f00 */
[----:B------:R-:W2:Y:S01]  /*22180*/  LDL.LU R5, [R1+0x1c6c] ;  /* 0x001c6c0001057983 */ /* 0x000ea20000300800 */
[----:B------:R-:W2:Y:S02]  /*22190*/  LDL.LU R4, [R1+0x1c68] ;  /* 0x001c680001047983 */ /* 0x000ea40000300800 */
[----:B------:R-:W3:Y:S02]  /*221a0*/  LDL.LU R10, [R1+0xc8] ;  /* 0x0000c800010a7983 */ /* 0x000ee40000300800 */
[----:B------:R-:W3:Y:S02]  /*221b0*/  LDL.LU R11, [R1+0xcc] ;  /* 0x0000cc00010b7983 */ /* 0x000ee40000300800 */
[----:B---3--:R-:W-:Y:S01]  /*221c0*/  STL.64 [R1+0x1c18], R10 ;  /* 0x001c180a01007387 */ /* 0x008fe20000100a00 */
[----:B------:R0:W-:Y:S01]  /*221d0*/  STL.64 [R1+0x1c10], R8 ;  /* 0x001c100801007387 */ /* 0x0001e20000100a00 */
[----:B--2---:R-:W-:Y:S01]  /*221e0*/  HMMA.16816.F32.BF16 R16, R20, R4, R16 ;  /* 0x000000041410723c */ /* 0x004fe20000041810 */
[----:B0-----:R-:W-:Y:S01]  /*221f0*/  MOV R8, R24 ;  /* 0x0000001800087202 */ /* 0x001fe20000000f00 */
[----:B------:R-:W-:Y:S01]  /*22200*/  IMAD.MOV.U32 R9, RZ, RZ, R27 ;  /* 0x000000ffff097224 */ /* 0x000fe200078e001b */
[----:B------:R-:W2:Y:S01]  /*22210*/  LDL.LU R24, [R1+0x1c64] ;  /* 0x001c640001187983 */ /* 0x000ea20000300800 */
[----:B------:R-:W3:Y:S03]  /*22220*/  LDL.LU R27, [R1+0x1c60] ;  /* 0x001c6000011b7983 */ /* 0x000ee60000300800 */
[----:B------:R0:W-:Y:S04]  /*22230*/  STL.64 [R1+0x1c30], R8 ;  /* 0x001c300801007387 */ /* 0x0001e80000100a00 */
[----:B0-----:R-:W3:Y:S01]  /*22240*/  LDL.LU R8, [R1+0xf0] ;  /* 0x0000f00001087983 */ /* 0x001ee20000300800 */
[----:B------:R-:W3:Y:S02]  /*22250*/  LDL.LU R9, [R1+0xf4] ;  /* 0x0000f40001097983 */ /* 0x000ee40000300800 */
[----:B------:R-:W3:Y:S02]  /*22260*/  LDL.LU R10, [R1+0xf8] ;  /* 0x0000f800010a7983 */ /* 0x000ee40000300800 */
[----:B------:R-:W3:Y:S01]  /*22270*/  LDL.LU R11, [R1+0xfc] ;  /* 0x0000fc00010b7983 */ /* 0x000ee20000300800 */
[----:B------:R4:W-:Y:S02]  /*22280*/  STL.64 [R1+0x1bc8], R4 ;  /* 0x001bc80401007387 */ /* 0x0009e40000100a00 */
[----:B----4-:R-:W-:-:S02]  /*22290*/  MOV R4, R26 ;  /* 0x0000001a00047202 */ /* 0x010fc40000000f00 */
[----:B------:R-:W-:Y:S01]  /*222a0*/  MOV R5, R25 ;  /* 0x0000001900057202 */ /* 0x000fe20000000f00 */
[----:B------:R-:W4:Y:S01]  /*222b0*/  LDL.LU R26, [R1+0x1c5c] ;  /* 0x001c5c00011a7983 */ /* 0x000f220000300800 */
[----:B------:R-:W3:Y:S02]  /*222c0*/  LDL.LU R25, [R1+0x1c58] ;  /* 0x001c580001197983 */ /* 0x000ee40000300800 */
[----:B------:R-:W-:Y:S01]  /*222d0*/  STL.64 [R1+0x1be8], R6 ;  /* 0x001be80601007387 */ /* 0x000fe20000100a00 */
[----:B------:R0:W-:Y:S04]  /*222e0*/  STL.64 [R1+0x1be0], R4 ;  /* 0x001be00401007387 */ /* 0x0001e80000100a00 */
[----:B0-----:R-:W3:Y:S01]  /*222f0*/  LDL.LU R4, [R1+0x80] ;  /* 0x0000800001047983 */ /* 0x001ee20000300800 */
[----:B------:R-:W3:Y:S02]  /*22300*/  LDL.LU R5, [R1+0x84] ;  /* 0x0000840001057983 */ /* 0x000ee40000300800 */
[----:B------:R-:W3:Y:S02]  /*22310*/  LDL.LU R6, [R1+0x88] ;  /* 0x0000880001067983 */ /* 0x000ee40000300800 */
[----:B--2---:R-:W-:-:S02]  /*22320*/  IMAD.MOV.U32 R7, RZ, RZ, R24 ;  /* 0x000000ffff077224 */ /* 0x004fc400078e0018 */
[----:B------:R-:W2:Y:S04]  /*22330*/  LDL.LU R24, [R1+0x1c54] ;  /* 0x001c540001187983 */ /* 0x000ea80000300800 */
[----:B---3--:R-:W-:Y:S01]  /*22340*/  STL.64 [R1+0x1c00], R6 ;  /* 0x001c000601007387 */ /* 0x008fe20000100a00 */
[----:B------:R0:W-:Y:S02]  /*22350*/  STL.64 [R1+0x1bf8], R4 ;  /* 0x001bf80401007387 */ /* 0x0001e40000100a00 */
[----:B0-----:R-:W-:Y:S02]  /*22360*/  MOV R4, R25 ;  /* 0x0000001900047202 */ /* 0x001fe40000000f00 */
[----:B----4-:R-:W-:Y:S01]  /*22370*/  MOV R5, R26 ;  /* 0x0000001a00057202 */ /* 0x010fe20000000f00 */
[----:B------:R-:W3:Y:S01]  /*22380*/  LDL.LU R25, [R1+0x1c50] ;  /* 0x001c500001197983 */ /* 0x000ee20000300800 */
[----:B------:R-:W4:Y:S02]  /*22390*/  LDL.LU R26, [R1+0x1c4c] ;  /* 0x001c4c00011a7983 */ /* 0x000f240000300800 */
[----:B------:R-:W-:-:S02]  /*223a0*/  IMAD.MOV.U32 R6, RZ, RZ, R27 ;  /* 0x000000ffff067224 */ /* 0x000fc400078e001b */
[----:B------:R-:W2:Y:S01]  /*223b0*/  LDL.LU R27, [R1+0x1c48] ;  /* 0x001c4800011b7983 */ /* 0x000ea20000300800 */
[----:B------:R-:W2:Y:S03]  /*223c0*/  LDL.LU R7, [R1+0xbc] ;  /* 0x0000bc0001077983 */ /* 0x000ea60000300800 */
[----:B--2---:R-:W-:Y:S01]  /*223d0*/  STL.64 [R1+0x1c28], R6 ;  /* 0x001c280601007387 */ /* 0x004fe20000100a00 */
[----:B------:R0:W-:Y:S02]  /*223e0*/  STL.64 [R1+0x1c20], R4 ;  /* 0x001c200401007387 */ /* 0x0001e40000100a00 */
[----:B0-----:R-:W-:Y:S02]  /*223f0*/  MOV R4, R24 ;  /* 0x0000001800047202 */ /* 0x001fe40000000f00 */
[----:B---3--:R-:W-:Y:S01]  /*22400*/  MOV R5, R25 ;  /* 0x0000001900057202 */ /* 0x008fe20000000f00 */
[----:B------:R-:W2:Y:S01]  /*22410*/  LDL.LU R24, [R1+0x1c44] ;  /* 0x001c440001187983 */ /* 0x000ea20000300800 */
[----:B------:R-:W2:Y:S02]  /*22420*/  LDL.LU R25, [R1+0x1c40] ;  /* 0x001c400001197983 */ /* 0x000ea40000300800 */
[----:B----4-:R-:W-:Y:S01]  /*22430*/  IMAD.MOV.U32 R6, RZ, RZ, R26 ;  /* 0x000000ffff067224 */ /* 0x010fe200078e001a */
[----:B------:R-:W-:Y:S01]  /*22440*/  MOV R7, R27 ;  /* 0x0000001b00077202 */ /* 0x000fe20000000f00 */
[----:B------:R-:W2:Y:S01]  /*22450*/  LDL.LU R26, [R1+0x1c3c] ;  /* 0x001c3c00011a7983 */ /* 0x000ea20000300800 */
[----:B------:R-:W2:Y:S02]  /*22460*/  LDL.LU R27, [R1+0x1c38] ;  /* 0x001c3800011b7983 */ /* 0x000ea40000300800 */
[----:B------:R-:W3:Y:S02]  /*22470*/  LDL.LU.64 R20, [R1+0x1e0] ;  /* 0x0001e00001147983 */ /* 0x000ee40000300a00 */
[----:B------:R-:W4:Y:S01]  /*22480*/  LDL.LU.64 R22, [R1+0x1e8] ;  /* 0x0001e80001167983 */ /* 0x000f220000300a00 */
[----:B------:R0:W-:Y:S01]  /*22490*/  STL [R1+0x1b24], R16 ;  /* 0x001b241001007387 */ /* 0x0001e20000100800 */
[----:B------:R1:W-:Y:S02]  /*224a0*/  STL [R1+0x1b20], R17 ;  /* 0x001b201101007387 */ /* 0x0003e40000100800 */
[----:B------:R1:W-:Y:S02]  /*224b0*/  STL [R1+0x1b1c], R18 ;  /* 0x001b1c1201007387 */ /* 0x0003e40000100800 */
[----:B------:R1:W-:Y:S01]  /*224c0*/  STL [R1+0x1b18], R19 ;  /* 0x001b181301007387 */ /* 0x0003e20000100800 */
[----:B0-----:R-:W3:Y:S01]  /*224d0*/  LDL.LU R16, [R1+0x70] ;  /* 0x0000700001107983 */ /* 0x001ee20000300800 */
[----:B-1----:R-:W3:Y:S02]  /*224e0*/  LDL.LU R17, [R1+0x74] ;  /* 0x0000740001117983 */ /* 0x002ee40000300800 */
[----:B------:R-:W3:Y:S02]  /*224f0*/  LDL.LU R18, [R1+0x78] ;  /* 0x0000780001127983 */ /* 0x000ee40000300800 */
[----:B------:R-:W3:Y:S01]  /*22500*/  LDL.LU R19, [R1+0x7c] ;  /* 0x00007c0001137983 */ /* 0x000ee20000300800 */
[C---:B--2---:R-:W-:Y:S11]  /*22510*/  HMMA.16816.F32.BF16 R8, R24.reuse, R12, R8 ;  /* 0x0000000c1808723c */ /* 0x044ff60000041808 */
[----:B------:R-:W-:Y:S11]  /*22520*/  @!UPT UIADD3 URZ, URZ, URZ, URZ ;  /* 0x0000003f3f3ff290 */ /* 0x000ff6000fffe03f */
[----:B------:R-:W-:Y:S01]  /*22530*/  @!UPT UIADD3 URZ, URZ, URZ, URZ ;  /* 0x0000003f3f3ff290 */ /* 0x000fe2000fffe03f */
[----:B------:R0:W-:Y:S01]  /*22540*/  STL.64 [R1+0x170], R8 ;  /* 0x0001700801007387 */ /* 0x0001e20000100a00 */
[----:B------:R1:W-:Y:S03]  /*22550*/  STL.64 [R1+0x178], R10 ;  /* 0x0001780a01007387 */ /* 0x0003e60000100a00 */
[----:B0-----:R-:W1:Y:S02]  /*22560*/  LDL.LU.64 R8, [R1+0x1c30] ;  /* 0x001c300001087983 */ /* 0x001e640000300a00 */
[C---:B-1----:R-:W-:Y:S02]  /*22570*/  HMMA.16816.F32.BF16 R8, R24.reuse, R8, R4 ;  /* 0x000000081808723c */ /* 0x042fe40000041804 */
[----:B------:R-:W2:Y:S01]  /*22580*/  LDL.LU.64 R6, [R1+0x1c28] ;  /* 0x001c280001067983 */ /* 0x000ea20000300a00 */
[----:B------:R-:W2:Y:S11]  /*22590*/  LDL.LU.64 R4, [R1+0x1c20] ;  /* 0x001c200001047983 */ /* 0x000eb60000300a00 */
[----:B------:R-:W-:Y:S09]  /*225a0*/  @!UPT UIADD3 URZ, URZ, URZ, URZ ;  /* 0x0000003f3f3ff290 */ /* 0x000ff2000fffe03f */
[----:B------:R-:W-:Y:S01]  /*225b0*/  STL.64 [R1+0x160], R8 ;  /* 0x0001600801007387 */ /* 0x000fe20000100a00 */
[----:B------:R0:W-:Y:S03]  /*225c0*/  STL.64 [R1+0x168], R10 ;  /* 0x0001680a01007387 */ /* 0x0001e60000100a00 */
[----:B0-----:R-:W3:Y:S01]  /*225d0*/  LDL.LU.64 R10, [R1+0x1c18] ;  /* 0x001c1800010a7983 */ /* 0x001ee20000300a00 */
[----:B------:R-:W3:Y:S02]  /*225e0*/  LDL.LU.64 R8, [R1+0x1c10] ;  /* 0x001c100001087983 */ /* 0x000ee40000300a00 */
[C---:B---3--:R-:W-:Y:S11]  /*225f0*/  HMMA.16816.F32.BF16 R8, R24.reuse, R20, R8 ;  /* 0x000000141808723c */ /* 0x048ff60000041808 */
[----:B------:R-:W-:Y:S11]  /*22600*/  @!UPT UIADD3 URZ, URZ, URZ, URZ ;  /* 0x0000003f3f3ff290 */ /* 0x000ff6000fffe03f */
[----:B------:R-:W-:Y:S01]  /*22610*/  @!UPT UIADD3 URZ, URZ, URZ, URZ ;  /* 0x0000003f3f3ff290 */ /* 0x000fe2000fffe03f */
[----:B------:R0:W-:Y:S01]  /*22620*/  STL.64 [R1+0x150], R8 ;  /* 0x0001500801007387 */ /* 0x0001e20000100a00 */
[----:B------:R2:W-:Y:S03]  /*22630*/  STL.64 [R1+0x158], R10 ;  /* 0x0001580a01007387 */ /* 0x0005e60000100a00 */
[----:B0-----:R-:W2:Y:S02]  /*22640*/  LDL.LU.64 R8, [R1+0x1c08] ;  /* 0x001c080001087983 */ /* 0x001ea40000300a00 */
[C---:B--2---:R-:W-:Y:S02]  /*22650*/  HMMA.16816.F32.BF16 R8, R24.reuse, R8, R4 ;  /* 0x000000081808723c */ /* 0x044fe40000041804 */
[----:B------:R-:W2:Y:S01]  /*22660*/  LDL.LU.64 R6, [R1+0x1c00] ;  /* 0x001c000001067983 */ /* 0x000ea20000300a00 */
[----:B------:R-:W2:Y:S11]  /*22670*/  LDL.LU.64 R4, [R1+0x1bf8] ;  /* 0x001bf80001047983 */ /* 0x000eb60000300a00 */
[----:B------:R-:W-:Y:S09]  /*22680*/  @!UPT UIADD3 URZ, URZ, URZ, URZ ;  /* 0x0000003f3f3ff290 */ /* 0x000ff2000fffe03f */
        /* <DEDUP_REMOVED lines=9> */
[----:B0-----:R-:W1:Y:S02]  /*22720*/  LDL.LU.64 R8, [R1+0x1bd8] ;  /* 0x001bd80001087983 */ /* 0x001e640000300a00 */
[----:B-1----:R-:W-:Y:S11]  /*22730*/  HMMA.16816.F32.BF16 R8, R24, R8, R16 ;  /* 0x000000081808723c */ /* 0x002ff60000041810 */
[----:B------:R-:W-:Y:S11]  /*22740*/  @!UPT UIADD3 URZ, URZ, URZ, URZ ;  /* 0x0000003f3f3ff290 */ /* 0x000ff6000fffe03f */
[----:B------:R-:W-:Y:S01]  /*22750*/  @!UPT UIADD3 URZ, URZ, URZ, URZ ;  /* 0x0000003f3f3ff290 */ /* 0x000fe2000fffe03f */
[----:B------:R0:W-:Y:S04]  /*22760*/  STL.64 [R1+0x120], R8 ;  /* 0x0001200801007387 */ /* 0x0001e80000100a00 */
[----:B0-----:R-:W2:Y:S01]  /*22770*/  LDL.LU.64 R8, [R1+0x1bd0] ;  /* 0x001bd00001087983 */ /* 0x001ea20000300a00 */
[----:B------:R-:W-:Y:S01]  /*22780*/  MOV R16, R10 ;  /* 0x0000000a00107202 */ /* 0x000fe20000000f00 */
[----:B------:R-:W-:-:S05]  /*22790*/  IMAD.MOV.U32 R17, RZ, RZ, R11 ;  /* 0x000000ffff117224 */ /* 0x000fca00078e000b */
[----:B------:R-:W-:Y:S01]  /*227a0*/  STL.64 [R1+0x1b68], R16 ;  /* 0x001b681001007387 */ /* 0x000fe20000100a00 */
[----:B------:R-:W3:Y:S01]  /*227b0*/  LDL.LU.64 R18, [R1+0x1b8] ;  /* 0x0001b80001127983 */ /* 0x000ee20000300a00 */
[C---:B--2---:R-:W-:Y:S02]  /*227c0*/  HMMA.16816.F32.BF16 R8, R24.reuse, R8, R4 ;  /* 0x000000081808723c */ /* 0x044fe40000041804 */
[----:B------:R-:W2:Y:S11]  /*227d0*/  LDL.LU.64 R4, [R1+0x1bc8] ;  /* 0x001bc80001047983 */ /* 0x000eb60000300a00 */
[----:B------:R-:W-:Y:S10]  /*227e0*/  @!UPT UIADD3 URZ, URZ, URZ, URZ ;  /* 0x0000003f3f3ff290 */ /* 0x000ff4000fffe03f */
[----:B------:R-:W-:Y:S01]  /*227f0*/  STL.64 [R1+0x110], R8 ;  /* 0x0001100801007387 */ /* 0x000fe20000100a00 */
[----:B------:R0:W-:Y:S03]  /*22800*/  STL.64 [R1+0x118], R10 ;  /* 0x0001180a01007387 */ /* 0x0001e60000100a00 */
[----:B0-----:R-:W2:Y:S01]  /*22810*/  LDL.LU.64 R10, [R1+0x1bc0] ;  /* 0x001bc000010a7983 */ /* 0x001ea20000300a00 */
[----:B------:R-:W2:Y:S02]  /*22820*/  LDL.LU.64 R8, [R1+0x1bb8] ;  /* 0x001bb80001087983 */ /* 0x000ea40000300a00 */
[----:B--2---:R-:W-:Y:S01]  /*22830*/  HMMA.16816.F32.BF16 R24, R24, R4, R8 ;  /* 0x000000041818723c */ /* 0x004fe20000041808 */
[----:B------:R-:W4:Y:S01]  /*22840*/  LDL.LU.64 R10, [R1+0x1bb0] ;  /* 0x001bb000010a7983 */ /* 0x000f220000300a00 */
[----:B------:R-:W4:Y:S02]  /*22850*/  LDL.LU.64 R8, [R1+0x1ba8] ;  /* 0x001ba80001087983 */ /* 0x000f240000300a00 */
[----:B------:R-:W2:Y:S02]  /*22860*/  LDL.LU.64 R6, [R1+0x1ba0] ;  /* 0x001ba00001067983 */ /* 0x000ea40000300a00 */
[----:B------:R-:W2:Y:S11]  /*22870*/  LDL.LU.64 R4, [R1+0x1b98] ;  /* 0x001b980001047983 */ /* 0x000eb60000300a00 */
[----:B------:R-:W-:Y:S06]  /*22880*/  @!UPT UIADD3 URZ, URZ, URZ, URZ ;  /* 0x0000003f3f3ff290 */ /* 0x000fec000fffe03f */
[----:B------:R0:W-:Y:S01]  /*22890*/  STL.64 [R1+0x100], R24 ;  /* 0x0001001801007387 */ /* 0x0001e20000100a00 */
[----:B------:R1:W-:Y:S01]  /*228a0*/  STL.64 [R1+0x108], R26 ;  /* 0x0001081a01007387 */ /* 0x0003e20000100a00 */
[----:B0-----:R-:W-:Y:S02]  /*228b0*/  MOV R24, R29 ;  /* 0x0000001d00187202 */ /* 0x001fe40000000f00 */
[----:B------:R-:W-:Y:S01]  /*228c0*/  MOV R25, R3 ;  /* 0x0000000300197202 */ /* 0x000fe20000000f00 */
[----:B-1----:R-:W-:Y:S01]  /*228d0*/  IMAD.MOV.U32 R26, RZ, RZ, R2 ;  /* 0x000000ffff1a7224 */ /* 0x002fe200078e0002 */
[----:B------:R-:W-:-:S07]  /*228e0*/  MOV R27, R0 ;  /* 0x00000000001b7202 */ /* 0x000fce0000000f00 */
[C---:B--2---:R-:W-:Y:S11]  /*228f0*/  HMMA.16816.F32.BF16 R24, R4.reuse, R14, R24 ;  /* 0x0000000e0418723c */ /* 0x044ff60000041818 */
[----:B------:R-:W-:Y:S11]  /*22900*/  @!UPT UIADD3 URZ, URZ, URZ, URZ ;  /* 0x0000003f3f3ff290 */ /* 0x000ff6000fffe03f */
[----:B------:R-:W-:Y:S01]  /*22910*/  @!UPT UIADD3 URZ, URZ, URZ, URZ ;  /* 0x0000003f3f3ff290 */ /* 0x000fe2000fffe03f */
[----:B------:R0:W-:Y:S01]  /*22920*/  STL.64 [R1+0xf0], R24 ;  /* 0x0000f01801007387 */ /* 0x0001e20000100a00 */
[----:B------:R1:W-:Y:S01]  /*22930*/  STL.64 [R1+0xf8], R26 ;  /* 0x0000f81a01007387 */ /* 0x0003e20000100a00 */
[----:B0-----:R-:W-:Y:S01]  /*22940*/  MOV R25, R14 ;  /* 0x0000000e00197202 */ /* 0x001fe20000000f00 */
[----:B------:R-:W-:Y:S02]  /*22950*/  IMAD.MOV.U32 R24, RZ, RZ, R15 ;  /* 0x000000ffff187224 */ /* 0x000fe400078e000f */
[----:B------:R-:W2:Y:S01]  /*22960*/  LDL.LU.64 R14, [R1+0x1b90] ;  /* 0x001b9000010e7983 */ /* 0x000ea20000300a00 */
[----:B------:R-:W2:Y:S01]  /*22970*/  LDL.LU.64 R12, [R1+0x1b88] ;  /* 0x001b8800010c7983 */ /* 0x000ea20000300a00 */
[----:B----4-:R-:W-:Y:S01]  /*22980*/  HMMA.16816.F32.BF16 R8, R4, R22, R8 ;  /* 0x000000160408723c */ /* 0x010fe20000041808 */
[----:B---3--:R-:W-:Y:S02]  /*22990*/  MOV R2, R18 ;  /* 0x0000001200027202 */ /* 0x008fe40000000f00 */
[----:B------:R-:W-:-:S05]  /*229a0*/  MOV R0, R19 ;  /* 0x0000001300007202 */ /* 0x000fca0000000f00 */
[----:B--2---:R-:W-:Y:S11]  /*229b0*/  HMMA.16816.F32.BF16 R12, R4, R18, R12 ;  /* 0x00000012040c723c */ /* 0x004ff6000004180c */
[----:B------:R-:W-:Y:S11]  /*229c0*/  @!UPT UIADD3 URZ, URZ, URZ, URZ ;  /* 0x0000003f3f3ff290 */ /* 0x000ff6000fffe03f */
[----:B------:R-:W-:Y:S01]  /*229d0*/  @!UPT UIADD3 URZ, URZ, URZ, URZ ;  /* 0x0000003f3f3ff290 */ /* 0x000fe2000fffe03f */
[----:B------:R-:W-:Y:S01]  /*229e0*/  STL.64 [R1+0xe0], R12 ;  /* 0x0000e00c01007387 */ /* 0x000fe20000100a00 */
[----:B------:R-:W-:Y:S02]  /*229f0*/  STL.64 [R1+0xe8], R14 ;  /* 0x0000e80e01007387 */ /* 0x000fe40000100a00 */
[----:B------:R-:W2:Y:S02]  /*22a00*/  LDL R3, [R1+0x2a8] ;  /* 0x0002a80001037983 */ /* 0x000ea40000100800 */
[----:B------:R-:W-:Y:S01]  /*22a10*/  STL.64 [R1+0xd0], R8 ;  /* 0x0000d00801007387 */ /* 0x000fe20000100a00 */
[----:B------:R-:W-:Y:S01]  /*22a20*/  STL [R1+0xd8], R10 ;  /* 0x0000d80a01007387 */ /* 0x000fe20000100800 */
[----:B------:R-:W3:Y:S02]  /*22a30*/  LDL.LU R16, [R1+0x20] ;  /* 0x0000200001107983 */ /* 0x000ee40000300800 */
[----:B------:R-:W3:Y:S02]  /*22a40*/  LDL.LU R17, [R1+0x24] ;  /* 0x0000240001117983 */ /* 0x000ee40000300800 */
[----:B------:R-:W4:Y:S01]  /*22a50*/  LDL.LU R18, [R1+0x28] ;  /* 0x0000280001127983 */ /* 0x000f220000300800 */
[----:B------:R-:W4:Y:S01]  /*22a60*/  LDL.LU R19, [R1+0x2c] ;  /* 0x00002c0001137983 */ /* 0x000f220000300800 */
[----:B-1----:R-:W-:Y:S01]  /*22a70*/  IMAD.MOV.U32 R27, RZ, RZ, R22 ;  /* 0x000000ffff1b7224 */ /* 0x002fe200078e0016 */
[----:B------:R-:W-:-:S02]  /*22a80*/  MOV R26, R23 ;  /* 0x00000017001a7202 */ /* 0x000fc40000000f00 */
[----:B----4-:R0:W-:Y:S01]  /*22a90*/  STL.64 [R1+0x1b78], R18 ;  /* 0x001b781201007387 */ /* 0x0101e20000100a00 */
[----:B---3--:R-:W-:Y:S03]  /*22aa0*/  STL.64 [R1+0x1b70], R16 ;  /* 0x001b701001007387 */ /* 0x008fe60000100a00 */
[----:B0-----:R-:W3:Y:S01]  /*22ab0*/  LDL.LU.64 R18, [R1+0x1d8] ;  /* 0x0001d80001127983 */ /* 0x001ee20000300a00 */
[----:B------:R0:W-:Y:S02]  /*22ac0*/  STL.64 [R1+0x1b30], R26 ;  /* 0x001b301a01007387 */ /* 0x0001e40000100a00 */
[----:B------:R-:W-:Y:S01]  /*22ad0*/  STL.64 [R1+0x1b28], R24 ;  /* 0x001b281801007387 */ /* 0x000fe20000100a00 */
[----:B0-----:R-:W4:Y:S04]  /*22ae0*/  LDL.64 R26, [R1+0x248] ;  /* 0x00024800011a7983 */ /* 0x001f280000100a00 */
[----:B------:R-:W0:Y:S02]  /*22af0*/  S2R R23, SR_TID.X ;  /* 0x0000000000177919 */ /* 0x000e240000002100 */
[----:B0-----:R-:W-:-:S05]  /*22b00*/  LOP3.LUT R22, R23, 0x7, RZ, 0xc0, !PT ;  /* 0x0000000717167812 */ /* 0x001fca00078ec0ff */
[----:B------:R-:W-:Y:S02]  /*22b10*/  IMAD.SHL.U32 R21, R22, 0x10, RZ ;  /* 0x0000001016157824 */ /* 0x000fe400078e00ff */
[----:B------:R-:W0:Y:S01]  /*22b20*/  S2R R22, SR_TID.X ;  /* 0x0000000000167919 */ /* 0x000e220000002100 */
[----:B------:R-:W-:-:S04]  /*22b30*/  SHF.L.U32 R20, R23, 0x8, RZ ;  /* 0x0000000817147819 */ /* 0x000fc800000006ff */
[----:B------:R-:W-:Y:S01]  /*22b40*/  LOP3.LUT R23, R21, 0xf00, R20, 0xf8, !PT ;  /* 0x00000f0015177812 */ /* 0x000fe200078ef814 */
[----:B----4-:R1:W-:Y:S04]  /*22b50*/  STL.64 [R1+0x1b48], R26 ;  /* 0x001b481a01007387 */ /* 0x0103e80000100a00 */
[----:B-1----:R-:W4:Y:S01]  /*22b60*/  LDL.LU.64 R26, [R1+0x228] ;  /* 0x00022800011a7983 */ /* 0x002f220000300a00 */
[----:B0-----:R-:W-:-:S04]  /*22b70*/  LOP3.LUT R23, R23, 0x10, R22, 0x78, !PT ;  /* 0x0000001017177812 */ /* 0x001fc800078e7816 */
[----:B------:R-:W-:-:S05]  /*22b80*/  LOP3.LUT R23, R23, 0x60, RZ, 0x3c, !PT ;  /* 0x0000006017177812 */ /* 0x000fca00078e3cff */
[----:B------:R-:W0:Y:S01]  /*22b90*/  LDSM.16.M88.4 R12, [R23+0x29000] ;  /* 0x02900000170c783b */ /* 0x000e220000000200 */
[----:B------:R-:W-:Y:S01]  /*22ba0*/  MOV R29, R11 ;  /* 0x0000000b001d7202 */ /* 0x000fe20000000f00 */
[----:B------:R-:W-:-:S04]  /*22bb0*/  LOP3.LUT R11, R21, 0xf00, R20, 0xf8, !PT ;  /* 0x00000f00150b7812 */ /* 0x000fc800078ef814 */
[----:B------:R-:W-:-:S05]  /*22bc0*/  LOP3.LUT R11, R11, 0x10, R22, 0x78, !PT ;  /* 0x000000100b0b7812 */ /* 0x000fca00078e7816 */
[----:B------:R-:W1:Y:S02]  /*22bd0*/  LDSM.16.M88.4 R20, [R11+0x28080] ;  /* 0x028080000b14783b */ /* 0x000e640000000200 */
[----:B------:R-:W-:Y:S02]  /*22be0*/  LDSM.16.M88.4 R8, [R11+0x29080] ;  /* 0x029080000b08783b */ /* 0x000fe40000000200 */
[----:B----4-:R4:W-:Y:S04]  /*22bf0*/  STL.64 [R1+0x1b60], R26 ;  /* 0x001b601a01007387 */ /* 0x0109e80000100a00 */
[----:B----4-:R-:W4:Y:S01]  /*22c00*/  LDL.LU.64 R26, [R1+0x208] ;  /* 0x00020800011a7983 */ /* 0x010f220000300a00 */
[----:B------:R-:W-:Y:S02]  /*22c10*/  STL [R1+0x1a90], R29 ;  /* 0x001a901d01007387 */ /* 0x000fe40000100800 */
[----:B0-----:R-:W-:Y:S02]  /*22c20*/  STL.64 [R1+0x1b40], R14 ;  /* 0x001b400e01007387 */ /* 0x001fe40000100a00 */
[----:B------:R0:W-:Y:S02]  /*22c30*/  STL.64 [R1+0x1b38], R12 ;  /* 0x001b380c01007387 */ /* 0x0001e40000100a00 */
[----:B0-----:R-:W2:Y:S01]  /*22c40*/  LDL.LU R12, [R1] ;  /* 0x00000000010c7983 */ /* 0x001ea20000300800 */
[----:B------:R-:W2:Y:S02]  /*22c50*/  LDL.LU R13, [R1+0x4] ;  /* 0x00000400010d7983 */ /* 0x000ea40000300800 */
[----:B------:R-:W2:Y:S02]  /*22c60*/  LDL.LU R14, [R1+0x8] ;  /* 0x00000800010e7983 */ /* 0x000ea40000300800 */
[----:B------:R-:W2:Y:S02]  /*22c70*/  LDL.LU R15, [R1+0xc] ;  /* 0x00000c00010f7983 */ /* 0x000ea40000300800 */
[----:B--2---:R0:W-:Y:S01]  /*22c80*/  STL.64 [R1+0x1b58], R14 ;  /* 0x001b580e01007387 */ /* 0x0041e20000100a00 */
[----:B------:R2:W-:Y:S01]  /*22c90*/  STL.64 [R1+0x1b50], R12 ;  /* 0x001b500c01007387 */ /* 0x0005e20000100a00 */
[----:B0-----:R-:W-:-:S02]  /*22ca0*/  MOV R14, R28 ;  /* 0x0000001c000e7202 */ /* 0x001fc40000000f00 */
[----:B--2---:R-:W2:Y:S01]  /*22cb0*/  LDL.LU R12, [R1+0x10] ;  /* 0x00001000010c7983 */ /* 0x004ea20000300800 */
[----:B------:R-:W2:Y:S02]  /*22cc0*/  LDL.LU R13, [R1+0x14] ;  /* 0x00001400010d7983 */ /* 0x000ea40000300800 */
[----:B------:R-:W2:Y:S02]  /*22cd0*/  LDL.LU R28, [R1+0x1b80] ;  /* 0x001b8000011c7983 */ /* 0x000ea40000300800 */
[----:B------:R-:W3:Y:S01]  /*22ce0*/  LDL.LU R15, [R1+0x1c] ;  /* 0x00001c00010f7983 */ /* 0x000ee20000300800 */
[----:B-1----:R-:W-:Y:S01]  /*22cf0*/  STL.64 [R1+0x1a88], R22 ;  /* 0x001a881601007387 */ /* 0x002fe20000100a00 */
[----:B------:R0:W-:Y:S03]  /*22d00*/  STL.64 [R1+0x1a80], R20 ;  /* 0x001a801401007387 */ /* 0x0001e60000100a00 */
[----:B0-----:R-:W3:Y:S01]  /*22d10*/  LDL.LU R20, [R1+0x30] ;  /* 0x0000300001147983 */ /* 0x001ee20000300800 */
[----:B------:R-:W3:Y:S02]  /*22d20*/  LDL.LU R21, [R1+0x34] ;  /* 0x0000340001157983 */ /* 0x000ee40000300800 */
[----:B------:R-:W3:Y:S02]  /*22d30*/  LDL.LU R22, [R1+0x38] ;  /* 0x0000380001167983 */ /* 0x000ee40000300800 */
[----:B--2---:R-:W-:-:S07]  /*22d40*/  IMAD.MOV.U32 R23, RZ, RZ, R28 ;  /* 0x000000ffff177224 */ /* 0x004fce00078e001c */
[C---:B---3--:R-:W-:Y:S11]  /*22d50*/  HMMA.16816.F32.BF16 R20, R4.reuse, R18, R20 ;  /* 0x000000120414723c */ /* 0x048ff60000041814 */
[----:B------:R-:W-:Y:S11]  /*22d60*/  @!UPT UIADD3 URZ, URZ, URZ, URZ ;  /* 0x0000003f3f3ff290 */ /* 0x000ff6000fffe03f */
[----:B------:R-:W-:Y:S01]  /*22d70*/  @!UPT UIADD3 URZ, URZ, URZ, URZ ;  /* 0x0000003f3f3ff290 */ /* 0x000fe2000fffe03f */
[----:B------:R-:W-:Y:S01]  /*22d80*/  STL.64 [R1+0xc0], R20 ;  /* 0x0000c01401007387 */ /* 0x000fe20000100a00 */
[----:B------:R0:W-:Y:S02]  /*22d90*/  STL.64 [R1+0xc8], R22 ;  /* 0x0000c81601007387 */ /* 0x0001e40000100a00 */
[----:B0-----:R-:W-:Y:S02]  /*22da0*/  MOV R23, R18 ;  /* 0x0000001200177202 */ /* 0x001fe40000000f00 */
[----:B------:R-:W-:Y:S02]  /*22db0*/  MOV R22, R19 ;  /* 0x0000001300167202 */ /* 0x000fe40000000f00 */
[----:B------:R-:W0:Y:S04]  /*22dc0*/  LDSM.16.M88.4 R16, [R3+0x80] ;  /* 0x000080000310783b */ /* 0x000e280000000200 */
[----:B0-----:R-:W-:Y:S01]  /*22dd0*/  STL.64 [R1+0x180], R16 ;  /* 0x0001801001007387 */ /* 0x001fe20000100a00 */
[----:B------:R-:W-:Y:S02]  /*22de0*/  STL.64 [R1+0x188], R18 ;  /* 0x0001881201007387 */ /* 0x000fe40000100a00 */
[----:B------:R-:W0:Y:S02]  /*22df0*/  LDSM.16.M88.4 R16, [R3+0x4080] ;  /* 0x004080000310783b */ /* 0x000e240000000200 */
[----:B0-----:R-:W-:Y:S02]  /*22e00*/  STL.64 [R1+0x190], R16 ;  /* 0x0001901001007387 */ /* 0x001fe40000100a00 */
        /* <DEDUP_REMOVED lines=15> */
[----:B------:R0:W-:Y:S02]  /*22f00*/  STL.64 [R1+0x278], R18 ;  /* 0x0002781201007387 */ /* 0x0001e40000100a00 */
[----:B0-----:R-:W4:Y:S01]  /*22f10*/  LDL.LU.64 R18, [R1+0x1b78] ;  /* 0x001b780001127983 */ /* 0x001f220000300a00 */
[----:B------:R-:W4:Y:S02]  /*22f20*/  LDL.LU.64 R16, [R1+0x1b70] ;  /* 0x001b700001107983 */ /* 0x000f240000300a00 */
[C---:B----4-:R-:W-:Y:S11]  /*22f30*/  HMMA.16816.F32.BF16 R16, R4.reuse, R26, R16 ;  /* 0x0000001a0410723c */ /* 0x050ff60000041810 */
[----:B------:R-:W-:Y:S11]  /*22f40*/  @!UPT UIADD3 URZ, URZ, URZ, URZ ;  /* 0x0000003f3f3ff290 */ /* 0x000ff6000fffe03f */
[----:B------:R-:W-:Y:S01]  /*22f50*/  @!UPT UIADD3 URZ, URZ, URZ, URZ ;  /* 0x0000003f3f3ff290 */ /* 0x000fe2000fffe03f */
[----:B------:R0:W-:Y:S01]  /*22f60*/  STL.64 [R1+0xb0], R16 ;  /* 0x0000b01001007387 */ /* 0x0001e20000100a00 */
[----:B------:R1:W-:Y:S03]  /*22f70*/  STL.64 [R1+0xb8], R18 ;  /* 0x0000b81201007387 */ /* 0x0003e60000100a00 */
[----:B0-----:R-:W2:Y:S01]  /*22f80*/  LDL.LU.64 R16, [R1+0x1b68] ;  /* 0x001b680001107983 */ /* 0x001ea20000300a00 */
[----:B-1----:R-:W-:Y:S01]  /*22f90*/  IMAD.MOV.U32 R18, RZ, RZ, R26 ;  /* 0x000000ffff127224 */ /* 0x002fe200078e001a */
[----:B------:R-:W-:Y:S02]  /*22fa0*/  MOV R19, R27 ;  /* 0x0000001b00137202 */ /* 0x000fe40000000f00 */
[----:B------:R-:W0:Y:S04]  /*22fb0*/  LDSM.16.M88.4 R24, [R3+0x1c080] ;  /* 0x01c080000318783b */ /* 0x000e280000000200 */
[----:B0-----:R0:W-:Y:S04]  /*22fc0*/  STL.64 [R1+0x288], R26 ;  /* 0x0002881a01007387 */ /* 0x0011e80000100a00 */
[----:B0-----:R-:W3:Y:S02]  /*22fd0*/  LDL.LU.64 R26, [R1+0x1b60] ;  /* 0x001b6000011a7983 */ /* 0x001ee40000300a00 */
[----:B---3--:R-:W-:Y:S01]  /*22fe0*/  HMMA.16816.F32.BF16 R12, R4, R26, R12 ;  /* 0x0000001a040c723c */ /* 0x008fe2000004180c */
[----:B------:R-:W-:-:S02]  /*22ff0*/  MOV R21, R26 ;  /* 0x0000001a00157202 */ /* 0x000fc40000000f00 */
[----:B------:R-:W-:Y:S11]  /*23000*/  MOV R20, R27 ;  /* 0x0000001b00147202 */ /* 0x000ff60000000f00 */
[----:B------:R-:W-:Y:S09]  /*23010*/  @!UPT UIADD3 URZ, URZ, URZ, URZ ;  /* 0x0000003f3f3ff290 */ /* 0x000ff2000fffe03f */
[----:B------:R-:W-:Y:S01]  /*23020*/  STL.64 [R1+0xa0], R12 ;  /* 0x0000a00c01007387 */ /* 0x000fe20000100a00 */
[----:B------:R0:W-:Y:S03]  /*23030*/  STL.64 [R1+0xa8], R14 ;  /* 0x0000a80e01007387 */ /* 0x0001e60000100a00 */
[----:B0-----:R-:W3:Y:S01]  /*23040*/  LDL.LU.64 R14, [R1+0x1b58] ;  /* 0x001b5800010e7983 */ /* 0x001ee20000300a00 */
[----:B------:R-:W3:Y:S02]  /*23050*/  LDL.LU.64 R12, [R1+0x1b50] ;  /* 0x001b5000010c7983 */ /* 0x000ee40000300a00 */
[----:B------:R-:W3:Y:S01]  /*23060*/  LDL.LU.64 R26, [R1+0x1b48] ;  /* 0x001b4800011a7983 */ /* 0x000ee20000300a00 */
[----:B------:R-:W-:Y:S01]  /*23070*/  MOV R28, R24 ;  /* 0x00000018001c7202 */ /* 0x000fe20000000f00 */
[----:B------:R-:W-:Y:S01]  /*23080*/  IMAD.MOV.U32 R3, RZ, RZ, R25 ;  /* 0x000000ffff037224 */ /* 0x000fe200078e0019 */
[----:B---3--:R-:W-:Y:S01]  /*23090*/  HMMA.16816.F32.BF16 R12, R4, R26, R12 ;  /* 0x0000001a040c723c */ /* 0x008fe2000004180c */
[----:B------:R-:W-:Y:S11]  /*230a0*/  IMAD.MOV.U32 R29, RZ, RZ, R27 ;  /* 0x000000ffff1d7224 */ /* 0x000ff600078e001b */
[----:B------:R-:W-:Y:S11]  /*230b0*/  @!UPT UIADD3 URZ, URZ, URZ, URZ ;  /* 0x0000003f3f3ff290 */ /* 0x000ff6000fffe03f */
[----:B------:R-:W-:Y:S01]  /*230c0*/  STL.64 [R1+0x90], R12 ;  /* 0x0000900c01007387 */ /* 0x000fe20000100a00 */
[----:B------:R0:W-:Y:S03]  /*230d0*/  STL.64 [R1+0x98], R14 ;  /* 0x0000980e01007387 */ /* 0x0001e60000100a00 */
[----:B0-----:R-:W3:Y:S01]  /*230e0*/  LDL.LU.64 R14, [R1+0x1b40] ;  /* 0x001b4000010e7983 */ /* 0x001ee20000300a00 */
[----:B------:R-:W3:Y:S02]  /*230f0*/  LDL.LU.64 R12, [R1+0x1b38] ;  /* 0x001b3800010c7983 */ /* 0x000ee40000300a00 */
[----:B------:R-:W4:Y:S02]  /*23100*/  LDL.LU.64 R26, [R1+0x1b30] ;  /* 0x001b3000011a7983 */ /* 0x000f240000300a00 */
[----:B------:R-:W3:Y:S01]  /*23110*/  LDL.LU.64 R24, [R1+0x1b28] ;  /* 0x001b280001187983 */ /* 0x000ee20000300a00 */
[----:B------:R-:W-:Y:S01]  /*23120*/  STL [R1+0x1a00], R10 ;  /* 0x001a000a01007387 */ /* 0x000fe20000100800 */
[----:B------:R-:W-:Y:S02]  /*23130*/  STL [R1+0x19fc], R11 ;  /* 0x0019fc0b01007387 */ /* 0x000fe40000100800 */
[----:B------:R0:W-:Y:S02]  /*23140*/  STL.64 [R1+0x1a98], R8 ;  /* 0x001a980801007387 */ /* 0x0001e40000100a00 */
[----:B0-----:R-:W3:Y:S01]  /*23150*/  LDL.LU R8, [R1+0x120] ;  /* 0x0001200001087983 */ /* 0x001ee20000300800 */
[----:B------:R-:W3:Y:S01]  /*23160*/  LDL.LU R9, [R1+0x124] ;  /* 0x0001240001097983 */ /* 0x000ee20000300800 */
[----:B--2---:R-:W-:-:S02]  /*23170*/  MOV R10, R16 ;  /* 0x00000010000a7202 */ /* 0x004fc40000000f00 */
[----:B------:R-:W-:Y:S01]  /*23180*/  MOV R11, R17 ;  /* 0x00000011000b7202 */ /* 0x000fe20000000f00 */
[----:B------:R-:W2:Y:S01]  /*23190*/  LDL.LU R16, [R1+0x1b24] ;  /* 0x001b240001107983 */ /* 0x000ea20000300800 */
[----:B------:R-:W2:Y:S03]  /*231a0*/  LDL.LU R17, [R1+0x1b20] ;  /* 0x001b200001117983 */ /* 0x000ea60000300800 */
[----:B------:R0:W-:Y:S02]  /*231b0*/  STL.64 [R1+0x1aa8], R10 ;  /* 0x001aa80a01007387 */ /* 0x0001e40000100a00 */
[----:B0-----:R-:W-:Y:S01]  /*231c0*/  IMAD.MOV.U32 R10, RZ, RZ, R18 ;  /* 0x000000ffff0a7224 */ /* 0x001fe200078e0012 */
[----:B------:R-:W-:Y:S01]  /*231d0*/  MOV R11, R19 ;  /* 0x00000013000b7202 */ /* 0x000fe20000000f00 */
[----:B---3--:R-:W-:Y:S01]  /*231e0*/  STL.64 [R1+0x1aa0], R8 ;  /* 0x001aa00801007387 */ /* 0x008fe20000100a00 */
[----:B------:R-:W2:Y:S02]  /*231f0*/  LDL.LU R18, [R1+0x1b1c] ;  /* 0x001b1c0001127983 */ /* 0x000ea40000300800 */
[----:B------:R-:W2:Y:S02]  /*23200*/  LDL.LU R19, [R1+0x1b18] ;  /* 0x001b180001137983 */ /* 0x000ea40000300800 */
[----:B------:R0:W-:Y:S02]  /*23210*/  STL.64 [R1+0x1ab8], R10 ;  /* 0x001ab80a01007387 */ /* 0x0001e40000100a00 */
[----:B0-----:R-:W-:Y:S01]  /*23220*/  MOV R10, R23 ;  /* 0x00000017000a7202 */ /* 0x001fe20000000f00 */
[----:B------:R-:W-:-:S05]  /*23230*/  IMAD.MOV.U32 R11, RZ, RZ, R22 ;  /* 0x000000ffff0b7224 */ /* 0x000fca00078e0016 */
[----:B------:R4:W-:Y:S02]  /*23240*/  STL.64 [R1+0x1ad0], R10 ;  /* 0x001ad00a01007387 */ /* 0x0009e40000100a00 */
[----:B----4-:R-:W-:Y:S02]  /*23250*/  MOV R10, R27 ;  /* 0x0000001b000a7202 */ /* 0x010fe40000000f00 */
[----:B------:R-:W-:-:S05]  /*23260*/  MOV R11, R26 ;  /* 0x0000001a000b7202 */ /* 0x000fca0000000f00 */
[----:B------:R0:W-:Y:S02]  /*23270*/  STL.64 [R1+0x1ae8], R10 ;  /* 0x001ae80a01007387 */ /* 0x0001e40000100a00 */
[----:B0-----:R-:W-:Y:S01]  /*23280*/  IMAD.MOV.U32 R10, RZ, RZ, R2 ;  /* 0x000000ffff0a7224 */ /* 0x001fe200078e0002 */
[----:B------:R-:W-:-:S05]  /*23290*/  MOV R11, R0 ;  /* 0x00000000000b7202 */ /* 0x000fca0000000f00 */
[----:B------:R0:W-:Y:S04]  /*232a0*/  STL.64 [R1+0x1b00], R10 ;  /* 0x001b000a01007387 */ /* 0x0001e80000100a00 */
[----:B0-----:R-:W2:Y:S02]  /*232b0*/  LDL.LU.64 R10, [R1+0x268] ;  /* 0x00026800010a7983 */ /* 0x001ea40000300a00 */
[----:B--2---:R-:W-:Y:S11]  /*232c0*/  HMMA.16816.F32.BF16 R4, R4, R10, R16 ;  /* 0x0000000a0404723c */ /* 0x004ff60000041810 */
[----:B------:R-:W-:Y:S11]  /*232d0*/  @!UPT UIADD3 URZ, URZ, URZ, URZ ;  /* 0x0000003f3f3ff290 */ /* 0x000ff6000fffe03f */
[----:B------:R-:W-:Y:S01]  /*232e0*/  @!UPT UIADD3 URZ, URZ, URZ, URZ ;  /* 0x0000003f3f3ff290 */ /* 0x000fe2000fffe03f */
[----:B------:R0:W-:Y:S01]  /*232f0*/  STL.64 [R1+0x1a10], R6 ;  /* 0x001a100601007387 */ /* 0x0001e20000100a00 */
[----:B------:R1:W-:Y:S01]  /*23300*/  STL.64 [R1+0x1a08], R4 ;  /* 0x001a080401007387 */ /* 0x0003e20000100a00 */
[----:B0-----:R-:W-:Y:S02]  /*23310*/  MOV R6, R21 ;  /* 0x0000001500067202 */ /* 0x001fe40000000f00 */
[----:B------:R-:W-:-:S05]  /*23320*/  MOV R7, R20 ;  /* 0x0000001400077202 */ /* 0x000fca0000000f00 */
[----:B------:R0:W-:Y:S01]  /*23330*/  STL.64 [R1+0x1ab0], R6 ;  /* 0x001ab00601007387 */ /* 0x0001e20000100a00 */
[----:B-1----:R-:W2:Y:S02]  /*23340*/  LDL.LU R4, [R1+0x130] ;  /* 0x0001300001047983 */ /* 0x002ea40000300800 */
[----:B------:R-:W2:Y:S01]  /*23350*/  LDL.LU R5, [R1+0x134] ;  /* 0x0001340001057983 */ /* 0x000ea20000300800 */
[----:B0-----:R-:W3:Y:S01]  /*23360*/  LDL.LU R6, [R1+0x138] ;  /* 0x0001380001067983 */ /* 0x001ee20000300800 */
[----:B------:R-:W3:Y:S03]  /*23370*/  LDL.LU R7, [R1+0x13c] ;  /* 0x00013c0001077983 */ /* 0x000ee60000300800 */
[----:B---3--:R-:W-:Y:S01]  /*23380*/  STL.64 [R1+0x1ac8], R6 ;  /* 0x001ac80601007387 */ /* 0x008fe20000100a00 */
[----:B--2---:R0:W-:Y:S03]  /*23390*/  STL.64 [R1+0x1ac0], R4 ;  /* 0x001ac00401007387 */ /* 0x0041e60000100a00 */
[----:B0-----:R-:W2:Y:S01]  /*233a0*/  LDL.LU R4, [R1+0x140] ;  /* 0x0001400001047983 */ /* 0x001ea20000300800 */
[----:B------:R-:W2:Y:S02]  /*233b0*/  LDL.LU R5, [R1+0x144] ;  /* 0x0001440001057983 */ /* 0x000ea40000300800 */
[----:B------:R-:W3:Y:S02]  /*233c0*/  LDL.LU R6, [R1+0x148] ;  /* 0x0001480001067983 */ /* 0x000ee40000300800 */
[----:B------:R-:W3:Y:S02]  /*233d0*/  LDL.LU R7, [R1+0x14c] ;  /* 0x00014c0001077983 */ /* 0x000ee40000300800 */
        /* <DEDUP_REMOVED lines=11> */
[----:B------:R-:W3:Y:S01]  /*23490*/  LDL.LU R7, [R1+0x16c] ;  /* 0x00016c0001077983 */ /* 0x000ee20000300800 */
[----:B------:R-:W0:Y:S04]  /*234a0*/  S2R R27, SR_TID.X ;  /* 0x00000000001b7919 */ /* 0x000e280000002100 */
[----:B------:R-:W1:Y:S01]  /*234b0*/  S2R R26, SR_TID.X ;  /* 0x00000000001a7919 */ /* 0x000e620000002100 */
[----:B------:R-:W-:Y:S01]  /*234c0*/  MOV R2, R10 ;  /* 0x0000000a00027202 */ /* 0x000fe20000000f00 */
[----:B------:R-:W-:-:S02]  /*234d0*/  IMAD.MOV.U32 R10, RZ, RZ, R25 ;  /* 0x000000ffff0a7224 */ /* 0x000fc400078e0019 */
[----:B------:R-:W-:Y:S01]  /*234e0*/  IMAD.MOV.U32 R0, RZ, RZ, R11 ;  /* 0x000000ffff007224 */ /* 0x000fe200078e000b */
[----:B0-----:R-:W-:Y:S01]  /*234f0*/  LOP3.LUT R27, R27, 0x7, RZ, 0xc0, !PT ;  /* 0x000000071b1b7812 */ /* 0x001fe200078ec0ff */
[----:B-1----:R-:W-:-:S03]  /*23500*/  IMAD.SHL.U32 R25, R26, 0x100, RZ ;  /* 0x000001001a197824 */ /* 0x002fc600078e00ff */
[----:B------:R-:W-:Y:S01]  /*23510*/  SHF.L.U32 R27, R27, 0x4, RZ ;  /* 0x000000041b1b7819 */ /* 0x000fe200000006ff */
[----:B---3--:R-:W-:Y:S01]  /*23520*/  STL.64 [R1+0x1b10], R6 ;  /* 0x001b100601007387 */ /* 0x008fe20000100a00 */
[----:B--2---:R0:W-:Y:S03]  /*23530*/  STL.64 [R1+0x1b08], R4 ;  /* 0x001b080401007387 */ /* 0x0041e60000100a00 */
[----:B0-----:R-:W2:Y:S01]  /*23540*/  LDL.LU R4, [R1+0x170] ;  /* 0x0001700001047983 */ /* 0x001ea20000300800 */
[----:B------:R-:W2:Y:S02]  /*23550*/  LDL.LU R5, [R1+0x174] ;  /* 0x0001740001057983 */ /* 0x000ea40000300800 */
[----:B------:R-:W2:Y:S02]  /*23560*/  LDL.LU R6, [R1+0x178] ;  /* 0x0001780001067983 */ /* 0x000ea40000300800 */
[----:B------:R-:W2:Y:S01]  /*23570*/  LDL.LU R7, [R1+0x17c] ;  /* 0x00017c0001077983 */ /* 0x000ea20000300800 */
[----:B------:R-:W-:-:S02]  /*23580*/  LOP3.LUT R27, R27, 0xf00, R25, 0xf8, !PT ;  /* 0x00000f001b1b7812 */ /* 0x000fc400078ef819 */
[----:B------:R-:W-:Y:S01]  /*23590*/  MOV R11, R24 ;  /* 0x00000018000b7202 */ /* 0x000fe20000000f00 */
[----:B------:R-:W3:Y:S01]  /*235a0*/  LDL.LU R20, [R1+0x110] ;  /* 0x0001100001147983 */ /* 0x000ee20000300800 */
[----:B------:R-:W3:Y:S01]  /*235b0*/  LDL.LU R21, [R1+0x114] ;  /* 0x0001140001157983 */ /* 0x000ee20000300800 */
[----:B------:R-:W-:Y:S01]  /*235c0*/  LOP3.LUT R27, R27, 0x10, R26, 0x78, !PT ;  /* 0x000000101b1b7812 */ /* 0x000fe200078e781a */
[----:B------:R-:W3:Y:S01]  /*235d0*/  LDL.LU R22, [R1+0x118] ;  /* 0x0001180001167983 */ /* 0x000ee20000300800 */
[----:B------:R-:W3:Y:S02]  /*235e0*/  LDL.LU R23, [R1+0x11c] ;  /* 0x00011c0001177983 */ /* 0x000ee40000300800 */
[----:B------:R-:W-:-:S06]  /*235f0*/  LOP3.LUT R27, R27, 0x20, RZ, 0x3c, !PT ;  /* 0x000000201b1b7812 */ /* 0x000fcc00078e3cff */
[----:B------:R-:W0:Y:S04]  /*23600*/  LDSM.16.M88.4 R24, [R27+0x28080] ;  /* 0x028080001b18783b */ /* 0x000e280000000200 */
[----:B0-----:R-:W-:Y:S01]  /*23610*/  STL.64 [R1+0x1960], R26 ;  /* 0x0019601a01007387 */ /* 0x001fe20000100a00 */
[----:B------:R-:W-:Y:S01]  /*23620*/  STL.64 [R1+0x1958], R24 ;  /* 0x0019581801007387 */ /* 0x000fe20000100a00 */
[C---:B--2---:R-:W-:Y:S02]  /*23630*/  HMMA.16816.F32.BF16 R8, R12.reuse, R10, R4 ;  /* 0x0000000a0c08723c */ /* 0x044fe40000041804 */
[----:B------:R-:W2:Y:S01]  /*23640*/  LDL.LU.64 R6, [R1+0x1b10] ;  /* 0x001b100001067983 */ /* 0x000ea20000300a00 */
[----:B------:R-:W2:Y:S11]  /*23650*/  LDL.LU.64 R4, [R1+0x1b08] ;  /* 0x001b080001047983 */ /* 0x000eb60000300a00 */
[----:B------:R-:W-:Y:S09]  /*23660*/  @!UPT UIADD3 URZ, URZ, URZ, URZ ;  /* 0x0000003f3f3ff290 */ /* 0x000ff2000fffe03f */
[----:B------:R-:W-:Y:S01]  /*23670*/  STL.64 [R1+0x80], R8 ;  /* 0x0000800801007387 */ /* 0x000fe20000100a00 */
[----:B------:R0:W-:Y:S03]  /*23680*/  STL.64 [R1+0x88], R10 ;  /* 0x0000880a01007387 */ /* 0x0001e60000100a00 */
[----:B0-----:R-:W2:Y:S02]  /*23690*/  LDL.LU.64 R10, [R1+0x1b00] ;  /* 0x001b0000010a7983 */ /* 0x001ea40000300a00 */
        /* <DEDUP_REMOVED lines=20> */
[----:B0-----:R-:W2:Y:S01]  /*237e0*/  LDL.LU.64 R10, [R1+0x1ab8] ;  /* 0x001ab800010a7983 */ /* 0x001ea20000300a00 */
[----:B------:R-:W-:Y:S01]  /*237f0*/  IMAD.MOV.U32 R18, RZ, RZ, R2 ;  /* 0x000000ffff127224 */ /* 0x000fe200078e0002 */
[----:B------:R-:W-:Y:S02]  /*23800*/  MOV R19, R0 ;  /* 0x0000000000137202 */ /* 0x000fe40000000f00 */
[----:B------:R-:W-:Y:S02]  /*23810*/  MOV R24, R28 ;  /* 0x0000001c00187202 */ /* 0x000fe40000000f00 */
[----:B------:R-:W-:Y:S01]  /*23820*/  MOV R25, R3 ;  /* 0x0000000300197202 */ /* 0x000fe20000000f00 */
[C---:B--2---:R-:W-:Y:S01]  /*23830*/  HMMA.16816.F32.BF16 R8, R12.reuse, R10, R4 ;  /* 0x0000000a0c08723c */ /* 0x044fe20000041804 */
[----:B------:R-:W2:Y:S11]  /*23840*/  LDL.LU.64 R6, [R1+0x1ab0] ;  /* 0x001ab00001067983 */ /* 0x000eb60000300a00 */
[----:B------:R-:W-:Y:S11]  /*23850*/  @!UPT UIADD3 URZ, URZ, URZ, URZ ;  /* 0x0000003f3f3ff290 */ /* 0x000ff6000fffe03f */
[----:B------:R-:W-:Y:S01]  /*23860*/  @!UPT UIADD3 URZ, URZ, URZ, URZ ;  /* 0x0000003f3f3ff290 */ /* 0x000fe2000fffe03f */
[----:B------:R-:W-:Y:S02]  /*23870*/  MOV R2, R10 ;  /* 0x0000000a00027202 */ /* 0x000fe40000000f00 */
[----:B------:R-:W-:Y:S02]  /*23880*/  MOV R0, R11 ;  /* 0x0000000b00007202 */ /* 0x000fe40000000f00 */
[----:B------:R-:W-:Y:S01]  /*23890*/  MOV R28, R8 ;  /* 0x00000008001c7202 */ /* 0x000fe20000000f00 */
[----:B------:R-:W-:Y:S01]  /*238a0*/  IMAD.MOV.U32 R3, RZ, RZ, R9 ;  /* 0x000000ffff037224 */ /* 0x000fe200078e0009 */
[----:B------:R-:W2:Y:S01]  /*238b0*/  LDL.LU.64 R10, [R1+0x1aa8] ;  /* 0x001aa800010a7983 */ /* 0x000ea20000300a00 */
[----:B------:R-:W2:Y:S02]  /*238c0*/  LDL.LU.64 R8, [R1+0x1aa0] ;  /* 0x001aa00001087983 */ /* 0x000ea40000300a00 */
[----:B------:R-:W-:Y:S02]  /*238d0*/  STL [R1+0x19ec], R0 ;  /* 0x0019ec0001007387 */ /* 0x000fe40000100800 */
[----:B------:R-:W-:Y:S01]  /*238e0*/  STL [R1+0x19e8], R2 ;  /* 0x0019e80201007387 */ /* 0x000fe20000100800 */
[----:B------:R-:W-:Y:S01]  /*238f0*/  STL [R1+0x19e4], R3 ;  /* 0x0019e40301007387 */ /* 0x000fe20000100800 */
[----:B------:R-:W-:Y:S01]  /*23900*/  STL [R1+0x19e0], R28 ;  /* 0x0019e01c01007387 */ /* 0x000fe20000100800 */
[C---:B--2---:R-:W-:Y:S02]  /*23910*/  HMMA.16816.F32.BF16 R4, R12.reuse, R6, R8 ;  /* 0x000000060c04723c */ /* 0x044fe40000041808 */
[----:B------:R-:W2:Y:S11]  /*23920*/  LDL.LU.64 R8, [R1+0x1a98] ;  /* 0x001a980001087983 */ /* 0x000eb60000300a00 */
[----:B------:R-:W-:Y:S10]  /*23930*/  @!UPT UIADD3 URZ, URZ, URZ, URZ ;  /* 0x0000003f3f3ff290 */ /* 0x000ff4000fffe03f */
[----:B------:R0:W-:Y:S04]  /*23940*/  STL.64 [R1+0x30], R4 ;  /* 0x0000300401007387 */ /* 0x0001e80000100a00 */
[----:B0-----:R-:W4:Y:S01]  /*23950*/  LDL.LU.64 R4, [R1+0x270] ;  /* 0x0002700001047983 */ /* 0x001f220000300a00 */
[----:B------:R-:W-:Y:S01]  /*23960*/  IMAD.MOV.U32 R26, RZ, RZ, R6 ;  /* 0x000000ffff1a7224 */ /* 0x000fe200078e0006 */
[----:B------:R-:W-:Y:S01]  /*23970*/  MOV R27, R7 ;  /* 0x00000007001b7202 */ /* 0x000fe20000000f00 */
[----:B------:R-:W-:Y:S01]  /*23980*/  MOV R7, R29 ;  /* 0x0000001d00077202 */ /* 0x000fe20000000f00 */
[----:B----4-:R-:W-:Y:S01]  /*23990*/  STL.64 [R1+0x1a28], R4 ;  /* 0x001a280401007387 */ /* 0x010fe20000100a00 */
[----:B------:R-:W3:Y:S02]  /*239a0*/  LDL.LU R6, [R1+0x248] ;  /* 0x0002480001067983 */ /* 0x000ee40000300800 */
[----:B------:R-:W4:Y:S02]  /*239b0*/  LDL.LU R29, [R1+0x1a90] ;  /* 0x001a9000011d7983 */ /* 0x000f240000300800 */
[----:B------:R-:W-:Y:S01]  /*239c0*/  STL [R1+0x19f4], R27 ;  /* 0x0019f41b01007387 */ /* 0x000fe20000100800 */
[----:B------:R-:W-:Y:S01]  /*239d0*/  STL [R1+0x19f0], R26 ;  /* 0x0019f01a01007387 */ /* 0x000fe20000100800 */
[----:B------:R0:W-:Y:S03]  /*239e0*/  STL.64 [R1+0x1a68], R24 ;  /* 0x001a681801007387 */ /* 0x0001e60000100a00 */
[----:B0-----:R-:W2:Y:S01]  /*239f0*/  LDL.LU R24, [R1+0xf0] ;  /* 0x0000f00001187983 */ /* 0x001ea20000300800 */
[----:B------:R-:W2:Y:S02]  /*23a00*/  LDL.LU R25, [R1+0xf4] ;  /* 0x0000f40001197983 */ /* 0x000ea40000300800 */
[----:B------:R-:W2:Y:S02]  /*23a10*/  LDL.LU R26, [R1+0xf8] ;  /* 0x0000f800011a7983 */ /* 0x000ea40000300800 */
[----:B------:R-:W2:Y:S01]  /*23a20*/  LDL.LU R27, [R1+0xfc] ;  /* 0x0000fc00011b7983 */ /* 0x000ea20000300800 */
[----:B---3--:R-:W-:Y:S01]  /*23a30*/  HMMA.16816.F32.BF16 R4, R12, R6, R20 ;  /* 0x000000060c04723c */ /* 0x008fe20000041814 */
[----:B------:R-:W2:Y:S01]  /*23a40*/  LDL.LU.64 R22, [R1+0x1a88] ;  /* 0x001a880001167983 */ /* 0x000ea20000300a00 */
[----:B------:R-:W2:Y:S11]  /*23a50*/  LDL.LU.64 R20, [R1+0x1a80] ;  /* 0x001a800001147983 */ /* 0x000eb60000300a00 */
[----:B------:R-:W-:Y:S10]  /*23a60*/  @!UPT UIADD3 URZ, URZ, URZ, URZ ;  /* 0x0000003f3f3ff290 */ /* 0x000ff4000fffe03f */
[----:B------:R0:W-:Y:S01]  /*23a70*/  STL.64 [R1+0x20], R4 ;  /* 0x0000200401007387 */ /* 0x0001e20000100a00 */
[----:B------:R-:W-:Y:S03]  /*23a80*/  STL [R1+0x28], R6 ;  /* 0x0000280601007387 */ /* 0x000fe60000100800 */
[----:B0-----:R-:W3:Y:S01]  /*23a90*/  LDL.LU.64 R4, [R1+0x250] ;  /* 0x0002500001047983 */ /* 0x001ee20000300a00 */
[----:B------:R-:W-:-:S03]  /*23aa0*/  IMAD.MOV.U32 R0, RZ, RZ, R7 ;  /* 0x000000ffff007224 */ /* 0x000fc600078e0007 */
[----:B---3--:R0:W-:Y:S04]  /*23ab0*/  STL.64 [R1+0x1a40], R4 ;  /* 0x001a400401007387 */ /* 0x0081e80000100a00 */
[----:B0-----:R-:W3:Y:S01]  /*23ac0*/  LDL.LU R4, [R1+0x100] ;  /* 0x0001000001047983 */ /* 0x001ee20000300800 */
[----:B------:R-:W3:Y:S02]  /*23ad0*/  LDL.LU R5, [R1+0x104] ;  /* 0x0001040001057983 */ /* 0x000ee40000300800 */
[----:B------:R-:W3:Y:S02]  /*23ae0*/  LDL.LU R6, [R1+0x108] ;  /* 0x0001080001067983 */ /* 0x000ee40000300800 */
[----:B------:R-:W3:Y:S01]  /*23af0*/  LDL.LU R7, [R1+0x10c] ;  /* 0x00010c0001077983 */ /* 0x000ee20000300800 */
[----:B------:R-:W-:Y:S01]  /*23b00*/  STL [R1+0x19f8], R0 ;  /* 0x0019f80001007387 */ /* 0x000fe20000100800 */
[----:B---3--:R-:W-:Y:S03]  /*23b10*/  HMMA.16816.F32.BF16 R4, R12, R18, R4 ;  /* 0x000000120c04723c */ /* 0x008fe60000041804 */
[----:B------:R-:W3:Y:S11]  /*23b20*/  LDL.LU R12, [R1+0xe0] ;  /* 0x0000e000010c7983 */ /* 0x000ef60000300800 */
[----:B------:R-:W-:Y:S09]  /*23b30*/  @!UPT UIADD3 URZ, URZ, URZ, URZ ;  /* 0x0000003f3f3ff290 */ /* 0x000ff2000fffe03f */
[----:B------:R-:W-:Y:S01]  /*23b40*/  STL.64 [R1+0x10], R4 ;  /* 0x0000100401007387 */ /* 0x000fe20000100a00 */
[----:B------:R-:W-:Y:S02]  /*23b50*/  STL.64 [R1+0x18], R6 ;  /* 0x0000180601007387 */ /* 0x000fe40000100a00 */
[----:B------:R-:W3:Y:S02]  /*23b60*/  LDL.LU R13, [R1+0xe4] ;  /* 0x0000e400010d7983 */ /* 0x000ee40000300800 */
[----:B------:R-:W2:Y:S01]  /*23b70*/  LDL.LU R14, [R1+0xe8] ;  /* 0x0000e800010e7983 */ /* 0x000ea20000300800 */
[----:B------:R-:W2:Y:S04]  /*23b80*/  LDL.LU R15, [R1+0xec] ;  /* 0x0000ec00010f7983 */ /* 0x000ea80000300800 */
[----:B--2---:R-:W-:Y:S01]  /*23b90*/  STL.64 [R1+0x1a78], R14 ;  /* 0x001a780e01007387 */ /* 0x004fe20000100a00 */
[----:B---3--:R0:W-:Y:S03]  /*23ba0*/  STL.64 [R1+0x1a70], R12 ;  /* 0x001a700c01007387 */ /* 0x0081e60000100a00 */
[----:B0-----:R-:W2:Y:S01]  /*23bb0*/  LDL.LU.64 R12, [R1+0x180] ;  /* 0x00018000010c7983 */ /* 0x001ea20000300a00 */
[----:B------:R-:W3:Y:S02]  /*23bc0*/  LDL.LU R16, [R1+0xd0] ;  /* 0x0000d00001107983 */ /* 0x000ee40000300800 */
[----:B------:R-:W3:Y:S02]  /*23bd0*/  LDL.LU R17, [R1+0xd4] ;  /* 0x0000d40001117983 */ /* 0x000ee40000300800 */
[----:B------:R-:W2:Y:S01]  /*23be0*/  LDL.LU R18, [R1+0xd8] ;  /* 0x0000d80001127983 */ /* 0x000ea20000300800 */
[----:B----4-:R-:W-:-:S05]  /*23bf0*/  MOV R19, R29 ;  /* 0x0000001d00137202 */ /* 0x010fca0000000f00 */
[----:B--2---:R-:W-:Y:S01]  /*23c00*/  STL.64 [R1+0x1a60], R18 ;  /* 0x001a601201007387 */ /* 0x004fe20000100a00 */
[----:B---3--:R0:W-:Y:S03]  /*23c10*/  STL.64 [R1+0x1a58], R16 ;  /* 0x001a581001007387 */ /* 0x0081e60000100a00 */
[----:B0-----:R-:W2:Y:S01]  /*23c20*/  LDL.LU.64 R16, [R1+0x190] ;  /* 0x0001900001107983 */ /* 0x001ea20000300a00 */
[----:B------:R-:W3:Y:S01]  /*23c30*/  LDL.LU.64 R4, [R1+0x230] ;  /* 0x0002300001047983 */ /* 0x000ee20000300a00 */
[----:B------:R-:W-:Y:S02]  /*23c40*/  HMMA.16816.F32.BF16 R24, R20, R12, R24 ;  /* 0x0000000c1418723c */ /* 0x000fe40000041818 */
[----:B---3--:R0:W-:Y:S04]  /*23c50*/  STL.64 [R1+0x1a48], R4 ;  /* 0x001a480401007387 */ /* 0x0081e80000100a00 */
[----:B0-----:R-:W3:Y:S01]  /*23c60*/  LDL.LU.64 R4, [R1+0x210] ;  /* 0x0002100001047983 */ /* 0x001ee20000300a00 */
[----:B------:R-:W-:Y:S01]  /*23c70*/  MOV R10, R12 ;  /* 0x0000000c000a7202 */ /* 0x000fe20000000f00 */
[----:B------:R-:W-:Y:S11]  /*23c80*/  IMAD.MOV.U32 R11, RZ, RZ, R13 ;  /* 0x000000ffff0b7224 */ /* 0x000ff600078e000d */
[----:B------:R-:W-:Y:S05]  /*23c90*/  @!UPT UIADD3 URZ, URZ, URZ, URZ ;  /* 0x0000003f3f3ff290 */ /* 0x000fea000fffe03f */
[----:B------:R-:W-:Y:S02]  /*23ca0*/  MOV R2, R24 ;  /* 0x0000001800027202 */ /* 0x000fe40000000f00 */
[----:B------:R-:W-:Y:S01]  /*23cb0*/  MOV R3, R25 ;  /* 0x0000001900037202 */ /* 0x000fe20000000f00 */
[----:B---3--:R0:W-:Y:S04]  /*23cc0*/  STL.64 [R1+0x1a50], R4 ;  /* 0x001a500401007387 */ /* 0x0081e80000100a00 */
[----:B0-----:R-:W3:Y:S01]  /*23cd0*/  LDL.64 R4, [R1+0x1f0] ;  /* 0x0001f00001047983 */ /* 0x001ee20000100a00 */
[----:B------:R-:W4:Y:S02]  /*23ce0*/  LDL.LU.64 R14, [R1+0x1a78] ;  /* 0x001a7800010e7983 */ /* 0x000f240000300a00 */
[----:B------:R-:W4:Y:S02]  /*23cf0*/  LDL.LU.64 R12, [R1+0x1a70] ;  /* 0x001a7000010c7983 */ /* 0x000f240000300a00 */
[----:B------:R-:W3:Y:S01]  /*23d00*/  LDL.LU.64 R24, [R1+0x1a68] ;  /* 0x001a680001187983 */ /* 0x000ee20000300a00 */
[----:B------:R-:W-:Y:S01]  /*23d10*/  STL.64 [R1+0x1a20], R10 ;  /* 0x001a200a01007387 */ /* 0x000fe20000100a00 */
[----:B------:R0:W-:Y:S03]  /*23d20*/  STL.64 [R1+0x1a18], R8 ;  /* 0x001a180801007387 */ /* 0x0001e60000100a00 */
[----:B0-----:R-:W3:Y:S01]  /*23d30*/  LDL.LU R8, [R1+0x90] ;  /* 0x0000900001087983 */ /* 0x001ee20000300800 */
[----:B------:R-:W3:Y:S02]  /*23d40*/  LDL.LU R9, [R1+0x94] ;  /* 0x0000940001097983 */ /* 0x000ee40000300800 */
[----:B------:R-:W3:Y:S02]  /*23d50*/  LDL.LU R10, [R1+0x98] ;  /* 0x00009800010a7983 */ /* 0x000ee40000300800 */
[----:B------:R-:W3:Y:S02]  /*23d60*/  LDL.LU R11, [R1+0x9c] ;  /* 0x00009c00010b7983 */ /* 0x000ee40000300800 */
[----:B------:R-:W-:Y:S01]  /*23d70*/  IMAD.MOV.U32 R28, RZ, RZ, R26 ;  /* 0x000000ffff1c7224 */ /* 0x000fe200078e001a */
[----:B------:R-:W-:Y:S01]  /*23d80*/  MOV R29, R27 ;  /* 0x0000001b001d7202 */ /* 0x000fe20000000f00 */
[----:B--2---:R-:W-:-:S02]  /*23d90*/  MOV R27, R16 ;  /* 0x00000010001b7202 */ /* 0x004fc40000000f00 */
[----:B------:R-:W-:Y:S01]  /*23da0*/  IMAD.MOV.U32 R26, RZ, RZ, R17 ;  /* 0x000000ffff1a7224 */ /* 0x000fe200078e0011 */
[C---:B----4-:R-:W-:Y:S01]  /*23db0*/  HMMA.16816.F32.BF16 R12, R20.reuse, R16, R12 ;  /* 0x00000010140c723c */ /* 0x050fe2000004180c */
[----:B---3--:R-:W-:Y:S01]  /*23dc0*/  STL.64 [R1+0x1a38], R10 ;  /* 0x001a380a01007387 */ /* 0x008fe20000100a00 */
[----:B------:R0:W-:Y:S03]  /*23dd0*/  STL.64 [R1+0x1a30], R8 ;  /* 0x001a300801007387 */ /* 0x0001e60000100a00 */
[----:B0-----:R-:W2:Y:S01]  /*23de0*/  LDL.LU R8, [R1+0xa0] ;  /* 0x0000a00001087983 */ /* 0x001ea20000300800 */
[----:B------:R-:W2:Y:S02]  /*23df0*/  LDL.LU R9, [R1+0xa4] ;  /* 0x0000a40001097983 */ /* 0x000ea40000300800 */
[----:B------:R-:W2:Y:S02]  /*23e00*/  LDL.LU R10, [R1+0xa8] ;  /* 0x0000a800010a7983 */ /* 0x000ea40000300800 */
[----:B------:R-:W2:Y:S01]  /*23e10*/  LDL.LU R11, [R1+0xac] ;  /* 0x0000ac00010b7983 */ /* 0x000ea20000300800 */
[----:B------:R-:W3:Y:S01]  /*23e20*/  LDL.LU.64 R18, [R1+0x1a60] ;  /* 0x001a600001127983 */ /* 0x000ee20000300a00 */
[----:B------:R-:W3:Y:S11]  /*23e30*/  LDL.LU.64 R16, [R1+0x1a58] ;  /* 0x001a580001107983 */ /* 0x000ef60000300a00 */
[----:B------:R-:W-:Y:S02]  /*23e40*/  STL.64 [R1+0x1950], R14 ;  /* 0x0019500e01007387 */ /* 0x000fe40000100a00 */
[----:B------:R0:W-:Y:S01]  /*23e50*/  STL.64 [R1+0x1948], R12 ;  /* 0x0019480c01007387 */ /* 0x0001e20000100a00 */
[----:B------:R-:W-:Y:S01]  /*23e60*/  MOV R0, R5 ;  /* 0x0000000500007202 */ /* 0x000fe20000000f00 */
[----:B0-----:R-:W4:Y:S01]  /*23e70*/  LDL.LU R12, [R1+0xb0] ;  /* 0x0000b000010c7983 */ /* 0x001f220000300800 */
[----:B------:R-:W4:Y:S02]  /*23e80*/  LDL.LU R13, [R1+0xb4] ;  /* 0x0000b400010d7983 */ /* 0x000f240000300800 */
[----:B------:R-:W4:Y:S02]  /*23e90*/  LDL.LU R14, [R1+0xb8] ;  /* 0x0000b800010e7983 */ /* 0x000f240000300800 */
[----:B------:R-:W4:Y:S01]  /*23ea0*/  LDL.LU R15, [R1+0xbc] ;  /* 0x0000bc00010f7983 */ /* 0x000f220000300800 */
[C---:B---3--:R-:W-:Y:S01]  /*23eb0*/  HMMA.16816.F32.BF16 R16, R20.reuse, R4, R16 ;  /* 0x000000041410723c */ /* 0x048fe20000041810 */
[----:B------:R-:W3:Y:S11]  /*23ec0*/  LDL.LU.64 R4, [R1+0x1a50] ;  /* 0x001a500001047983 */ /* 0x000ef60000300a00 */
[----:B------:R-:W-:Y:S11]  /*23ed0*/  @!UPT UIADD3 URZ, URZ, URZ, URZ ;  /* 0x0000003f3f3ff290 */ /* 0x000ff6000fffe03f */
[----:B------:R-:W-:Y:S01]  /*23ee0*/  STL.64 [R1+0x1970], R18 ;  /* 0x0019701201007387 */ /* 0x000fe20000100a00 */
[----:B------:R0:W-:Y:S03]  /*23ef0*/  STL.64 [R1+0x1968], R16 ;  /* 0x0019681001007387 */ /* 0x0001e60000100a00 */
[----:B0-----:R-:W3:Y:S01]  /*23f00*/  LDL.LU R16, [R1+0xc0] ;  /* 0x0000c00001107983 */ /* 0x001ee20000300800 */
[----:B------:R-:W3:Y:S02]  /*23f10*/  LDL.LU R17, [R1+0xc4] ;  /* 0x0000c40001117983 */ /* 0x000ee40000300800 */
[----:B------:R-:W3:Y:S02]  /*23f20*/  LDL.LU R18, [R1+0xc8] ;  /* 0x0000c80001127983 */ /* 0x000ee40000300800 */
[----:B------:R-:W3:Y:S02]  /*23f30*/  LDL.LU R19, [R1+0xcc] ;  /* 0x0000cc0001137983 */ /* 0x000ee40000300800 */
[C---:B---3--:R-:W-:Y:S11]  /*23f40*/  HMMA.16816.F32.BF16 R16, R20.reuse, R4, R16 ;  /* 0x000000041410723c */ /* 0x048ff60000041810 */
[----:B------:R-:W-:Y:S11]  /*23f50*/  @!UPT UIADD3 URZ, URZ, URZ, URZ ;  /* 0x0000003f3f3ff290 */ /* 0x000ff6000fffe03f */
[----:B------:R-:W-:Y:S01]  /*23f60*/  @!UPT UIADD3 URZ, URZ, URZ, URZ ;  /* 0x0000003f3f3ff290 */ /* 0x000fe2000fffe03f */
[----:B------:R-:W-:Y:S01]  /*23f70*/  STL.64 [R1+0xd0], R16 ;  /* 0x0000d01001007387 */ /* 0x000fe20000100a00 */
[----:B------:R0:W-:Y:S02]  /*23f80*/  STL.64 [R1+0xd8], R18 ;  /* 0x0000d81201007387 */ /* 0x0001e40000100a00 */
[----:B0-----:R-:W-:Y:S01]  /*23f90*/  MOV R19, R4 ;  /* 0x0000000400137202 */ /* 0x001fe20000000f00 */
[----:B------:R-:W-:Y:S02]  /*23fa0*/  IMAD.MOV.U32 R18, RZ, RZ, R5 ;  /* 0x000000ffff127224 */ /* 0x000fe400078e0005 */
[----:B------:R-:W4:Y:S02]  /*23fb0*/  LDL.LU.64 R4, [R1+0x1a48] ;  /* 0x001a480001047983 */ /* 0x000f240000300a00 */
[C---:B----4-:R-:W-:Y:S11]  /*23fc0*/  HMMA.16816.F32.BF16 R12, R20.reuse, R4, R12 ;  /* 0x00000004140c723c */ /* 0x050ff6000004180c */
[----:B------:R-:W-:Y:S11]  /*23fd0*/  @!UPT UIADD3 URZ, URZ, URZ, URZ ;  /* 0x0000003f3f3ff290 */ /* 0x000ff6000fffe03f */
[----:B------:R-:W-:Y:S01]  /*23fe0*/  @!UPT UIADD3 URZ, URZ, URZ, URZ ;  /* 0x0000003f3f3ff290 */ /* 0x000fe2000fffe03f */
[----:B------:R-:W-:Y:S01]  /*23ff0*/  STL.64 [R1+0x100], R12 ;  /* 0x0001000c01007387 */ /* 0x000fe20000100a00 */
[----:B------:R0:W-:Y:S02]  /*24000*/  STL.64 [R1+0x108], R14 ;  /* 0x0001080e01007387 */ /* 0x0001e40000100a00 */
[----:B0-----:R-:W-:Y:S02]  /*24010*/  MOV R15, R4 ;  /* 0x00000004000f7202 */ /* 0x001fe40000000f00 */
[----:B------:R-:W-:Y:S02]  /*24020*/  MOV R14, R5 ;  /* 0x00000005000e7202 */ /* 0x000fe40000000f00 */
[----:B------:R-:W2:Y:S02]  /*24030*/  LDL.LU.64 R4, [R1+0x1a40] ;  /* 0x001a400001047983 */ /* 0x000ea40000300a00 */
[C---:B--2---:R-:W-:Y:S01]  /*24040*/  HMMA.16816.F32.BF16 R8, R20.reuse, R4, R8 ;  /* 0x000000041408723c */ /* 0x044fe20000041808 */
[----:B------:R-:W-:Y:S01]  /*24050*/  IMAD.MOV.U32 R17, RZ, RZ, R4 ;  /* 0x000000ffff117224 */ /* 0x000fe200078e0004 */
[----:B------:R-:W-:Y:S11]  /*24060*/  MOV R16, R5 ;  /* 0x0000000500107202 */ /* 0x000ff60000000f00 */
[----:B------:R-:W-:Y:S10]  /*24070*/  @!UPT UIADD3 URZ, URZ, URZ, URZ ;  /* 0x0000003f3f3ff290 */ /* 0x000ff4000fffe03f */
[----:B------:R-:W-:Y:S01]  /*24080*/  STL.64 [R1+0x160], R8 ;  /* 0x0001600801007387 */ /* 0x000fe20000100a00 */
[----:B------:R0:W-:Y:S03]  /*24090*/  STL.64 [R1+0x168], R10 ;  /* 0x0001680a01007387 */ /* 0x0001e60000100a00 */
[----:B0-----:R-:W2:Y:S01]  /*240a0*/  LDL.LU.64 R10, [R1+0x1a38] ;  /* 0x001a3800010a7983 */ /* 0x001ea20000300a00 */
[----:B------:R-:W2:Y:S02]  /*240b0*/  LDL.LU.64 R8, [R1+0x1a30] ;  /* 0x001a300001087983 */ /* 0x000ea40000300a00 */
[----:B------:R-:W2:Y:S02]  /*240c0*/  LDL.LU.64 R4, [R1+0x1a28] ;  /* 0x001a280001047983 */ /* 0x000ea40000300a00 */
[C---:B--2---:R-:W-:Y:S01]  /*240d0*/  HMMA.16816.F32.BF16 R8, R20.reuse, R4, R8 ;  /* 0x000000041408723c */ /* 0x044fe20000041808 */
[----:B------:R-:W-:Y:S01]  /*240e0*/  MOV R13, R4 ;  /* 0x00000004000d7202 */ /* 0x000fe20000000f00 */
[----:B------:R-:W-:Y:S11]  /*240f0*/  IMAD.MOV.U32 R12, RZ, RZ, R5 ;  /* 0x000000ffff0c7224 */ /* 0x000ff600078e0005 */
[----:B------:R-:W-:Y:S10]  /*24100*/  @!UPT UIADD3 URZ, URZ, URZ, URZ ;  /* 0x0000003f3f3ff290 */ /* 0x000ff4000fffe03f */
[----:B------:R-:W-:Y:S01]  /*24110*/  STL.64 [R1+0x170], R8 ;  /* 0x0001700801007387 */ /* 0x000fe20000100a00 */
[----:B------:R0:W-:Y:S03]  /*24120*/  STL.64 [R1+0x178], R10 ;  /* 0x0001780a01007387 */ /* 0x0001e60000100a00 */
[----:B0-----:R-:W2:Y:S01]  /*24130*/  LDL.LU.64 R10, [R1+0x1a20] ;  /* 0x001a2000010a7983 */ /* 0x001ea20000300a00 */
[----:B------:R-:W3:Y:S02]  /*24140*/  LDL.LU.64 R8, [R1+0x1a18] ;  /* 0x001a180001087983 */ /* 0x000ee40000300a00 */
[----:B------:R-:W4:Y:S02]  /*24150*/  LDL.LU.64 R6, [R1+0x1a10] ;  /* 0x001a100001067983 */ /* 0x000f240000300a00 */
[----:B------:R-:W4:Y:S02]  /*24160*/  LDL.LU.64 R4, [R1+0x1a08] ;  /* 0x001a080001047983 */ /* 0x000f240000300a00 */
[----:B----4-:R-:W-:Y:S11]  /*24170*/  HMMA.16816.F32.BF16 R4, R20, R24, R4 ;  /* 0x000000181404723c */ /* 0x010ff60000041804 */
[----:B------:R-:W-:Y:S11]  /*24180*/  @!UPT UIADD3 URZ, URZ, URZ, URZ ;  /* 0x0000003f3f3ff290 */ /* 0x000ff6000fffe03f */
[----:B------:R-:W-:Y:S01]  /*24190*/  @!UPT UIADD3 URZ, URZ, URZ, URZ ;  /* 0x0000003f3f3ff290 */ /* 0x000fe2000fffe03f */
[----:B------:R-:W-:Y:S01]  /*241a0*/  STL.64 [R1+0x150], R4 ;  /* 0x0001500401007387 */ /* 0x000fe20000100a00 */
[----:B------:R0:W-:Y:S03]  /*241b0*/  STL [R1+0x158], R6 ;  /* 0x0001580601007387 */ /* 0x0001e60000100800 */
[----:B0-----:R-:W0:Y:S01]  /*241c0*/  S2R R6, SR_TID.X ;  /* 0x0000000000067919 */ /* 0x001e220000002100 */
[----:B------:R-:W-:Y:S02]  /*241d0*/  MOV R20, R7 ;  /* 0x0000000700147202 */ /* 0x000fe40000000f00 */
[C---:B0-----:R-:W-:Y:S02]  /*241e0*/  LOP3.LUT R7, R6.reuse, 0x7, RZ, 0xc0, !PT ;  /* 0x0000000706077812 */ /* 0x041fe400078ec0ff */
[----:B------:R-:W-:-:S03]  /*241f0*/  SHF.L.U32 R5, R6, 0x8, RZ ;  /* 0x0000000806057819 */ /* 0x000fc600000006ff */
[----:B------:R-:W-:-:S05]  /*24200*/  IMAD.SHL.U32 R7, R7, 0x10, RZ ;  /* 0x0000001007077824 */ /* 0x000fca00078e00ff */
[----:B------:R-:W-:-:S04]  /*24210*/  LOP3.LUT R7, R7, 0xf00, R5, 0xf8, !PT ;  /* 0x00000f0007077812 */ /* 0x000fc800078ef805 */
[----:B------:R-:W-:-:S04]  /*24220*/  LOP3.LUT R7, R7, 0x10, R6, 0x78, !PT ;  /* 0x0000001007077812 */ /* 0x000fc800078e7806 */
[----:B------:R-:W-:-:S06]  /*24230*/  LOP3.LUT R7, R7, 0x20, RZ, 0x3c, !PT ;  /* 0x0000002007077812 */ /* 0x000fcc00078e3cff */
[----:B------:R-:W0:Y:S04]  /*24240*/  LDSM.16.M88.4 R4, [R7+0x29080] ;  /* 0x029080000704783b */ /* 0x000e280000000200 */
[----:B------:R1:W-:Y:S01]  /*24250*/  STL [R1+0x1990], R20 ;  /* 0x0019901401007387 */ /* 0x0003e20000100800 */
[----:B--2---:R-:W-:Y:S02]  /*24260*/  MOV R21, R11 ;  /* 0x0000000b00157202 */ /* 0x004fe40000000f00 */
[----:B-1----:R-:W-:Y:S02]  /*24270*/  MOV R20, R10 ;  /* 0x0000000a00147202 */ /* 0x002fe40000000f00 */
[----:B------:R-:W3:Y:S01]  /*24280*/  LDL.LU R10, [R1+0x1a00] ;  /* 0x001a0000010a7983 */ /* 0x000ee20000300800 */
[----:B------:R-:W3:Y:S02]  /*24290*/  LDL.LU R11, [R1+0x19fc] ;  /* 0x0019fc00010b7983 */ /* 0x000ee40000300800 */
[----:B------:R-:W-:Y:S01]  /*242a0*/  STL.64 [R1+0x1978], R24 ;  /* 0x0019781801007387 */ /* 0x000fe20000100a00 */
[----:B0-----:R0:W-:Y:S01]  /*242b0*/  STL [R1+0x18ec], R4 ;  /* 0x0018ec0401007387 */ /* 0x0011e20000100800 */
[----:B------:R1:W-:Y:S02]  /*242c0*/  STL [R1+0x18e8], R5 ;  /* 0x0018e80501007387 */ /* 0x0003e40000100800 */
[----:B------:R-:W-:Y:S02]  /*242d0*/  STL [R1+0x18e4], R6 ;  /* 0x0018e40601007387 */ /* 0x000fe40000100800 */
[----:B------:R-:W-:Y:S02]  /*242e0*/  STL [R1+0x18e0], R7 ;  /* 0x0018e00701007387 */ /* 0x000fe40000100800 */
[----:B0-----:R-:W-:Y:S01]  /*242f0*/  IMAD.MOV.U32 R4, RZ, RZ, R19 ;  /* 0x000000ffff047224 */ /* 0x001fe200078e0013 */
[----:B-1----:R-:W-:-:S05]  /*24300*/  MOV R5, R18 ;  /* 0x0000001200057202 */ /* 0x002fca0000000f00 */
[----:B------:R0:W-:Y:S04]  /*24310*/  STL.64 [R1+0x19b0], R4 ;  /* 0x0019b00401007387 */ /* 0x0001e80000100a00 */
[----:B0-----:R-:W3:Y:S01]  /*24320*/  LDL.LU R4, [R1+0x80] ;  /* 0x0000800001047983 */ /* 0x001ee20000300800 */
[----:B------:R-:W3:Y:S02]  /*24330*/  LDL.LU R5, [R1+0x84] ;  /* 0x0000840001057983 */ /* 0x000ee40000300800 */
[----:B------:R-:W3:Y:S02]  /*24340*/  LDL.LU R6, [R1+0x88] ;  /* 0x0000880001067983 */ /* 0x000ee40000300800 */
[----:B------:R-:W3:Y:S02]  /*24350*/  LDL.LU R7, [R1+0x8c] ;  /* 0x00008c0001077983 */ /* 0x000ee40000300800 */
[----:B---3--:R-:W-:Y:S11]  /*24360*/  HMMA.16816.F32.BF16 R4, R8, R20, R4 ;  /* 0x000000140804723c */ /* 0x008ff60000041804 */
[----:B------:R-:W-:Y:S11]  /*24370*/  @!UPT UIADD3 URZ, URZ, URZ, URZ ;  /* 0x0000003f3f3ff290 */ /* 0x000ff6000fffe03f */
[----:B------:R-:W-:Y:S01]  /*24380*/  @!UPT UIADD3 URZ, URZ, URZ, URZ ;  /* 0x0000003f3f3ff290 */ /* 0x000fe2000fffe03f */
[----:B------:R0:W-:Y:S01]  /*24390*/  STL.64 [R1+0x140], R4 ;  /* 0x0001400401007387 */ /* 0x0001e20000100a00 */
[----:B------:R-:W-:Y:S03]  /*243a0*/  STL.64 [R1+0x148], R6 ;  /* 0x0001480601007387 */ /* 0x000fe60000100a00 */
[----:B0-----:R-:W2:Y:S01]  /*243b0*/  LDL.LU R4, [R1+0x1f0] ;  /* 0x0001f00001047983 */ /* 0x001ea20000300800 */
[----:B------:R-:W-:Y:S02]  /*243c0*/  MOV R5, R0 ;  /* 0x0000000000057202 */ /* 0x000fe40000000f00 */
[----:B------:R-:W-:Y:S01]  /*243d0*/  MOV R20, R17 ;  /* 0x0000001100147202 */ /* 0x000fe20000000f00 */
[----:B------:R-:W-:Y:S01]  /*243e0*/  IMAD.MOV.U32 R21, RZ, RZ, R16 ;  /* 0x000000ffff157224 */ /* 0x000fe200078e0010 */
[----:B------:R-:W3:Y:S04]  /*243f0*/  LDL.LU R0, [R1+0x19f8] ;  /* 0x0019f80001007983 */ /* 0x000ee80000300800 */
[----:B--2---:R-:W-:Y:S01]  /*24400*/  STL.64 [R1+0x19c8], R4 ;  /* 0x0019c80401007387 */ /* 0x004fe20000100a00 */
[----:B------:R0:W-:Y:S02]  /*24410*/  STL.64 [R1+0x19a0], R20 ;  /* 0x0019a01401007387 */ /* 0x0001e40000100a00 */
[----:B0-----:R-:W-:Y:S01]  /*24420*/  MOV R20, R15 ;  /* 0x0000000f00147202 */ /* 0x001fe20000000f00 */
[----:B------:R-:W-:Y:S01]  /*24430*/  IMAD.MOV.U32 R21, RZ, RZ, R14 ;  /* 0x000000ffff157224 */ /* 0x000fe200078e000e */
[----:B------:R-:W-:-:S02]  /*24440*/  MOV R4, R27 ;  /* 0x0000001b00047202 */ /* 0x000fc40000000f00 */
[----:B------:R-:W-:Y:S01]  /*24450*/  MOV R5, R26 ;  /* 0x0000001a00057202 */ /* 0x000fe20000000f00 */
[----:B------:R-:W2:Y:S01]  /*24460*/  LDL.LU R27, [R1+0x19f4] ;  /* 0x0019f400011b7983 */ /* 0x000ea20000300800 */
[----:B------:R-:W2:Y:S02]  /*24470*/  LDL.LU R26, [R1+0x19f0] ;  /* 0x0019f000011a7983 */ /* 0x000ea40000300800 */
[----:B------:R0:W-:Y:S02]  /*24480*/  STL.64 [R1+0x19a8], R20 ;  /* 0x0019a81401007387 */ /* 0x0001e40000100a00 */
[----:B0-----:R-:W4:Y:S01]  /*24490*/  LDL.LU R20, [R1+0x50] ;  /* 0x0000500001147983 */ /* 0x001f220000300800 */
[----:B------:R-:W4:Y:S02]  /*244a0*/  LDL.LU R21, [R1+0x54] ;  /* 0x0000540001157983 */ /* 0x000f240000300800 */
[----:B------:R-:W2:Y:S02]  /*244b0*/  LDL.LU R22, [R1+0x58] ;  /* 0x0000580001167983 */ /* 0x000ea40000300800 */
[----:B------:R-:W2:Y:S02]  /*244c0*/  LDL.LU R23, [R1+0x5c] ;  /* 0x00005c0001177983 */ /* 0x000ea40000300800 */
[----:B--2---:R-:W-:Y:S01]  /*244d0*/  STL.64 [R1+0x19c0], R22 ;  /* 0x0019c01601007387 */ /* 0x004fe20000100a00 */
[----:B----4-:R0:W-:Y:S03]  /*244e0*/  STL.64 [R1+0x19b8], R20 ;  /* 0x0019b81401007387 */ /* 0x0101e60000100a00 */
[----:B0-----:R-:W2:Y:S01]  /*244f0*/  LDL.LU R20, [R1+0x60] ;  /* 0x0000600001147983 */ /* 0x001ea20000300800 */
[----:B------:R-:W2:Y:S02]  /*24500*/  LDL.LU R21, [R1+0x64] ;  /* 0x0000640001157983 */ /* 0x000ea40000300800 */
[----:B------:R-:W4:Y:S02]  /*24510*/  LDL.LU R22, [R1+0x68] ;  /* 0x0000680001167983 */ /* 0x000f240000300800 */
[----:B------:R-:W4:Y:S02]  /*24520*/  LDL.LU R23, [R1+0x6c] ;  /* 0x00006c0001177983 */ /* 0x000f240000300800 */
[----:B------:R-:W-:Y:S01]  /*24530*/  IMAD.MOV.U32 R24, RZ, RZ, R13 ;  /* 0x000000ffff187224 */ /* 0x000fe200078e000d */
[----:B------:R-:W-:Y:S01]  /*24540*/  MOV R25, R12 ;  /* 0x0000000c00197202 */ /* 0x000fe20000000f00 */
[----:B----4-:R-:W-:Y:S01]  /*24550*/  STL.64 [R1+0x19d8], R22 ;  /* 0x0019d81601007387 */ /* 0x010fe20000100a00 */
[----:B--2---:R0:W-:Y:S03]  /*24560*/  STL.64 [R1+0x19d0], R20 ;  /* 0x0019d01401007387 */ /* 0x0041e60000100a00 */
[----:B0-----:R-:W2:Y:S01]  /*24570*/  LDL.LU R20, [R1+0x70] ;  /* 0x0000700001147983 */ /* 0x001ea20000300800 */
[----:B------:R-:W2:Y:S02]  /*24580*/  LDL.LU R21, [R1+0x74] ;  /* 0x0000740001157983 */ /* 0x000ea40000300800 */
[----:B------:R-:W2:Y:S02]  /*24590*/  LDL.LU R22, [R1+0x78] ;  /* 0x0000780001167983 */ /* 0x000ea40000300800 */
[----:B------:R-:W2:Y:S01]  /*245a0*/  LDL.LU R23, [R1+0x7c] ;  /* 0x00007c0001177983 */ /* 0x000ea20000300800 */
[----:B------:R0:W-:Y:S04]  /*245b0*/  STL.64 [R1+0x1998], R24 ;  /* 0x0019981801007387 */ /* 0x0001e80000100a00 */
[----:B0-----:R-:W4:Y:S01]  /*245c0*/  LDL.LU R24, [R1+0x30] ;  /* 0x0000300001187983 */ /* 0x001f220000300800 */
[----:B------:R-:W4:Y:S02]  /*245d0*/  LDL.LU R25, [R1+0x34] ;  /* 0x0000340001197983 */ /* 0x000f240000300800 */
[----:B------:R-:W3:Y:S02]  /*245e0*/  LDL.LU R16, [R1+0x10] ;  /* 0x0000100001107983 */ /* 0x000ee40000300800 */
[----:B------:R-:W3:Y:S01]  /*245f0*/  LDL.LU R17, [R1+0x14] ;  /* 0x0000140001117983 */ /* 0x000ee20000300800 */
[----:B------:R-:W3:Y:S01]  /*24600*/  LDL.LU R18, [R1+0x18] ;  /* 0x0000180001127983 */ /* 0x000ee20000300800 */
[----:B------:R-:W3:Y:S02]  /*24610*/  LDL.LU R19, [R1+0x1c] ;  /* 0x00001c0001137983 */ /* 0x000ee40000300800 */
[----:B------:R-:W-:Y:S01]  /*24620*/  IMAD.MOV.U32 R12, RZ, RZ, R2 ;  /* 0x000000ffff0c7224 */ /* 0x000fe200078e0002 */
[----:B------:R-:W-:-:S02]  /*24630*/  MOV R13, R3 ;  /* 0x00000003000d7202 */ /* 0x000fc40000000f00 */
[----:B------:R-:W-:Y:S01]  /*24640*/  MOV R14, R28 ;  /* 0x0000001c000e7202 */ /* 0x000fe20000000f00 */
[----:B--2---:R-:W-:Y:S01]  /*24650*/  HMMA.16816.F32.BF16 R4, R8, R4, R20 ;  /* 0x000000040804723c */ /* 0x004fe20000041814 */
[----:B---3--:R-:W-:Y:S01]  /*24660*/  STL.64 [R1+0x1988], R18 ;  /* 0x0019881201007387 */ /* 0x008fe20000100a00 */
[----:B------:R0:W-:Y:S03]  /*24670*/  STL.64 [R1+0x1980], R16 ;  /* 0x0019801001007387 */ /* 0x0001e60000100a00 */
[----:B0-----:R-:W2:Y:S01]  /*24680*/  LDL.LU R16, [R1+0x20] ;  /* 0x0000200001107983 */ /* 0x001ea20000300800 */
[----:B------:R-:W2:Y:S02]  /*24690*/  LDL.LU R17, [R1+0x24] ;  /* 0x0000240001117983 */ /* 0x000ea40000300800 */
[----:B------:R-:W2:Y:S01]  /*246a0*/  LDL.LU R18, [R1+0x28] ;  /* 0x0000280001127983 */ /* 0x000ea20000300800 */
[----:B------:R-:W-:-:S02]  /*246b0*/  MOV R19, R0 ;  /* 0x0000000000137202 */ /* 0x000fc40000000f00 */
[----:B------:R-:W3:Y:S01]  /*246c0*/  LDL.LU R0, [R1+0x19ec] ;  /* 0x0019ec0001007983 */ /* 0x000ee20000300800 */
[----:B------:R-:W2:Y:S02]  /*246d0*/  LDL.LU R2, [R1+0x19e8] ;  /* 0x0019e80001027983 */ /* 0x000ea40000300800 */
[----:B------:R-:W2:Y:S02]  /*246e0*/  LDL.LU R3, [R1+0x19e4] ;  /* 0x0019e40001037983 */ /* 0x000ea40000300800 */
[----:B------:R-:W2:Y:S01]  /*246f0*/  LDL.LU R28, [R1+0x19e0] ;  /* 0x0019e000011c7983 */ /* 0x000ea20000300800 */
[----:B------:R-:W2:Y:S01]  /*24700*/  LDL.LU.64 R22, [R1+0x19d8] ;  /* 0x0019d80001167983 */ /* 0x000ea20000300a00 */
[----:B------:R-:W2:Y:S05]  /*24710*/  LDL.LU.64 R20, [R1+0x19d0] ;  /* 0x0019d00001147983 */ /* 0x000eaa0000300a00 */
[----:B------:R0:W-:Y:S02]  /*24720*/  STL.64 [R1+0x130], R4 ;  /* 0x0001300401007387 */ /* 0x0001e40000100a00 */
[----:B------:R2:W-:Y:S01]  /*24730*/  STL.64 [R1+0x138], R6 ;  /* 0x0001380601007387 */ /* 0x0005e20000100a00 */
        /* <DEDUP_REMOVED lines=8> */
[----:B--2---:R-:W-:Y:S11]  /*247c0*/  HMMA.16816.F32.BF16 R20, R8, R4, R20 ;  /* 0x000000040814723c */ /* 0x004ff60000041814 */
[----:B------:R-:W-:Y:S11]  /*247d0*/  @!UPT UIADD3 URZ, URZ, URZ, URZ ;  /* 0x0000003f3f3ff290 */ /* 0x000ff6000fffe03f */
[----:B------:R-:W-:Y:S01]  /*247e0*/  @!UPT UIADD3 URZ, URZ, URZ, URZ ;  /* 0x0000003f3f3ff290 */ /* 0x000fe2000fffe03f */
[----:B------:R0:W-:Y:S01]  /*247f0*/  STL [R1+0x114], R21 ;  /* 0x0001141501007387 */ /* 0x0001e20000100800 */
[----:B-1----:R-:W-:Y:S01]  /*24800*/  MOV R7, R20 ;  /* 0x0000001400077202 */ /* 0x002fe20000000f00 */
[----:B------:R-:W-:Y:S02]  /*24810*/  STL [R1+0x118], R22 ;  /* 0x0001181601007387 */ /* 0x000fe40000100800 */
[----:B0-----:R-:W2:Y:S01]  /*24820*/  LDL.LU.64 R20, [R1+0x19a8] ;  /* 0x0019a80001147983 */ /* 0x001ea20000300a00 */
[----:B------:R-:W-:Y:S01]  /*24830*/  IMAD.MOV.U32 R15, RZ, RZ, R29 ;  /* 0x000000ffff0f7224 */ /* 0x000fe200078e001d */
[----:B------:R-:W-:Y:S01]  /*24840*/  MOV R29, R23 ;  /* 0x00000017001d7202 */ /* 0x000fe20000000f00 */
[----:B------:R-:W-:Y:S01]  /*24850*/  IMAD.MOV.U32 R4, RZ, RZ, R28 ;  /* 0x000000ffff047224 */ /* 0x000fe200078e001c */
[----:B------:R-:W-:Y:S02]  /*24860*/  MOV R5, R3 ;  /* 0x0000000300057202 */ /* 0x000fe40000000f00 */
[----:B------:R-:W-:Y:S01]  /*24870*/  MOV R6, R2 ;  /* 0x0000000200067202 */ /* 0x000fe20000000f00 */
[----:B------:R-:W-:Y:S01]  /*24880*/  STL [R1+0x18f4], R29 ;  /* 0x0018f41d01007387 */ /* 0x000fe20000100800 */
[----:B------:R3:W-:Y:S02]  /*24890*/  STL [R1+0x18f0], R7 ;  /* 0x0018f00701007387 */ /* 0x0007e40000100800 */
[----:B---3--:R-:W-:-:S07]  /*248a0*/  IMAD.MOV.U32 R7, RZ, RZ, R0 ;  /* 0x000000ffff077224 */ /* 0x008fce00078e0000 */
[----:B--2---:R-:W-:Y:S11]  /*248b0*/  HMMA.16816.F32.BF16 R20, R8, R20, R4 ;  /* 0x000000140814723c */ /* 0x004ff60000041804 */
[----:B------:R-:W-:Y:S11]  /*248c0*/  @!UPT UIADD3 URZ, URZ, URZ, URZ ;  /* 0x0000003f3f3ff290 */ /* 0x000ff6000fffe03f */
[----:B------:R-:W-:Y:S01]  /*248d0*/  @!UPT UIADD3 URZ, URZ, URZ, URZ ;  /* 0x0000003f3f3ff290 */ /* 0x000fe2000fffe03f */
[----:B------:R0:W-:Y:S01]  /*248e0*/  STL [R1+0xf0], R20 ;  /* 0x0000f01401007387 */ /* 0x0001e20000100800 */
[----:B------:R-:W-:-:S03]  /*248f0*/  MOV R4, R21 ;  /* 0x0000001500047202 */ /* 0x000fc60000000f00 */
[----:B0-----:R-:W4:Y:S01]  /*24900*/  LDL.LU.64 R20, [R1+0x19a0] ;  /* 0x0019a00001147983 */ /* 0x001f220000300a00 */
[----:B------:R-:W-:Y:S01]  /*24910*/  IMAD.MOV.U32 R6, RZ, RZ, R23 ;  /* 0x000000ffff067224 */ /* 0x000fe200078e0017 */
[----:B------:R-:W-:-:S04]  /*24920*/  MOV R5, R22 ;  /* 0x0000001600057202 */ /* 0x000fc80000000f00 */
[----:B------:R0:W-:Y:S01]  /*24930*/  STL [R1+0x1900], R6 ;  /* 0x0019000601007387 */ /* 0x0001e20000100800 */
[----:B------:R-:W-:Y:S02]  /*24940*/  STL [R1+0x18fc], R5 ;  /* 0x0018fc0501007387 */ /* 0x000fe40000100800 */
[----:B------:R-:W-:Y:S01]  /*24950*/  STL [R1+0x18f8], R4 ;  /* 0x0018f80401007387 */ /* 0x000fe20000100800 */
[----:B0-----:R-:W2:Y:S01]  /*24960*/  LDL.LU.64 R6, [R1+0x188] ;  /* 0x0001880001067983 */ /* 0x001ea20000300a00 */
[C---:B----4-:R-:W-:Y:S03]  /*24970*/  HMMA.16816.F32.BF16 R20, R8.reuse, R20, R24 ;  /* 0x000000140814723c */ /* 0x050fe60000041818 */
[----:B------:R-:W3:Y:S11]  /*24980*/  LDL.LU.64 R24, [R1+0x1998] ;  /* 0x0019980001187983 */ /* 0x000ef60000300a00 */
[----:B------:R-:W-:Y:S10]  /*24990*/  @!UPT UIADD3 URZ, URZ, URZ, URZ ;  /* 0x0000003f3f3ff290 */ /* 0x000ff4000fffe03f */
[----:B------:R-:W-:Y:S01]  /*249a0*/  MOV R0, R23 ;  /* 0x0000001700007202 */ /* 0x000fe20000000f00 */
[----:B------:R-:W-:Y:S01]  /*249b0*/  IMAD.MOV.U32 R2, RZ, RZ, R22 ;  /* 0x000000ffff027224 */ /* 0x000fe200078e0016 */
[----:B------:R-:W-:Y:S02]  /*249c0*/  MOV R28, R20 ;  /* 0x00000014001c7202 */ /* 0x000fe40000000f00 */
[----:B------:R-:W-:Y:S01]  /*249d0*/  MOV R3, R21 ;  /* 0x0000001500037202 */ /* 0x000fe20000000f00 */
[----:B------:R-:W4:Y:S01]  /*249e0*/  LDL.LU R20, [R1+0x1990] ;  /* 0x0019900001147983 */ /* 0x000f220000300800 */
[----:B------:R-:W2:Y:S02]  /*249f0*/  LDL R21, [R1+0xd84] ;  /* 0x000d840001157983 */ /* 0x000ea40000100800 */
[----:B------:R-:W-:Y:S02]  /*24a00*/  STL [R1+0x1910], R0 ;  /* 0x0019100001007387 */ /* 0x000fe40000100800 */
[----:B------:R-:W-:Y:S01]  /*24a10*/  STL [R1+0x190c], R2 ;  /* 0x00190c0201007387 */ /* 0x000fe20000100800 */
[----:B------:R-:W-:Y:S01]  /*24a20*/  STL [R1+0x1908], R3 ;  /* 0x0019080301007387 */ /* 0x000fe20000100800 */
[----:B------:R-:W-:Y:S01]  /*24a30*/  STL [R1+0x1904], R28 ;  /* 0x0019041c01007387 */ /* 0x000fe20000100800 */
[C---:B---3--:R-:W-:Y:S02]  /*24a40*/  HMMA.16816.F32.BF16 R24, R8.reuse, R24, R16 ;  /* 0x000000180818723c */ /* 0x048fe40000041810 */
[----:B------:R-:W3:Y:S01]  /*24a50*/  LDL.LU.64 R18, [R1+0x1988] ;  /* 0x0019880001127983 */ /* 0x000ee20000300a00 */
[----:B------:R-:W3:Y:S11]  /*24a60*/  LDL.LU.64 R16, [R1+0x1980] ;  /* 0x0019800001107983 */ /* 0x000ef60000300a00 */
[----:B------:R-:W-:Y:S09]  /*24a70*/  @!UPT UIADD3 URZ, URZ, URZ, URZ ;  /* 0x0000003f3f3ff290 */ /* 0x000ff2000fffe03f */
[----:B------:R0:W-:Y:S01]  /*24a80*/  STL.64 [R1+0xc0], R24 ;  /* 0x0000c01801007387 */ /* 0x0001e20000100a00 */
[----:B------:R1:W-:Y:S03]  /*24a90*/  STL.64 [R1+0xc8], R26 ;  /* 0x0000c81a01007387 */ /* 0x0003e60000100a00 */
[----:B0-----:R-:W3:Y:S02]  /*24aa0*/  LDL.LU.64 R24, [R1+0x1978] ;  /* 0x0019780001187983 */ /* 0x001ee40000300a00 */
[----:B---3--:R-:W-:Y:S02]  /*24ab0*/  HMMA.16816.F32.BF16 R8, R8, R24, R16 ;  /* 0x000000180808723c */ /* 0x008fe40000041810 */
[----:B------:R-:W3:Y:S01]  /*24ac0*/  LDL.LU.64 R18, [R1+0x1970] ;  /* 0x0019700001127983 */ /* 0x000ee20000300a00 */
[----:B------:R-:W3:Y:S02]  /*24ad0*/  LDL.LU.64 R16, [R1+0x1968] ;  /* 0x0019680001107983 */ /* 0x000ee40000300a00 */
[----:B-1----:R-:W3:Y:S02]  /*24ae0*/  LDL.LU.64 R26, [R1+0x1960] ;  /* 0x00196000011a7983 */ /* 0x002ee40000300a00 */
[----:B------:R-:W3:Y:S11]  /*24af0*/  LDL.LU.64 R24, [R1+0x1958] ;  /* 0x0019580001187983 */ /* 0x000ef60000300a00 */
[----:B------:R-:W-:Y:S05]  /*24b00*/  @!UPT UIADD3 URZ, URZ, URZ, URZ ;  /* 0x0000003f3f3ff290 */ /* 0x000fea000fffe03f */
[----:B------:R-:W-:Y:S01]  /*24b10*/  STL.64 [R1+0xb0], R8 ;  /* 0x0000b00801007387 */ /* 0x000fe20000100a00 */
[----:B------:R0:W-:Y:S03]  /*24b20*/  STL.64 [R1+0xb8], R10 ;  /* 0x0000b80a01007387 */ /* 0x0001e60000100a00 */
[----:B0-----:R-:W4:Y:S01]  /*24b30*/  LDL.LU.64 R10, [R1+0x218] ;  /* 0x00021800010a7983 */ /* 0x001f220000300a00 */
[----:B--2---:R-:W-:Y:S01]  /*24b40*/  MOV R28, R6 ;  /* 0x00000006001c7202 */ /* 0x004fe20000000f00 */
[C---:B---3--:R-:W-:Y:S07]  /*24b50*/  HMMA.16816.F32.BF16 R12, R24.reuse, R6, R12 ;  /* 0x00000006180c723c */ /* 0x048fee000004180c */
[----:B------:R-:W-:Y:S01]  /*24b60*/  IMAD.MOV.U32 R6, RZ, RZ, R7 ;  /* 0x000000ffff067224 */ /* 0x000fe200078e0007 */
[----:B----4-:R0:W-:Y:S04]  /*24b70*/  STL.64 [R1+0x1940], R10 ;  /* 0x0019400a01007387 */ /* 0x0101e80000100a00 */
[----:B0-----:R-:W2:Y:S11]  /*24b80*/  LDL.LU.64 R10, [R1+0x1f8] ;  /* 0x0001f800010a7983 */ /* 0x001eb60000300a00 */
[----:B------:R-:W-:Y:S02]  /*24b90*/  STL.64 [R1+0xa0], R12 ;  /* 0x0000a00c01007387 */ /* 0x000fe40000100a00 */
[----:B------:R0:W-:Y:S02]  /*24ba0*/  STL.64 [R1+0xa8], R14 ;  /* 0x0000a80e01007387 */ /* 0x0001e40000100a00 */
[----:B0-----:R-:W3:Y:S01]  /*24bb0*/  LDL.LU.64 R14, [R1+0x1950] ;  /* 0x00195000010e7983 */ /* 0x001ee20000300a00 */
[----:B------:R-:W3:Y:S02]  /*24bc0*/  LDL.LU.64 R12, [R1+0x1948] ;  /* 0x00194800010c7983 */ /* 0x000ee40000300a00 */
[----:B------:R-:W-:Y:S02]  /*24bd0*/  STL [R1+0x1918], R28 ;  /* 0x0019181c01007387 */ /* 0x000fe40000100800 */
[----:B------:R0:W-:Y:S02]  /*24be0*/  STL [R1+0x1914], R6 ;  /* 0x0019140601007387 */ /* 0x0001e40000100800 */
[----:B0-----:R-:W3:Y:S02]  /*24bf0*/  LDL.LU.64 R6, [R1+0x198] ;  /* 0x0001980001067983 */ /* 0x001ee40000300a00 */
[C---:B---3--:R-:W-:Y:S11]  /*24c00*/  HMMA.16816.F32.BF16 R12, R24.reuse, R6, R12 ;  /* 0x00000006180c723c */ /* 0x048ff6000004180c */
[----:B------:R-:W-:Y:S11]  /*24c10*/  @!UPT UIADD3 URZ, URZ, URZ, URZ ;  /* 0x0000003f3f3ff290 */ /* 0x000ff6000fffe03f */
[----:B------:R-:W-:Y:S01]  /*24c20*/  @!UPT UIADD3 URZ, URZ, URZ, URZ ;  /* 0x0000003f3f3ff290 */ /* 0x000fe2000fffe03f */
[----:B------:R-:W-:Y:S01]  /*24c30*/  STL.64 [R1+0x90], R12 ;  /* 0x0000900c01007387 */ /* 0x000fe20000100a00 */
[----:B------:R0:W-:Y:S03]  /*24c40*/  STL.64 [R1+0x98], R14 ;  /* 0x0000980e01007387 */ /* 0x0001e60000100a00 */
[----:B0-----:R-:W3:Y:S01]  /*24c50*/  LDL.LU.64 R14, [R1+0x238] ;  /* 0x00023800010e7983 */ /* 0x001ee20000300a00 */
[----:B--2---:R-:W-:Y:S01]  /*24c60*/  HMMA.16816.F32.BF16 R16, R24, R10, R16 ;  /* 0x0000000a1810723c */ /* 0x004fe20000041810 */
[----:B------:R-:W-:Y:S01]  /*24c70*/  MOV R2, R6 ;  /* 0x0000000600027202 */ /* 0x000fe20000000f00 */
[----:B------:R-:W-:Y:S01]  /*24c80*/  IMAD.MOV.U32 R6, RZ, RZ, R10 ;  /* 0x000000ffff067224 */ /* 0x000fe200078e000a */
[----:B------:R-:W-:Y:S01]  /*24c90*/  MOV R0, R11 ;  /* 0x0000000b00007202 */ /* 0x000fe20000000f00 */
[----:B------:R-:W0:Y:S04]  /*24ca0*/  S2R R23, SR_TID.X ;  /* 0x0000000000177919 */ /* 0x000e280000002100 */
[----:B------:R-:W1:Y:S04]  /*24cb0*/  S2R R22, SR_TID.X ;  /* 0x0000000000167919 */ /* 0x000e680000002100 */
[----:B---3--:R2:W-:Y:S01]  /*24cc0*/  STL.64 [R1+0x1938], R14 ;  /* 0x0019380e01007387 */ /* 0x0085e20000100a00 */
[----:B------:R-:W3:Y:S02]  /*24cd0*/  LDL.LU R12, [R1+0xd0] ;  /* 0x0000d000010c7983 */ /* 0x000ee40000300800 */
[----:B------:R-:W3:Y:S01]  /*24ce0*/  LDL.LU R13, [R1+0xd4] ;  /* 0x0000d400010d7983 */ /* 0x000ee20000300800 */
[----:B--2---:R-:W3:Y:S01]  /*24cf0*/  LDL.LU R14, [R1+0xd8] ;  /* 0x0000d800010e7983 */ /* 0x004ee20000300800 */
[----:B------:R-:W3:Y:S06]  /*24d00*/  LDL.LU R15, [R1+0xdc] ;  /* 0x0000dc00010f7983 */ /* 0x000eec0000300800 */
[----:B------:R2:W-:Y:S02]  /*24d10*/  STL.64 [R1+0x80], R16 ;  /* 0x0000801001007387 */ /* 0x0005e40000100a00 */
[----:B------:R4:W-:Y:S01]  /*24d20*/  STL.64 [R1+0x88], R18 ;  /* 0x0000881201007387 */ /* 0x0009e20000100a00 */
[----:B------:R-:W3:Y:S01]  /*24d30*/  LDL.LU.64 R10, [R1+0x1940] ;  /* 0x00194000010a7983 */ /* 0x000ee20000300a00 */
[----:B0-----:R-:W-:Y:S01]  /*24d40*/  LOP3.LUT R23, R23, 0x7, RZ, 0xc0, !PT ;  /* 0x0000000717177812 */ /* 0x001fe200078ec0ff */
[----:B-1----:R-:W-:-:S03]  /*24d50*/  IMAD.SHL.U32 R29, R22, 0x100, RZ ;  /* 0x00000100161d7824 */ /* 0x002fc600078e00ff */
[----:B------:R-:W-:-:S04]  /*24d60*/  SHF.L.U32 R23, R23, 0x4, RZ ;  /* 0x0000000417177819 */ /* 0x000fc800000006ff */
[----:B------:R-:W-:Y:S01]  /*24d70*/  LOP3.LUT R23, R23, 0xf00, R29, 0xf8, !PT ;  /* 0x00000f0017177812 */ /* 0x000fe200078ef81d */
[----:B--2---:R-:W2:Y:S01]  /*24d80*/  LDL.LU R16, [R1+0x100] ;  /* 0x0001000001107983 */ /* 0x004ea20000300800 */
[----:B------:R-:W2:Y:S02]  /*24d90*/  LDL.LU R17, [R1+0x104] ;  /* 0x0001040001117983 */ /* 0x000ea40000300800 */
[----:B----4-:R-:W2:Y:S01]  /*24da0*/  LDL.LU R18, [R1+0x108] ;  /* 0x0001080001127983 */ /* 0x010ea20000300800 */
[----:B------:R-:W-:Y:S01]  /*24db0*/  LOP3.LUT R23, R23, 0x10, R22, 0x78, !PT ;  /* 0x0000001017177812 */ /* 0x000fe200078e7816 */
[----:B------:R-:W2:Y:S03]  /*24dc0*/  LDL.LU R19, [R1+0x10c] ;  /* 0x00010c0001137983 */ /* 0x000ea60000300800 */
[----:B------:R-:W-:Y:S01]  /*24dd0*/  LOP3.LUT R23, R23, 0x40, RZ, 0x3c, !PT ;  /* 0x0000004017177812 */ /* 0x000fe200078e3cff */
[----:B---3--:R-:W-:Y:S01]  /*24de0*/  HMMA.16816.F32.BF16 R12, R24, R10, R12 ;  /* 0x0000000a180c723c */ /* 0x008fe2000004180c */
[----:B------:R-:W-:-:S02]  /*24df0*/  MOV R5, R10 ;  /* 0x0000000a00057202 */ /* 0x000fc40000000f00 */
[----:B------:R-:W-:Y:S02]  /*24e00*/  MOV R4, R11 ;  /* 0x0000000b00047202 */ /* 0x000fe40000000f00 */
[----:B------:R-:W0:Y:S11]  /*24e10*/  LDSM.16.M88.4 R8, [R23+0x28080] ;  /* 0x028080001708783b */ /* 0x000e360000000200 */
[----:B------:R-:W-:Y:S07]  /*24e20*/  @!UPT UIADD3 URZ, URZ, URZ, URZ ;  /* 0x0000003f3f3ff290 */ /* 0x000fee000fffe03f */
[----:B------:R-:W-:Y:S01]  /*24e30*/  STL.64 [R1+0x70], R12 ;  /* 0x0000700c01007387 */ /* 0x000fe20000100a00 */
[----:B------:R-:W-:Y:S02]  /*24e40*/  STL.64 [R1+0x78], R14 ;  /* 0x0000780e01007387 */ /* 0x000fe40000100a00 */
[----:B------:R-:W1:Y:S04]  /*24e50*/  LDSM.16.M88.4 R12, [R21+0x80] ;  /* 0x00008000150c783b */ /* 0x000e680000000200 */
[----:B------:R-:W-:Y:S01]  /*24e60*/  STL [R1+0x191c], R5 ;  /* 0x00191c0501007387 */ /* 0x000fe20000100800 */
[----:B------:R3:W-:Y:S04]  /*24e70*/  STL [R1+0x1930], R23 ;  /* 0x0019301701007387 */ /* 0x0007e80000100800 */
[----:B---3--:R-:W3:Y:S04]  /*24e80*/  LDL.LU.64 R22, [R1+0x258] ;  /* 0x0002580001167983 */ /* 0x008ee80000300a00 */
[----:B0-----:R0:W-:Y:S01]  /*24e90*/  STL.64 [R1+0x1850], R10 ;  /* 0x0018500a01007387 */ /* 0x0011e20000100a00 */
[----:B------:R-:W-:Y:S03]  /*24ea0*/  STL.64 [R1+0x1848], R8 ;  /* 0x0018480801007387 */ /* 0x000fe60000100a00 */
[----:B0-----:R-:W4:Y:S01]  /*24eb0*/  LDL.LU R10, [R1+0x288] ;  /* 0x00028800010a7983 */ /* 0x001f220000300800 */
[----:B------:R-:W4:Y:S03]  /*24ec0*/  LDL.LU R11, [R1+0x28c] ;  /* 0x00028c00010b7983 */ /* 0x000f260000300800 */
[----:B-1----:R-:W-:Y:S01]  /*24ed0*/  STL.64 [R1+0x50], R12 ;  /* 0x0000500c01007387 */ /* 0x002fe20000100a00 */
[----:B------:R0:W-:Y:S03]  /*24ee0*/  STL.64 [R1+0x58], R14 ;  /* 0x0000580e01007387 */ /* 0x0001e60000100a00 */
[----:B0-----:R-:W2:Y:S02]  /*24ef0*/  LDL.LU.64 R14, [R1+0x1938] ;  /* 0x00193800010e7983 */ /* 0x001ea40000300a00 */
[----:B--2---:R-:W-:Y:S01]  /*24f00*/  HMMA.16816.F32.BF16 R16, R24, R14, R16 ;  /* 0x0000000e1810723c */ /* 0x004fe20000041810 */
[----:B------:R-:W-:Y:S01]  /*24f10*/  IMAD.MOV.U32 R5, RZ, RZ, R14 ;  /* 0x000000ffff057224 */ /* 0x000fe200078e000e */
[----:B------:R-:W-:-:S02]  /*24f20*/  MOV R28, R15 ;  /* 0x0000000f001c7202 */ /* 0x000fc40000000f00 */
[----:B------:R-:W-:Y:S11]  /*24f30*/  LDSM.16.M88.4 R12, [R21+0x8080] ;  /* 0x00808000150c783b */ /* 0x000ff60000000200 */
[----:B------:R-:W-:Y:S08]  /*24f40*/  @!UPT UIADD3 URZ, URZ, URZ, URZ ;  /* 0x0000003f3f3ff290 */ /* 0x000ff0000fffe03f */
[----:B------:R-:W-:Y:S01]  /*24f50*/  STL.64 [R1+0x60], R16 ;  /* 0x0000601001007387 */ /* 0x000fe20000100a00 */
[----:B------:R-:W-:Y:S02]  /*24f60*/  STL.64 [R1+0x68], R18 ;  /* 0x0000681201007387 */ /* 0x000fe40000100a00 */
[----:B------:R-:W0:Y:S02]  /*24f70*/  LDSM.16.M88.4 R16, [R21+0x4080] ;  /* 0x004080001510783b */ /* 0x000e240000000200 */
[----:B0-----:R-:W-:Y:S02]  /*24f80*/  STL.64 [R1+0x40], R16 ;  /* 0x0000401001007387 */ /* 0x001fe40000100a00 */
[----:B------:R-:W-:Y:S02]  /*24f90*/  STL.64 [R1+0x48], R18 ;  /* 0x0000481201007387 */ /* 0x000fe40000100a00 */
[----:B------:R-:W0:Y:S04]  /*24fa0*/  LDSM.16.M88.4 R16, [R21+0xc080] ;  /* 0x00c080001510783b */ /* 0x000e280000000200 */
[----:B------:R-:W-:Y:S01]  /*24fb0*/  STL.64 [R1+0x30], R12 ;  /* 0x0000300c01007387 */ /* 0x000fe20000100a00 */
[----:B------:R-:W-:Y:S02]  /*24fc0*/  STL.64 [R1+0x38], R14 ;  /* 0x0000380e01007387 */ /* 0x000fe40000100a00 */
[----:B------:R-:W1:Y:S02]  /*24fd0*/  LDSM.16.M88.4 R12, [R21+0x10080] ;  /* 0x01008000150c783b */ /* 0x000e640000000200 */
[----:B0-----:R-:W-:Y:S02]  /*24fe0*/  STL.64 [R1+0x20], R16 ;  /* 0x0000201001007387 */ /* 0x001fe40000100a00 */
[----:B------:R-:W-:Y:S02]  /*24ff0*/  STL.64 [R1+0x28], R18 ;  /* 0x0000281201007387 */ /* 0x000fe40000100a00 */
[----:B-1----:R-:W-:Y:S02]  /*25000*/  STL.64 [R1+0x10], R12 ;  /* 0x0000100c01007387 */ /* 0x002fe40000100a00 */
[----:B------:R-:W-:Y:S02]  /*25010*/  STL.64 [R1+0x18], R14 ;  /* 0x0000180e01007387 */ /* 0x000fe40000100a00 */
[----:B------:R-:W0:Y:S04]  /*25020*/  LDSM.16.M88.4 R12, [R21+0x18080] ;  /* 0x01808000150c783b */ /* 0x000e280000000200 */
[----:B------:R-:W1:Y:S04]  /*25030*/  LDSM.16.M88.4 R16, [R21+0x14080] ;  /* 0x014080001510783b */ /* 0x000e680000000200 */
[----:B0-----:R-:W-:Y:S01]  /*25040*/  STL [R1+0x1670], R14 ;  /* 0x0016700e01007387 */ /* 0x001fe20000100800 */
[----:B-1----:R-:W-:Y:S02]  /*25050*/  STL.64 [R1], R16 ;  /* 0x0000001001007387 */ /* 0x002fe40000100a00 */
[----:B------:R-:W-:Y:S02]  /*25060*/  STL.64 [R1+0x8], R18 ;  /* 0x0000081201007387 */ /* 0x000fe40000100a00 */
[----:B------:R-:W-:Y:S01]  /*25070*/  STL [R1+0x166c], R15 ;  /* 0x00166c0f01007387 */ /* 0x000fe20000100800 */
[----:B------:R0:W-:Y:S04]  /*25080*/  STL.64 [R1+0x18c0], R12 ;  /* 0x0018c00c01007387 */ /* 0x0001e80000100a00 */
[----:B------:R-:W1:Y:S04]  /*25090*/  LDSM.16.M88.4 R16, [R21+0x1c080] ;  /* 0x01c080001510783b */ /* 0x000e680000000200 */
[----:B0-----:R-:W2:Y:S01]  /*250a0*/  LDL.LU R12, [R1+0x150] ;  /* 0x00015000010c7983 */ /* 0x001ea20000300800 */
[----:B------:R-:W2:Y:S02]  /*250b0*/  LDL.LU R13, [R1+0x154] ;  /* 0x00015400010d7983 */ /* 0x000ea40000300800 */
[----:B------:R-:W2:Y:S01]  /*250c0*/  LDL.LU R14, [R1+0x158] ;  /* 0x00015800010e7983 */ /* 0x000ea20000300800 */
[----:B------:R-:W-:-:S05]  /*250d0*/  MOV R15, R20 ;  /* 0x00000014000f7202 */ /* 0x000fca0000000f00 */
[----:B--2---:R0:W-:Y:S01]  /*250e0*/  STL.64 [R1+0x1928], R14 ;  /* 0x0019280e01007387 */ /* 0x0041e20000100a00 */
[----:B------:R-:W-:Y:S03]  /*250f0*/  STL.64 [R1+0x1920], R12 ;  /* 0x0019200c01007387 */ /* 0x000fe60000100a00 */
[----:B0-----:R-:W2:Y:S01]  /*25100*/  LDL.LU.64 R14, [R1+0x278] ;  /* 0x00027800010e7983 */ /* 0x001ea20000300a00 */
[----:B-1----:R0:W-:Y:S02]  /*25110*/  STL [R1+0x1844], R16 ;  /* 0x0018441001007387 */ /* 0x0021e40000100800 */
[----:B------:R1:W-:Y:S02]  /*25120*/  STL [R1+0x1840], R17 ;  /* 0x0018401101007387 */ /* 0x0003e40000100800 */
[----:B------:R3:W-:Y:S01]  /*25130*/  STL [R1+0x1678], R18 ;  /* 0x0016781201007387 */ /* 0x0007e20000100800 */
[----:B------:R4:W-:Y:S04]  /*25140*/  STL [R1+0x1674], R19 ;  /* 0x0016741301007387 */ /* 0x0009e80000100800 */
[----:B0-----:R-:W2:Y:S01]  /*25150*/  LDL.LU R16, [R1+0x160] ;  /* 0x0001600001107983 */ /* 0x001ea20000300800 */
[----:B-1----:R-:W2:Y:S02]  /*25160*/  LDL.LU R17, [R1+0x164] ;  /* 0x0001640001117983 */ /* 0x002ea40000300800 */
[----:B---3--:R-:W2:Y:S02]  /*25170*/  LDL.LU R18, [R1+0x168] ;  /* 0x0001680001127983 */ /* 0x008ea40000300800 */
[----:B----4-:R-:W2:Y:S01]  /*25180*/  LDL.LU R19, [R1+0x16c] ;  /* 0x00016c0001137983 */ /* 0x010ea20000300800 */
[----:B------:R-:W-:Y:S01]  /*25190*/  MOV R3, R7 ;  /* 0x0000000700037202 */ /* 0x000fe20000000f00 */
[----:B------:R-:W-:Y:S01]  /*251a0*/  MOV R7, R23 ;  /* 0x0000001700077202 */ /* 0x000fe20000000f00 */
[C---:B--2---:R-:W-:Y:S01]  /*251b0*/  HMMA.16816.F32.BF16 R16, R24.reuse, R22, R16 ;  /* 0x000000161810723c */ /* 0x044fe20000041810 */
[----:B------:R-:W2:Y:S01]  /*251c0*/  LDL.LU R23, [R1+0x1930] ;  /* 0x0019300001177983 */ /* 0x000ea20000300800 */
[----:B------:R-:W-:Y:S11]  /*251d0*/  IMAD.MOV.U32 R29, RZ, RZ, R22 ;  /* 0x000000ffff1d7224 */ /* 0x000ff600078e0016 */
[----:B------:R-:W-:Y:S10]  /*251e0*/  @!UPT UIADD3 URZ, URZ, URZ, URZ ;  /* 0x0000003f3f3ff290 */ /* 0x000ff4000fffe03f */
[----:B------:R-:W-:Y:S01]  /*251f0*/  STL.64 [R1+0xd0], R16 ;  /* 0x0000d01001007387 */ /* 0x000fe20000100a00 */
[----:B------:R-:W-:Y:S03]  /*25200*/  STL [R1+0xd8], R18 ;  /* 0x0000d81201007387 */ /* 0x000fe60000100800 */
[----:B--2---:R-:W0:Y:S04]  /*25210*/  LDSM.16.M88.4 R20, [R23+0x29080] ;  /* 0x029080001714783b */ /* 0x004e280000000200 */
[----:B0-----:R-:W-:Y:S01]  /*25220*/  STL.64 [R1+0x17b0], R22 ;  /* 0x0017b01601007387 */ /* 0x001fe20000100a00 */
[----:B------:R0:W-:Y:S03]  /*25230*/  STL.64 [R1+0x17a8], R20 ;  /* 0x0017a81401007387 */ /* 0x0001e60000100a00 */
[----:B0-----:R-:W2:Y:S01]  /*25240*/  LDL.LU R20, [R1+0x170] ;  /* 0x0001700001147983 */ /* 0x001ea20000300800 */
[----:B------:R-:W2:Y:S02]  /*25250*/  LDL.LU R21, [R1+0x174] ;  /* 0x0001740001157983 */ /* 0x000ea40000300800 */
[----:B------:R-:W2:Y:S02]  /*25260*/  LDL.LU R22, [R1+0x178] ;  /* 0x0001780001167983 */ /* 0x000ea40000300800 */
[----:B------:R-:W2:Y:S02]  /*25270*/  LDL.LU R23, [R1+0x17c] ;  /* 0x00017c0001177983 */ /* 0x000ea40000300800 */
[----:B------:R-:W-:Y:S01]  /*25280*/  IMAD.MOV.U32 R9, RZ, RZ, R14 ;  /* 0x000000ffff097224 */ /* 0x000fe200078e000e */
[----:B------:R-:W-:Y:S01]  /*25290*/  MOV R8, R15 ;  /* 0x0000000f00087202 */ /* 0x000fe20000000f00 */
[C---:B--2---:R-:W-:Y:S01]  /*252a0*/  HMMA.16816.F32.BF16 R20, R24.reuse, R14, R20 ;  /* 0x0000000e1814723c */ /* 0x044fe20000041814 */
[----:B------:R-:W2:Y:S01]  /*252b0*/  LDL.LU.64 R14, [R1+0x1928] ;  /* 0x00192800010e7983 */ /* 0x000ea20000300a00 */
[----:B------:R-:W2:Y:S01]  /*252c0*/  LDL.LU.64 R12, [R1+0x1920] ;  /* 0x00192000010c7983 */ /* 0x000ea20000300a00 */
[----:B------:R-:W-:Y:S11]  /*252d0*/  MOV R18, R19 ;  /* 0x0000001300127202 */ /* 0x000ff60000000f00 */
[----:B------:R-:W-:Y:S09]  /*252e0*/  @!UPT UIADD3 URZ, URZ, URZ, URZ ;  /* 0x0000003f3f3ff290 */ /* 0x000ff2000fffe03f */
[----:B------:R-:W-:Y:S01]  /*252f0*/  STL.64 [R1+0x17c0], R22 ;  /* 0x0017c01601007387 */ /* 0x000fe20000100a00 */
[----:B------:R-:W-:Y:S02]  /*25300*/  STL.64 [R1+0x17b8], R20 ;  /* 0x0017b81401007387 */ /* 0x000fe40000100a00 */
[----:B------:R0:W-:Y:S02]  /*25310*/  STL [R1+0x18a8], R18 ;  /* 0x0018a81201007387 */ /* 0x0001e40000100800 */
[----:B0-----:R-:W-:Y:S01]  /*25320*/  MOV R18, R6 ;  /* 0x0000000600127202 */ /* 0x001fe20000000f00 */
[----:B--2---:R-:W-:Y:S11]  /*25330*/  HMMA.16816.F32.BF16 R12, R24, R10, R12 ;  /* 0x0000000a180c723c */ /* 0x004ff6000004180c */
[----:B------:R-:W-:Y:S11]  /*25340*/  @!UPT UIADD3 URZ, URZ, URZ, URZ ;  /* 0x0000003f3f3ff290 */ /* 0x000ff6000fffe03f */
[----:B------:R-:W-:Y:S02]  /*25350*/  @!UPT UIADD3 URZ, URZ, URZ, URZ ;  /* 0x0000003f3f3ff290 */ /* 0x000fe4000fffe03f */
[----:B------:R-:W-:Y:S01]  /*25360*/  MOV R16, R12 ;  /* 0x0000000c00107202 */ /* 0x000fe20000000f00 */
[----:B------:R-:W-:Y:S01]  /*25370*/  IMAD.MOV.U32 R17, RZ, RZ, R13 ;  /* 0x000000ffff117224 */ /* 0x000fe200078e000d */
[----:B------:R-:W-:Y:S02]  /*25380*/  MOV R23, R14 ;  /* 0x0000000e00177202 */ /* 0x000fe40000000f00 */
[----:B------:R-:W-:Y:S02]  /*25390*/  MOV R22, R15 ;  /* 0x0000000f00167202 */ /* 0x000fe40000000f00 */
[----:B------:R-:W-:Y:S03]  /*253a0*/  STL.64 [R1+0x18a0], R16 ;  /* 0x0018a01001007387 */ /* 0x000fe60000100a00 */
[----:B------:R0:W-:Y:S02]  /*253b0*/  STL.64 [R1+0x1878], R22 ;  /* 0x0018781601007387 */ /* 0x0001e40000100a00 */
[----:B0-----:R-:W-:Y:S01]  /*253c0*/  IMAD.MOV.U32 R22, RZ, RZ, R5 ;  /* 0x000000ffff167224 */ /* 0x001fe200078e0005 */
[----:B------:R-:W-:Y:S01]  /*253d0*/  MOV R23, R28 ;  /* 0x0000001c00177202 */ /* 0x000fe20000000f00 */
[----:B------:R-:W2:Y:S01]  /*253e0*/  LDL.LU R5, [R1+0x191c] ;  /* 0x00191c0001057983 */ /* 0x000ea20000300800 */
[----:B------:R-:W3:Y:S02]  /*253f0*/  LDL.LU R28, [R1+0x1918] ;  /* 0x00191800011c7983 */ /* 0x000ee40000300800 */
[----:B------:R-:W4:Y:S02]  /*25400*/  LDL.LU R6, [R1+0x1914] ;  /* 0x0019140001067983 */ /* 0x000f240000300800 */
[----:B------:R-:W-:-:S02]  /*25410*/  IMAD.MOV.U32 R19, RZ, RZ, R0 ;  /* 0x000000ffff137224 */ /* 0x000fc400078e0000 */
[----:B------:R-:W2:Y:S03]  /*25420*/  LDL.LU R0, [R1+0x1910] ;  /* 0x0019100001007983 */ /* 0x000ea60000300800 */
[----:B------:R0:W-:Y:S02]  /*25430*/  STL.64 [R1+0x18b8], R18 ;  /* 0x0018b81201007387 */ /* 0x0001e40000100a00 */
[----:B0-----:R-:W-:Y:S02]  /*25440*/  MOV R18, R2 ;  /* 0x0000000200127202 */ /* 0x001fe40000000f00 */
[----:B------:R-:W-:Y:S01]  /*25450*/  MOV R19, R3 ;  /* 0x0000000300137202 */ /* 0x000fe20000000f00 */
[----:B------:R-:W2:Y:S01]  /*25460*/  LDL.LU R2, [R1+0x190c] ;  /* 0x00190c0001027983 */ /* 0x000ea20000300800 */
[----:B------:R-:W2:Y:S03]  /*25470*/  LDL.LU R3, [R1+0x1908] ;  /* 0x0019080001037983 */ /* 0x000ea60000300800 */
[----:B------:R3:W-:Y:S02]  /*25480*/  STL.64 [R1+0x18c8], R18 ;  /* 0x0018c81201007387 */ /* 0x0007e40000100a00 */
[----:B---3--:R-:W-:Y:S01]  /*25490*/  IMAD.MOV.U32 R18, RZ, RZ, R28 ;  /* 0x000000ffff127224 */ /* 0x008fe200078e001c */
[----:B----4-:R-:W-:Y:S01]  /*254a0*/  MOV R19, R6 ;  /* 0x0000000600137202 */ /* 0x010fe20000000f00 */
[----:B------:R-:W3:Y:S01]  /*254b0*/  LDL.LU R28, [R1+0x1904] ;  /* 0x00190400011c7983 */ /* 0x000ee20000300800 */
[----:B------:R-:W4:Y:S02]  /*254c0*/  LDL.LU R6, [R1+0x1900] ;  /* 0x0019000001067983 */ /* 0x000f240000300800 */
[----:B------:R-:W2:Y:S02]  /*254d0*/  LDL.LU R12, [R1+0x130] ;  /* 0x00013000010c7983 */ /* 0x000ea40000300800 */
[----:B------:R-:W2:Y:S01]  /*254e0*/  LDL.LU R13, [R1+0x134] ;  /* 0x00013400010d7983 */ /* 0x000ea20000300800 */
[----:B------:R-:W2:Y:S01]  /*254f0*/  LDL.LU R14, [R1+0x138] ;  /* 0x00013800010e7983 */ /* 0x000ea20000300800 */
[----:B------:R-:W2:Y:S01]  /*25500*/  LDL.LU R15, [R1+0x13c] ;  /* 0x00013c00010f7983 */ /* 0x000ea20000300800 */
[----:B------:R-:W-:-:S02]  /*25510*/  MOV R26, R29 ;  /* 0x0000001d001a7202 */ /* 0x000fc40000000f00 */
[----:B------:R-:W-:Y:S01]  /*25520*/  MOV R27, R7 ;  /* 0x00000007001b7202 */ /* 0x000fe20000000f00 */
[----:B--2---:R-:W-:Y:S01]  /*25530*/  STL.64 [R1+0x18d8], R14 ;  /* 0x0018d80e01007387 */ /* 0x004fe20000100a00 */
[----:B------:R0:W-:Y:S03]  /*25540*/  STL.64 [R1+0x18d0], R12 ;  /* 0x0018d00c01007387 */ /* 0x0001e60000100a00 */
[----:B0-----:R-:W2:Y:S01]  /*25550*/  LDL.LU R12, [R1+0x140] ;  /* 0x00014000010c7983 */ /* 0x001ea20000300800 */
[----:B------:R-:W2:Y:S02]  /*25560*/  LDL.LU R13, [R1+0x144] ;  /* 0x00014400010d7983 */ /* 0x000ea40000300800 */
[----:B------:R-:W2:Y:S02]  /*25570*/  LDL.LU R14, [R1+0x148] ;  /* 0x00014800010e7983 */ /* 0x000ea40000300800 */
[----:B------:R-:W2:Y:S01]  /*25580*/  LDL.LU R15, [R1+0x14c] ;  /* 0x00014c00010f7983 */ /* 0x000ea20000300800 */
[----:B------:R0:W-:Y:S02]  /*25590*/  STL.64 [R1+0x1888], R22 ;  /* 0x0018881601007387 */ /* 0x0001e40000100a00 */
[----:B0-----:R-:W-:Y:S01]  /*255a0*/  MOV R22, R5 ;  /* 0x0000000500167202 */ /* 0x001fe20000000f00 */
[----:B------:R-:W-:Y:S01]  /*255b0*/  IMAD.MOV.U32 R23, RZ, RZ, R4 ;  /* 0x000000ffff177224 */ /* 0x000fe200078e0004 */
[----:B------:R-:W2:Y:S01]  /*255c0*/  LDL.LU R5, [R1+0x18fc] ;  /* 0x0018fc0001057983 */ /* 0x000ea20000300800 */
[----:B------:R-:W3:Y:S03]  /*255d0*/  LDL.LU R4, [R1+0x18f8] ;  /* 0x0018f80001047983 */ /* 0x000ee60000300800 */
[----:B------:R0:W-:Y:S01]  /*255e0*/  STL.64 [R1+0x18b0], R22 ;  /* 0x0018b01601007387 */ /* 0x0001e20000100a00 */
[----:B------:R-:W3:Y:S02]  /*255f0*/  LDL.LU R20, [R1+0x120] ;  /* 0x0001200001147983 */ /* 0x000ee40000300800 */
[----:B------:R-:W3:Y:S01]  /*25600*/  LDL.LU R21, [R1+0x124] ;  /* 0x0001240001157983 */ /* 0x000ee20000300800 */
[----:B0-----:R-:W3:Y:S01]  /*25610*/  LDL.LU R22, [R1+0x128] ;  /* 0x0001280001167983 */ /* 0x001ee20000300800 */
[----:B------:R-:W3:Y:S02]  /*25620*/  LDL.LU R23, [R1+0x12c] ;  /* 0x00012c0001177983 */ /* 0x000ee40000300800 */
[----:B------:R-:W3:Y:S02]  /*25630*/  LDL.LU R29, [R1+0x18f4] ;  /* 0x0018f400011d7983 */ /* 0x000ee40000300800 */
[----:B------:R-:W3:Y:S01]  /*25640*/  LDL.LU R7, [R1+0x18f0] ;  /* 0x0018f00001077983 */ /* 0x000ee20000300800 */
[----:B------:R4:W-:Y:S01]  /*25650*/  STL.64 [R1+0x1880], R26 ;  /* 0x0018801a01007387 */ /* 0x0009e20000100a00 */
[----:B------:R-:W3:Y:S01]  /*25660*/  LDL.LU R24, [R1+0xf0] ;  /* 0x0000f00001187983 */ /* 0x000ee20000300800 */
[----:B----4-:R-:W-:-:S02]  /*25670*/  MOV R27, R6 ;  /* 0x00000006001b7202 */ /* 0x010fc40000000f00 */
[----:B--2---:R-:W-:Y:S01]  /*25680*/  MOV R26, R5 ;  /* 0x00000005001a7202 */ /* 0x004fe20000000f00 */
[----:B---3--:R-:W-:Y:S02]  /*25690*/  IMAD.MOV.U32 R25, RZ, RZ, R4 ;  /* 0x000000ffff197224 */ /* 0x008fe400078e0004 */
[----:B------:R-:W2:Y:S01]  /*256a0*/  LDL.LU R4, [R1+0x18ec] ;  /* 0x0018ec0001047983 */ /* 0x000ea20000300800 */
[----:B------:R-:W2:Y:S02]  /*256b0*/  LDL.LU R5, [R1+0x18e8] ;  /* 0x0018e80001057983 */ /* 0x000ea40000300800 */
[----:B------:R-:W2:Y:S02]  /*256c0*/  LDL.LU R6, [R1+0x18e4] ;  /* 0x0018e40001067983 */ /* 0x000ea40000300800 */
[----:B------:R-:W-:Y:S01]  /*256d0*/  STL.64 [R1+0x1898], R26 ;  /* 0x0018981a01007387 */ /* 0x000fe20000100a00 */
[----:B------:R0:W-:Y:S02]  /*256e0*/  STL.64 [R1+0x1890], R24 ;  /* 0x0018901801007387 */ /* 0x0001e40000100a00 */
[----:B0-----:R-:W-:-:S02]  /*256f0*/  IMAD.MOV.U32 R24, RZ, RZ, R7 ;  /* 0x000000ffff187224 */ /* 0x001fc400078e0007 */
[----:B------:R-:W2:Y:S01]  /*25700*/  LDL.LU R7, [R1+0x18e0] ;  /* 0x0018e00001077983 */ /* 0x000ea20000300800 */
[----:B------:R-:W3:Y:S02]  /*25710*/  LDL.LU R25, [R1+0x114] ;  /* 0x0001140001197983 */ /* 0x000ee40000300800 */
[----:B------:R-:W3:Y:S02]  /*25720*/  LDL.LU R26, [R1+0x118] ;  /* 0x00011800011a7983 */ /* 0x000ee40000300800 */
[----:B------:R0:W-:Y:S01]  /*25730*/  STL.64 [R1+0x1868], R10 ;  /* 0x0018680a01007387 */ /* 0x0001e20000100a00 */
[----:B------:R1:W-:Y:S01]  /*25740*/  STL.64 [R1+0x1870], R8 ;  /* 0x0018700801007387 */ /* 0x0003e20000100a00 */
[----:B0-----:R-:W-:Y:S02]  /*25750*/  MOV R10, R2 ;  /* 0x00000002000a7202 */ /* 0x001fe40000000f00 */
[----:B------:R-:W-:Y:S01]  /*25760*/  MOV R11, R0 ;  /* 0x00000000000b7202 */ /* 0x000fe20000000f00 */
[C---:B--2---:R-:W-:Y:S01]  /*25770*/  HMMA.16816.F32.BF16 R16, R4.reuse, R18, R12 ;  /* 0x000000120410723c */ /* 0x044fe2000004180c */
[----:B------:R-:W2:Y:S01]  /*25780*/  LDL.LU.64 R14, [R1+0x18d8] ;  /* 0x0018d800010e7983 */ /* 0x000ea20000300a00 */
[----:B------:R-:W2:Y:S11]  /*25790*/  LDL.LU.64 R12, [R1+0x18d0] ;  /* 0x0018d000010c7983 */ /* 0x000eb60000300a00 */
[----:B------:R-:W-:Y:S11]  /*257a0*/  @!UPT UIADD3 URZ, URZ, URZ, URZ ;  /* 0x0000003f3f3ff290 */ /* 0x000ff6000fffe03f */
[----:B------:R-:W-:Y:S01]  /*257b0*/  MOV R2, R18 ;  /* 0x0000001200027202 */ /* 0x000fe20000000f00 */
[----:B------:R-:W-:Y:S02]  /*257c0*/  IMAD.MOV.U32 R0, RZ, RZ, R19 ;  /* 0x000000ffff007224 */ /* 0x000fe400078e0013 */
[----:B------:R-:W2:Y:S01]  /*257d0*/  LDL.LU.64 R18, [R1+0x18c8] ;  /* 0x0018c80001127983 */ /* 0x000ea20000300a00 */
[----:B------:R-:W-:Y:S01]  /*257e0*/  MOV R27, R29 ;  /* 0x0000001d001b7202 */ /* 0x000fe20000000f00 */
[----:B-1----:R-:W-:Y:S02]  /*257f0*/  IMAD.MOV.U32 R9, RZ, RZ, R3 ;  /* 0x000000ffff097224 */ /* 0x002fe400078e0003 */
[----:B------:R-:W-:Y:S01]  /*25800*/  IMAD.MOV.U32 R29, RZ, RZ, R16 ;  /* 0x000000ffff1d7224 */ /* 0x000fe200078e0010 */
[----:B------:R-:W-:Y:S02]  /*25810*/  MOV R3, R17 ;  /* 0x0000001100037202 */ /* 0x000fe40000000f00 */
[C---:B--2---:R-:W-:Y:S01]  /*25820*/  HMMA.16816.F32.BF16 R16, R4.reuse, R18, R12 ;  /* 0x000000120410723c */ /* 0x044fe2000004180c */
[----:B------:R-:W2:Y:S11]  /*25830*/  LDL.LU.64 R12, [R1+0x18c0] ;  /* 0x0018c000010c7983 */ /* 0x000eb60000300a00 */
[----:B------:R-:W-:Y:S11]  /*25840*/  @!UPT UIADD3 URZ, URZ, URZ, URZ ;  /* 0x0000003f3f3ff290 */ /* 0x000ff6000fffe03f */
[----:B------:R0:W-:Y:S01]  /*25850*/  STL.64 [R1+0x1a0], R16 ;  /* 0x0001a01001007387 */ /* 0x0001e20000100a00 */
[----:B------:R-:W-:Y:S02]  /*25860*/  MOV R14, R18 ;  /* 0x00000012000e7202 */ /* 0x000fe40000000f00 */
[----:B------:R-:W-:Y:S02]  /*25870*/  MOV R15, R19 ;  /* 0x00000013000f7202 */ /* 0x000fe40000000f00 */
[----:B------:R-:W0:Y:S03]  /*25880*/  LDL.LU.64 R18, [R1+0x18b8] ;  /* 0x0018b80001127983 */ /* 0x000e260000300a00 */
[----:B------:R-:W-:Y:S02]  /*25890*/  STL [R1+0x17a4], R15 ;  /* 0x0017a40f01007387 */ /* 0x000fe40000100800 */
[----:B------:R-:W-:Y:S01]  /*258a0*/  STL [R1+0x17a0], R14 ;  /* 0x0017a00e01007387 */ /* 0x000fe20000100800 */
[C---:B0-----:R-:W-:Y:S01]  /*258b0*/  HMMA.16816.F32.BF16 R16, R4.reuse, R18, R20 ;  /* 0x000000120410723c */ /* 0x041fe20000041814 */
[----:B------:R-:W3:Y:S01]  /*258c0*/  LDL.LU.64 R22, [R1+0x18b0] ;  /* 0x0018b00001167983 */ /* 0x000ee20000300a00 */
[----:B------:R-:W-:Y:S11]  /*258d0*/  MOV R8, R28 ;  /* 0x0000001c00087202 */ /* 0x000ff60000000f00 */
[----:B------:R-:W-:Y:S10]  /*258e0*/  @!UPT UIADD3 URZ, URZ, URZ, URZ ;  /* 0x0000003f3f3ff290 */ /* 0x000ff4000fffe03f */
[----:B------:R0:W-:Y:S01]  /*258f0*/  STL.64 [R1+0x190], R16 ;  /* 0x0001901001007387 */ /* 0x0001e20000100a00 */
[----:B------:R-:W-:Y:S02]  /*25900*/  IMAD.MOV.U32 R28, RZ, RZ, R18 ;  /* 0x000000ffff1c7224 */ /* 0x000fe400078e0012 */
[----:B------:R-:W4:Y:S01]  /*25910*/  LDL.LU R18, [R1+0x18a8] ;  /* 0x0018a80001127983 */ /* 0x000f220000300800 */
[----:B0-----:R-:W2:Y:S01]  /*25920*/  LDL.LU.64 R16, [R1+0x18a0] ;  /* 0x0018a00001107983 */ /* 0x001ea20000300a00 */
[----:B------:R-:W-:Y:S02]  /*25930*/  STL [R1+0x178c], R19 ;  /* 0x00178c1301007387 */ /* 0x000fe40000100800 */
[----:B------:R-:W-:Y:S01]  /*25940*/  STL [R1+0x1788], R28 ;  /* 0x0017881c01007387 */ /* 0x000fe20000100800 */
[C---:B---3--:R-:W-:Y:S01]  /*25950*/  HMMA.16816.F32.BF16 R20, R4.reuse, R22, R24 ;  /* 0x000000160414723c */ /* 0x048fe20000041818 */
[----:B------:R-:W3:Y:S01]  /*25960*/  LDL.LU.64 R26, [R1+0x1898] ;  /* 0x00189800011a7983 */ /* 0x000ee20000300a00 */
[----:B------:R-:W3:Y:S11]  /*25970*/  LDL.LU.64 R24, [R1+0x1890] ;  /* 0x0018900001187983 */ /* 0x000ef60000300a00 */
[----:B------:R-:W-:Y:S10]  /*25980*/  @!UPT UIADD3 URZ, URZ, URZ, URZ ;  /* 0x0000003f3f3ff290 */ /* 0x000ff4000fffe03f */
[----:B------:R-:W-:Y:S01]  /*25990*/  STL.64 [R1+0x180], R20 ;  /* 0x0001801401007387 */ /* 0x000fe20000100a00 */
[----:B------:R0:W-:Y:S03]  /*259a0*/  STL.64 [R1+0x188], R22 ;  /* 0x0001881601007387 */ /* 0x0001e60000100a00 */
[----:B0-----:R-:W3:Y:S02]  /*259b0*/  LDL.LU.64 R22, [R1+0x1888] ;  /* 0x0018880001167983 */ /* 0x001ee40000300a00 */
[C---:B---3--:R-:W-:Y:S02]  /*259c0*/  HMMA.16816.F32.BF16 R20, R4.reuse, R22, R24 ;  /* 0x000000160414723c */ /* 0x048fe40000041818 */
[----:B------:R-:W3:Y:S11]  /*259d0*/  LDL.LU.64 R26, [R1+0x1880] ;  /* 0x00188000011a7983 */ /* 0x000ef60000300a00 */
[----:B------:R-:W-:Y:S10]  /*259e0*/  @!UPT UIADD3 URZ, URZ, URZ, URZ ;  /* 0x0000003f3f3ff290 */ /* 0x000ff4000fffe03f */
[----:B------:R0:W-:Y:S01]  /*259f0*/  STL.64 [R1+0x170], R20 ;  /* 0x0001701401007387 */ /* 0x0001e20000100a00 */
[----:B------:R-:W-:Y:S02]  /*25a00*/  MOV R19, R22 ;  /* 0x0000001600137202 */ /* 0x000fe40000000f00 */
[----:B------:R-:W-:Y:S02]  /*25a10*/  MOV R28, R23 ;  /* 0x00000017001c7202 */ /* 0x000fe40000000f00 */
[----:B------:R-:W2:Y:S04]  /*25a20*/  LDL.LU.64 R22, [R1+0x1878] ;  /* 0x0018780001167983 */ /* 0x000ea80000300a00 */
[----:B0-----:R-:W2:Y:S01]  /*25a30*/  LDL.LU.64 R20, [R1] ;  /* 0x0000000001147983 */ /* 0x001ea20000300a00 */
[----:B---3--:R-:W-:Y:S03]  /*25a40*/  HMMA.16816.F32.BF16 R24, R4, R26, R8 ;  /* 0x0000001a0418723c */ /* 0x008fe60000041808 */
[----:B--2---:R0:W-:Y:S01]  /*25a50*/  STL.64 [R1+0x17d8], R20 ;  /* 0x0017d81401007387 */ /* 0x0041e20000100a00 */
[----:B------:R-:W-:Y:S02]  /*25a60*/  STL [R1+0x1798], R19 ;  /* 0x0017981301007387 */ /* 0x000fe40000100800 */
[----:B------:R-:W-:Y:S02]  /*25a70*/  STL [R1+0x1794], R28 ;  /* 0x0017941c01007387 */ /* 0x000fe40000100800 */
[----:B------:R-:W2:Y:S11]  /*25a80*/  LDL.LU.64 R8, [R1+0x1870] ;  /* 0x0018700001087983 */ /* 0x000eb60000300a00 */
[----:B------:R-:W-:Y:S04]  /*25a90*/  @!UPT UIADD3 URZ, URZ, URZ, URZ ;  /* 0x0000003f3f3ff290 */ /* 0x000fe8000fffe03f */
[----:B------:R-:W-:Y:S01]  /*25aa0*/  STL [R1+0x160], R24 ;  /* 0x0001601801007387 */ /* 0x000fe20000100800 */
[----:B------:R-:W-:Y:S03]  /*25ab0*/  STL [R1+0x16c], R27 ;  /* 0x00016c1b01007387 */ /* 0x000fe60000100800 */
[----:B0-----:R-:W3:Y:S01]  /*25ac0*/  LDL.64 R20, [R1+0x10] ;  /* 0x0000100001147983 */ /* 0x001ee20000100a00 */
[----:B------:R-:W-:Y:S01]  /*25ad0*/  IMAD.MOV.U32 R15, RZ, RZ, R25 ;  /* 0x000000ffff0f7224 */ /* 0x000fe200078e0019 */
[----:B------:R-:W-:Y:S02]  /*25ae0*/  MOV R14, R26 ;  /* 0x0000001a000e7202 */ /* 0x000fe40000000f00 */
[----:B---3--:R0:W-:Y:S04]  /*25af0*/  STL.64 [R1+0x17f0], R20 ;  /* 0x0017f01401007387 */ /* 0x0081e80000100a00 */
[----:B0-----:R-:W3:Y:S04]  /*25b00*/  LDL.LU.64 R20, [R1+0x20] ;  /* 0x0000200001147983 */ /* 0x001ee80000300a00 */
[----:B---3--:R-:W-:Y:S01]  /*25b10*/  STL.64 [R1+0x1808], R20 ;  /* 0x0018081401007387 */ /* 0x008fe20000100a00 */
[----:B------:R-:W-:Y:S02]  /*25b20*/  STL.64 [R1+0x17d0], R14 ;  /* 0x0017d00e01007387 */ /* 0x000fe40000100a00 */
[----:B------:R0:W-:Y:S02]  /*25b30*/  STL.64 [R1+0x17c8], R12 ;  /* 0x0017c80c01007387 */ /* 0x0001e40000100a00 */
[----:B0-----:R-:W3:Y:S01]  /*25b40*/  LDL.LU R12, [R1+0xd0] ;  /* 0x0000d000010c7983 */ /* 0x001ee20000300800 */
[----:B------:R-:W3:Y:S02]  /*25b50*/  LDL.LU R13, [R1+0xd4] ;  /* 0x0000d400010d7983 */ /* 0x000ee40000300800 */
[----:B------:R-:W3:Y:S02]  /*25b60*/  LDL.LU R14, [R1+0xd8] ;  /* 0x0000d800010e7983 */ /* 0x000ee40000300800 */
[----:B------:R-:W3:Y:S01]  /*25b70*/  LDL.64 R20, [R1+0x30] ;  /* 0x0000300001147983 */ /* 0x000ee20000100a00 */
[----:B----4-:R-:W-:-:S02]  /*25b80*/  MOV R15, R18 ;  /* 0x00000012000f7202 */ /* 0x010fc40000000f00 */
[----:B--2---:R-:W-:Y:S01]  /*25b90*/  MOV R27, R8 ;  /* 0x00000008001b7202 */ /* 0x004fe20000000f00 */
[----:B------:R-:W-:Y:S01]  /*25ba0*/  IMAD.MOV.U32 R26, RZ, RZ, R9 ;  /* 0x000000ffff1a7224 */ /* 0x000fe200078e0009 */
[----:B---3--:R-:W-:Y:S01]  /*25bb0*/  STL.64 [R1+0x1820], R20 ;  /* 0x0018201401007387 */ /* 0x008fe20000100a00 */
[----:B------:R-:W-:Y:S02]  /*25bc0*/  STL.64 [R1+0x17e8], R14 ;  /* 0x0017e80e01007387 */ /* 0x000fe40000100a00 */
[----:B------:R0:W-:Y:S02]  /*25bd0*/  STL.64 [R1+0x17e0], R12 ;  /* 0x0017e00c01007387 */ /* 0x0001e40000100a00 */
[----:B0-----:R-:W2:Y:S01]  /*25be0*/  LDL.LU R12, [R1+0x60] ;  /* 0x00006000010c7983 */ /* 0x001ea20000300800 */
[----:B------:R-:W2:Y:S02]  /*25bf0*/  LDL.LU R13, [R1+0x64] ;  /* 0x00006400010d7983 */ /* 0x000ea40000300800 */
[----:B------:R-:W3:Y:S02]  /*25c00*/  LDL.LU R14, [R1+0x68] ;  /* 0x00006800010e7983 */ /* 0x000ee40000300800 */
[----:B------:R-:W3:Y:S01]  /*25c10*/  LDL.LU R15, [R1+0x6c] ;  /* 0x00006c00010f7983 */ /* 0x000ee20000300800 */
[----:B------:R-:W4:Y:S01]  /*25c20*/  LDL.LU R8, [R1+0xc0] ;  /* 0x0000c00001087983 */ /* 0x000f220000300800 */
[----:B------:R-:W4:Y:S02]  /*25c30*/  LDL.LU R9, [R1+0xc4] ;  /* 0x0000c40001097983 */ /* 0x000f240000300800 */
[----:B------:R-:W4:Y:S02]  /*25c40*/  LDL.LU R10, [R1+0xc8] ;  /* 0x0000c800010a7983 */ /* 0x000f240000300800 */
[----:B------:R-:W4:Y:S01]  /*25c50*/  LDL.LU R11, [R1+0xcc] ;  /* 0x0000cc00010b7983 */ /* 0x000f220000300800 */
[----:B------:R-:W2:Y:S04]  /*25c60*/  LDL R20, [R1+0x40] ;  /* 0x0000400001147983 */ /* 0x000ea80000100800 */
[----:B------:R-:W2:Y:S04]  /*25c70*/  LDL R21, [R1+0x44] ;  /* 0x0000440001157983 */ /* 0x000ea80000100800 */
[----:B--2---:R0:W-:Y:S04]  /*25c80*/  STL.64 [R1+0x1838], R20 ;  /* 0x0018381401007387 */ /* 0x0041e80000100a00 */
[----:B0-----:R-:W2:Y:S01]  /*25c90*/  LDL.LU.64 R20, [R1+0x50] ;  /* 0x0000500001147983 */ /* 0x001ea20000300a00 */
[----:B------:R-:W-:Y:S03]  /*25ca0*/  STL.64 [R1+0x1860], R22 ;  /* 0x0018601601007387 */ /* 0x000fe60000100a00 */
[----:B--2---:R0:W-:Y:S04]  /*25cb0*/  STL.64 [R1+0x1858], R20 ;  /* 0x0018581401007387 */ /* 0x0041e80000100a00 */
[----:B0-----:R-:W2:Y:S01]  /*25cc0*/  LDL.LU R20, [R1+0xb0] ;  /* 0x0000b00001147983 */ /* 0x001ea20000300800 */
[----:B------:R-:W2:Y:S02]  /*25cd0*/  LDL.LU R21, [R1+0xb4] ;  /* 0x0000b40001157983 */ /* 0x000ea40000300800 */
[----:B------:R-:W2:Y:S02]  /*25ce0*/  LDL.LU R22, [R1+0xb8] ;  /* 0x0000b80001167983 */ /* 0x000ea40000300800 */
[----:B------:R-:W2:Y:S01]  /*25cf0*/  LDL.LU R23, [R1+0xbc] ;  /* 0x0000bc0001177983 */ /* 0x000ea20000300800 */
[----:B---3--:R-:W-:Y:S01]  /*25d00*/  STL.64 [R1+0x1800], R14 ;  /* 0x0018000e01007387 */ /* 0x008fe20000100a00 */
[----:B------:R0:W-:Y:S03]  /*25d10*/  STL.64 [R1+0x17f8], R12 ;  /* 0x0017f80c01007387 */ /* 0x0001e60000100a00 */
[----:B0-----:R-:W3:Y:S01]  /*25d20*/  LDL.LU R12, [R1+0x70] ;  /* 0x00007000010c7983 */ /* 0x001ee20000300800 */
[----:B------:R-:W3:Y:S02]  /*25d30*/  LDL.LU R13, [R1+0x74] ;  /* 0x00007400010d7983 */ /* 0x000ee40000300800 */
[----:B------:R-:W2:Y:S02]  /*25d40*/  LDL.LU R14, [R1+0x78] ;  /* 0x00007800010e7983 */ /* 0x000ea40000300800 */
[----:B------:R-:W2:Y:S01]  /*25d50*/  LDL.LU R15, [R1+0x7c] ;  /* 0x00007c00010f7983 */ /* 0x000ea20000300800 */
[----:B------:R-:W0:Y:S04]  /*25d60*/  S2R R18, SR_TID.X ;  /* 0x0000000000127919 */ /* 0x000e280000002100 */
[----:B--2---:R-:W-:Y:S01]  /*25d70*/  STL.64 [R1+0x1818], R14 ;  /* 0x0018180e01007387 */ /* 0x004fe20000100a00 */
[----:B---3--:R1:W-:Y:S03]  /*25d80*/  STL.64 [R1+0x1810], R12 ;  /* 0x0018100c01007387 */ /* 0x0083e60000100a00 */
[----:B-1----:R-:W2:Y:S01]  /*25d90*/  LDL.LU R12, [R1+0x80] ;  /* 0x00008000010c7983 */ /* 0x002ea20000300800 */
[----:B------:R-:W2:Y:S02]  /*25da0*/  LDL.LU R13, [R1+0x84] ;  /* 0x00008400010d7983 */ /* 0x000ea40000300800 */
[----:B------:R-:W3:Y:S02]  /*25db0*/  LDL.LU R14, [R1+0x88] ;  /* 0x00008800010e7983 */ /* 0x000ee40000300800 */
[----:B------:R-:W3:Y:S01]  /*25dc0*/  LDL.LU R15, [R1+0x8c] ;  /* 0x00008c00010f7983 */ /* 0x000ee20000300800 */
[C---:B0-----:R-:W-:Y:S01]  /*25dd0*/  LOP3.LUT R25, R18.reuse, 0x7, RZ, 0xc0, !PT ;  /* 0x0000000712197812 */ /* 0x041fe200078ec0ff */
[----:B------:R-:W-:-:S03]  /*25de0*/  IMAD.SHL.U32 R24, R18, 0x100, RZ ;  /* 0x0000010012187824 */ /* 0x000fc600078e00ff */
[----:B------:R-:W-:-:S04]  /*25df0*/  SHF.L.U32 R25, R25, 0x4, RZ ;  /* 0x0000000419197819 */ /* 0x000fc800000006ff */
[----:B------:R-:W-:Y:S02]  /*25e00*/  LOP3.LUT R19, R25, 0xf00, R24, 0xf8, !PT ;  /* 0x00000f0019137812 */ /* 0x000fe400078ef818 */
[----:B----4-:R-:W-:Y:S02]  /*25e10*/  HMMA.16816.F32.BF16 R24, R4, R26, R8 ;  /* 0x0000001a0418723c */ /* 0x010fe40000041808 */
[----:B------:R-:W-:-:S04]  /*25e20*/  LOP3.LUT R19, R19, 0x10, R18, 0x78, !PT ;  /* 0x0000001013137812 */ /* 0x000fc800078e7812 */
[----:B------:R-:W-:Y:S11]  /*25e30*/  LOP3.LUT R19, R19, 0x60, RZ, 0x3c, !PT ;  /* 0x0000006013137812 */ /* 0x000ff600078e3cff */
[----:B------:R-:W-:Y:S07]  /*25e40*/  @!UPT UIADD3 URZ, URZ, URZ, URZ ;  /* 0x0000003f3f3ff290 */ /* 0x000fee000fffe03f */
[----:B------:R-:W-:Y:S01]  /*25e50*/  MOV R18, R27 ;  /* 0x0000001b00127202 */ /* 0x000fe20000000f00 */
[----:B---3--:R-:W-:Y:S01]  /*25e60*/  STL.64 [R1+0x1830], R14 ;  /* 0x0018300e01007387 */ /* 0x008fe20000100a00 */
[----:B--2---:R0:W-:Y:S03]  /*25e70*/  STL.64 [R1+0x1828], R12 ;  /* 0x0018280c01007387 */ /* 0x0041e60000100a00 */
[----:B0-----:R-:W2:Y:S01]  /*25e80*/  LDL.LU R12, [R1+0x90] ;  /* 0x00009000010c7983 */ /* 0x001ea20000300800 */
[----:B------:R-:W2:Y:S02]  /*25e90*/  LDL.LU R13, [R1+0x94] ;  /* 0x00009400010d7983 */ /* 0x000ea40000300800 */
[----:B------:R-:W2:Y:S02]  /*25ea0*/  LDL.LU R14, [R1+0x98] ;  /* 0x00009800010e7983 */ /* 0x000ea40000300800 */
[----:B------:R-:W2:Y:S01]  /*25eb0*/  LDL.LU R15, [R1+0x9c] ;  /* 0x00009c00010f7983 */ /* 0x000ea20000300800 */
[----:B------:R-:W3:Y:S01]  /*25ec0*/  LDL.LU.64 R10, [R1+0x1868] ;  /* 0x00186800010a7983 */ /* 0x000ee20000300a00 */
[----:B------:R-:W-:Y:S02]  /*25ed0*/  STL.64 [R1+0x150], R24 ;  /* 0x0001501801007387 */ /* 0x000fe40000100a00 */
[----:B------:R-:W-:Y:S02]  /*25ee0*/  STL [R1+0x158], R26 ;  /* 0x0001581a01007387 */ /* 0x000fe40000100800 */
[----:B------:R-:W0:Y:S04]  /*25ef0*/  LDSM.16.M88.4 R24, [R19+0x28080] ;  /* 0x028080001318783b */ /* 0x000e280000000200 */
[----:B------:R-:W-:Y:S04]  /*25f00*/  STL [R1+0x1790], R18 ;  /* 0x0017901201007387 */ /* 0x000fe80000100800 */
[----:B0-----:R-:W-:Y:S01]  /*25f10*/  STL [R1+0x1718], R25 ;  /* 0x0017181901007387 */ /* 0x001fe20000100800 */
[----:B------:R-:W-:Y:S02]  /*25f20*/  STL [R1+0x1714], R26 ;  /* 0x0017141a01007387 */ /* 0x000fe40000100800 */
[----:B------:R-:W-:Y:S02]  /*25f30*/  STL [R1+0x1710], R27 ;  /* 0x0017101b01007387 */ /* 0x000fe40000100800 */
[----:B------:R0:W-:Y:S02]  /*25f40*/  STL [R1+0x1730], R24 ;  /* 0x0017301801007387 */ /* 0x0001e40000100800 */
[----:B0-----:R-:W4:Y:S01]  /*25f50*/  LDL.LU R24, [R1+0xa0] ;  /* 0x0000a00001187983 */ /* 0x001f220000300800 */
[----:B------:R-:W4:Y:S02]  /*25f60*/  LDL.LU R25, [R1+0xa4] ;  /* 0x0000a40001197983 */ /* 0x000f240000300800 */
[----:B------:R-:W4:Y:S02]  /*25f70*/  LDL.LU R26, [R1+0xa8] ;  /* 0x0000a800011a7983 */ /* 0x000f240000300800 */
[----:B------:R-:W4:Y:S01]  /*25f80*/  LDL.LU R27, [R1+0xac] ;  /* 0x0000ac00011b7983 */ /* 0x000f220000300800 */
[----:B---3--:R-:W-:Y:S01]  /*25f90*/  HMMA.16816.F32.BF16 R4, R4, R10, R20 ;  /* 0x0000000a0404723c */ /* 0x008fe20000041814 */
[----:B------:R-:W3:Y:S01]  /*25fa0*/  LDL.LU.64 R22, [R1+0x1860] ;  /* 0x0018600001167983 */ /* 0x000ee20000300a00 */
[----:B------:R-:W4:Y:S02]  /*25fb0*/  LDL.LU.64 R20, [R1+0x1858] ;  /* 0x0018580001147983 */ /* 0x000f240000300a00 */
[----:B------:R-:W4:Y:S02]  /*25fc0*/  LDL.LU.64 R10, [R1+0x1850] ;  /* 0x00185000010a7983 */ /* 0x000f240000300a00 */
[----:B------:R-:W4:Y:S11]  /*25fd0*/  LDL.LU.64 R8, [R1+0x1848] ;  /* 0x0018480001087983 */ /* 0x000f360000300a00 */
[----:B------:R-:W-:Y:S06]  /*25fe0*/  @!UPT UIADD3 URZ, URZ, URZ, URZ ;  /* 0x0000003f3f3ff290 */ /* 0x000fec000fffe03f */
[----:B------:R-:W-:Y:S01]  /*25ff0*/  STL.64 [R1+0x140], R4 ;  /* 0x0001400401007387 */ /* 0x000fe20000100a00 */
[----:B------:R-:W-:Y:S02]  /*26000*/  STL.64 [R1+0x148], R6 ;  /* 0x0001480601007387 */ /* 0x000fe40000100a00 */
[----:B------:R-:W0:Y:S02]  /*26010*/  LDSM.16.M88.4 R4, [R19+0x29080] ;  /* 0x029080001304783b */ /* 0x000e240000000200 */
[----:B0-----:R-:W-:Y:S02]  /*26020*/  STL.64 [R1+0x1640], R6 ;  /* 0x0016400601007387 */ /* 0x001fe40000100a00 */
[----:B------:R0:W-:Y:S02]  /*26030*/  STL.64 [R1+0x1638], R4 ;  /* 0x0016380401007387 */ /* 0x0001e40000100a00 */
[----:B0-----:R-:W-:Y:S01]  /*26040*/  MOV R4, R16 ;  /* 0x0000001000047202 */ /* 0x001fe20000000f00 */
[----:B------:R-:W-:Y:S01]  /*26050*/  IMAD.MOV.U32 R5, RZ, RZ, R17 ;  /* 0x000000ffff057224 */ /* 0x000fe200078e0011 */
[----:B------:R-:W2:Y:S01]  /*26060*/  LDL.LU R16, [R1+0x1844] ;  /* 0x0018440001107983 */ /* 0x000ea20000300800 */
[----:B------:R-:W2:Y:S01]  /*26070*/  LDL.LU R17, [R1+0x1840] ;  /* 0x0018400001117983 */ /* 0x000ea20000300800 */
[C---:B----4-:R-:W-:Y:S11]  /*26080*/  HMMA.16816.F32.BF16 R24, R8.reuse, R20, R24 ;  /* 0x000000140818723c */ /* 0x050ff60000041818 */
[----:B------:R-:W-:Y:S11]  /*26090*/  @!UPT UIADD3 URZ, URZ, URZ, URZ ;  /* 0x0000003f3f3ff290 */ /* 0x000ff6000fffe03f */
[----:B------:R-:W-:Y:S01]  /*260a0*/  @!UPT UIADD3 URZ, URZ, URZ, URZ ;  /* 0x0000003f3f3ff290 */ /* 0x000fe2000fffe03f */
[----:B------:R-:W-:Y:S01]  /*260b0*/  STL.64 [R1+0x130], R24 ;  /* 0x0001301801007387 */ /* 0x000fe20000100a00 */
[----:B------:R0:W-:Y:S02]  /*260c0*/  STL.64 [R1+0x138], R26 ;  /* 0x0001381a01007387 */ /* 0x0001e40000100a00 */
[----:B0-----:R-:W-:Y:S01]  /*260d0*/  IMAD.MOV.U32 R27, RZ, RZ, R20 ;  /* 0x000000ffff1b7224 */ /* 0x001fe200078e0014 */
[----:B------:R-:W-:Y:S02]  /*260e0*/  MOV R26, R21 ;  /* 0x00000015001a7202 */ /* 0x000fe40000000f00 */
[----:B------:R-:W2:Y:S01]  /*260f0*/  LDL.LU.64 R20, [R1+0x1838] ;  /* 0x0018380001147983 */ /* 0x000ea20000300a00 */
[----:B---3--:R-:W-:Y:S02]  /*26100*/  MOV R6, R23 ;  /* 0x0000001700067202 */ /* 0x008fe40000000f00 */
[----:B------:R-:W-:Y:S02]  /*26110*/  MOV R7, R22 ;  /* 0x0000001600077202 */ /* 0x000fe40000000f00 */
[C---:B--2---:R-:W-:Y:S01]  /*26120*/  HMMA.16816.F32.BF16 R20, R8.reuse, R20, R12 ;  /* 0x000000140814723c */ /* 0x044fe2000004180c */
[----:B------:R-:W2:Y:S01]  /*26130*/  LDL.LU.64 R14, [R1+0x1830] ;  /* 0x00183000010e7983 */ /* 0x000ea20000300a00 */
[----:B------:R-:W2:Y:S11]  /*26140*/  LDL.LU.64 R12, [R1+0x1828] ;  /* 0x00182800010c7983 */ /* 0x000eb60000300a00 */
[----:B------:R-:W-:Y:S10]  /*26150*/  @!UPT UIADD3 URZ, URZ, URZ, URZ ;  /* 0x0000003f3f3ff290 */ /* 0x000ff4000fffe03f */
[----:B------:R0:W-:Y:S01]  /*26160*/  STL.64 [R1+0x120], R20 ;  /* 0x0001201401007387 */ /* 0x0001e20000100a00 */
[----:B------:R-:W-:Y:S03]  /*26170*/  STL.64 [R1+0x128], R22 ;  /* 0x0001281601007387 */ /* 0x000fe60000100a00 */
[----:B0-----:R-:W2:Y:S02]  /*26180*/  LDL.LU.64 R20, [R1+0x1820] ;  /* 0x0018200001147983 */ /* 0x001ea40000300a00 */
[C---:B--2---:R-:W-:Y:S01]  /*26190*/  HMMA.16816.F32.BF16 R12, R8.reuse, R20, R12 ;  /* 0x00000014080c723c */ /* 0x044fe2000004180c */
[----:B------:R-:W-:Y:S11]  /*261a0*/  MOV R18, R21 ;  /* 0x0000001500127202 */ /* 0x000ff60000000f00 */
[----:B------:R-:W-:Y:S11]  /*261b0*/  @!UPT UIADD3 URZ, URZ, URZ, URZ ;  /* 0x0000003f3f3ff290 */ /* 0x000ff6000fffe03f */
[----:B------:R-:W-:Y:S01]  /*261c0*/  STL.64 [R1+0x110], R12 ;  /* 0x0001100c01007387 */ /* 0x000fe20000100a00 */
[----:B------:R0:W-:Y:S03]  /*261d0*/  STL.64 [R1+0x118], R14 ;  /* 0x0001180e01007387 */ /* 0x0001e60000100a00 */
[----:B0-----:R-:W2:Y:S01]  /*261e0*/  LDL.LU.64 R14, [R1+0x1818] ;  /* 0x00181800010e7983 */ /* 0x001ea20000300a00 */
[----:B------:R-:W2:Y:S02]  /*261f0*/  LDL.LU.64 R12, [R1+0x1810] ;  /* 0x00181000010c7983 */ /* 0x000ea40000300a00 */
[----:B------:R-:W2:Y:S02]  /*26200*/  LDL.LU.64 R20, [R1+0x1808] ;  /* 0x0018080001147983 */ /* 0x000ea40000300a00 */
[----:B------:R-:W-:Y:S01]  /*26210*/  STL [R1+0x179c], R18 ;  /* 0x00179c1201007387 */ /* 0x000fe20000100800 */
        /* <DEDUP_REMOVED lines=24> */
[----:B------:R-:W3:Y:S02]  /*263a0*/  LDL.LU.64 R12, [R1+0x17c8] ;  /* 0x0017c800010c7983 */ /* 0x000ee40000300a00 */
[----:B------:R-:W3:Y:S02]  /*263b0*/  LDL.LU.64 R22, [R1+0x17c0] ;  /* 0x0017c00001167983 */ /* 0x000ee40000300a00 */
[----:B------:R-:W3:Y:S01]  /*263c0*/  LDL.LU.64 R20, [R1+0x17b8] ;  /* 0x0017b80001147983 */ /* 0x000ee20000300a00 */
[C---:B------:R-:W-:Y:S08]  /*263d0*/  HMMA.16816.F32.BF16 R4, R8.reuse, R16, R4 ;  /* 0x000000100804723c */ /* 0x040ff00000041804 */
[----:B---3--:R-:W-:Y:S11]  /*263e0*/  HMMA.16816.F32.BF16 R20, R8, R12, R20 ;  /* 0x0000000c0814723c */ /* 0x008ff60000041814 */
[----:B------:R-:W-:Y:S11]  /*263f0*/  @!UPT UIADD3 URZ, URZ, URZ, URZ ;  /* 0x0000003f3f3ff290 */ /* 0x000ff6000fffe03f */
[----:B------:R-:W-:Y:S01]  /*26400*/  @!UPT UIADD3 URZ, URZ, URZ, URZ ;  /* 0x0000003f3f3ff290 */ /* 0x000fe2000fffe03f */
[----:B------:R-:W-:Y:S01]  /*26410*/  STL.64 [R1+0xd0], R20 ;  /* 0x0000d01401007387 */ /* 0x000fe20000100a00 */
[----:B------:R0:W-:Y:S03]  /*26420*/  STL.64 [R1+0xd8], R22 ;  /* 0x0000d81601007387 */ /* 0x0001e60000100a00 */
[----:B0-----:R-:W3:Y:S01]  /*26430*/  LDL.LU.64 R22, [R1+0x17b0] ;  /* 0x0017b00001167983 */ /* 0x001ee20000300a00 */
[----:B------:R-:W3:Y:S02]  /*26440*/  LDL.LU.64 R20, [R1+0x17a8] ;  /* 0x0017a80001147983 */ /* 0x000ee40000300a00 */
[----:B------:R-:W-:Y:S02]  /*26450*/  STL.64 [R1+0x1780], R12 ;  /* 0x0017800c01007387 */ /* 0x000fe40000100a00 */
[----:B------:R0:W-:Y:S01]  /*26460*/  STL.64 [R1+0x1650], R6 ;  /* 0x0016500601007387 */ /* 0x0001e20000100a00 */
[----:B------:R1:W-:Y:S01]  /*26470*/  STL.64 [R1+0x1648], R4 ;  /* 0x0016480401007387 */ /* 0x0003e20000100a00 */
[----:B------:R-:W-:Y:S01]  /*26480*/  MOV R8, R27 ;  /* 0x0000001b00087202 */ /* 0x000fe20000000f00 */
[----:B------:R-:W-:-:S02]  /*26490*/  IMAD.MOV.U32 R9, RZ, RZ, R26 ;  /* 0x000000ffff097224 */ /* 0x000fc400078e001a */
[----:B0-----:R-:W-:Y:S01]  /*264a0*/  IMAD.MOV.U32 R6, RZ, RZ, R2 ;  /* 0x000000ffff067224 */ /* 0x001fe200078e0002 */
[----:B-1----:R-:W-:Y:S02]  /*264b0*/  MOV R4, R29 ;  /* 0x0000001d00047202 */ /* 0x002fe40000000f00 */
[----:B------:R-:W-:Y:S02]  /*264c0*/  MOV R5, R3 ;  /* 0x0000000300057202 */ /* 0x000fe40000000f00 */
[----:B------:R-:W-:Y:S01]  /*264d0*/  MOV R7, R0 ;  /* 0x0000000000077202 */ /* 0x000fe20000000f00 */
[----:B--2---:R-:W-:-:S06]  /*264e0*/  IMAD.MOV.U32 R26, RZ, RZ, R14 ;  /* 0x000000ffff1a7224 */ /* 0x004fcc00078e000e */
[----:B---3--:R-:W-:Y:S07]  /*264f0*/  HMMA.16816.F32.BF16 R8, R20, R8, R4 ;  /* 0x000000081408723c */ /* 0x008fee0000041804 */
[----:B------:R-:W-:Y:S01]  /*26500*/  IMAD.MOV.U32 R4, RZ, RZ, R25 ;  /* 0x000000ffff047224 */ /* 0x000fe200078e0019 */
[----:B------:R-:W-:Y:S02]  /*26510*/  MOV R5, R24 ;  /* 0x0000001800057202 */ /* 0x000fe40000000f00 */
[----:B------:R-:W-:-:S03]  /*26520*/  MOV R25, R15 ;  /* 0x0000000f00197202 */ /* 0x000fc60000000f00 */
[----:B------:R0:W-:Y:S01]  /*26530*/  STL.64 [R1+0x1738], R4 ;  /* 0x0017380401007387 */ /* 0x0001e20000100a00 */
[----:B------:R-:W2:Y:S02]  /*26540*/  LDL.LU R24, [R1+0x160] ;  /* 0x0001600001187983 */ /* 0x000ea40000300800 */
[----:B------:R-:W3:Y:S02]  /*26550*/  LDL.LU R15, [R1+0x17a4] ;  /* 0x0017a400010f7983 */ /* 0x000ee40000300800 */
[----:B------:R-:W3:Y:S01]  /*26560*/  LDL.LU R14, [R1+0x17a0] ;  /* 0x0017a000010e7983 */ /* 0x000ee20000300800 */
[----:B------:R-:W4:Y:S05]  /*26570*/  LDL.LU R27, [R1+0x16c] ;  /* 0x00016c00011b7983 */ /* 0x000f2a0000300800 */
[----:B------:R-:W-:Y:S01]  /*26580*/  MOV R29, R8 ;  /* 0x00000008001d7202 */ /* 0x000fe20000000f00 */
[----:B------:R-:W-:Y:S01]  /*26590*/  IMAD.MOV.U32 R3, RZ, RZ, R9 ;  /* 0x000000ffff037224 */ /* 0x000fe200078e0009 */
[----:B------:R-:W3:Y:S01]  /*265a0*/  LDL.LU R8, [R1+0x40] ;  /* 0x0000400001087983 */ /* 0x000ee20000300800 */
[----:B------:R-:W3:Y:S02]  /*265b0*/  LDL.LU R9, [R1+0x44] ;  /* 0x0000440001097983 */ /* 0x000ee40000300800 */
[----:B------:R-:W3:Y:S02]  /*265c0*/  LDL.LU R12, [R1+0x1a0] ;  /* 0x0001a000010c7983 */ /* 0x000ee40000300800 */
[----:B------:R-:W3:Y:S01]  /*265d0*/  LDL.LU R13, [R1+0x1a4] ;  /* 0x0001a400010d7983 */ /* 0x000ee20000300800 */
[----:B0-----:R-:W-:Y:S01]  /*265e0*/  MOV R4, R18 ;  /* 0x0000001200047202 */ /* 0x001fe20000000f00 */
[----:B----4-:R-:W-:Y:S01]  /*265f0*/  STL.64 [R1+0x1748], R26 ;  /* 0x0017481a01007387 */ /* 0x010fe20000100a00 */
[----:B--2---:R-:W-:Y:S02]  /*26600*/  STL.64 [R1+0x1740], R24 ;  /* 0x0017401801007387 */ /* 0x004fe40000100a00 */
[----:B------:R-:W2:Y:S02]  /*26610*/  LDL.LU R18, [R1+0x179c] ;  /* 0x00179c0001127983 */ /* 0x000ea40000300800 */
[----:B------:R-:W4:Y:S02]  /*26620*/  LDL.LU R5, [R1+0x14] ;  /* 0x0000140001057983 */ /* 0x000f240000300800 */
[----:B----4-:R0:W-:Y:S02]  /*26630*/  STL.64 [R1+0x1750], R4 ;  /* 0x0017500401007387 */ /* 0x0101e40000100a00 */
[----:B0-----:R-:W-:Y:S01]  /*26640*/  MOV R4, R19 ;  /* 0x0000001300047202 */ /* 0x001fe20000000f00 */
[----:B------:R-:W-:Y:S01]  /*26650*/  IMAD.MOV.U32 R5, RZ, RZ, R28 ;  /* 0x000000ffff057224 */ /* 0x000fe200078e001c */
[----:B------:R-:W4:Y:S01]  /*26660*/  LDL.LU R19, [R1+0x1798] ;  /* 0x0017980001137983 */ /* 0x000f220000300800 */
[----:B------:R-:W3:Y:S03]  /*26670*/  LDL.LU R28, [R1+0x1794] ;  /* 0x00179400011c7983 */ /* 0x000ee60000300800 */
[----:B------:R0:W-:Y:S04]  /*26680*/  STL.64 [R1+0x1768], R4 ;  /* 0x0017680401007387 */ /* 0x0001e80000100a00 */
[----:B0-----:R-:W3:Y:S01]  /*26690*/  LDL.LU R4, [R1+0x30] ;  /* 0x0000300001047983 */ /* 0x001ee20000300800 */
[----:B--2---:R-:W-:-:S02]  /*266a0*/  MOV R5, R18 ;  /* 0x0000001200057202 */ /* 0x004fc40000000f00 */
[----:B------:R-:W2:Y:S02]  /*266b0*/  LDL.LU R18, [R1+0x1790] ;  /* 0x0017900001127983 */ /* 0x000ea40000300800 */
[----:B------:R-:W2:Y:S01]  /*266c0*/  LDL.LU R24, [R1+0x170] ;  /* 0x0001700001187983 */ /* 0x000ea20000300800 */
[----:B------:R-:W2:Y:S01]  /*266d0*/  LDL.LU R25, [R1+0x174] ;  /* 0x0001740001197983 */ /* 0x000ea20000300800 */
[----:B----4-:R-:W-:Y:S01]  /*266e0*/  MOV R26, R19 ;  /* 0x00000013001a7202 */ /* 0x010fe20000000f00 */
[----:B---3--:R-:W-:Y:S02]  /*266f0*/  IMAD.MOV.U32 R27, RZ, RZ, R28 ;  /* 0x000000ffff1b7224 */ /* 0x008fe400078e001c */
[----:B------:R-:W3:Y:S01]  /*26700*/  LDL.LU R19, [R1+0x178c] ;  /* 0x00178c0001137983 */ /* 0x000ee20000300800 */
[----:B------:R-:W4:Y:S03]  /*26710*/  LDL.LU R28, [R1+0x1788] ;  /* 0x00178800011c7983 */ /* 0x000f260000300800 */
[----:B------:R-:W-:Y:S04]  /*26720*/  STL.64 [R1+0x1760], R26 ;  /* 0x0017601a01007387 */ /* 0x000fe80000100a00 */
[----:B--2---:R0:W-:Y:S04]  /*26730*/  STL.64 [R1+0x1758], R24 ;  /* 0x0017581801007387 */ /* 0x0041e80000100a00 */
[----:B0-----:R-:W2:Y:S01]  /*26740*/  LDL.LU R24, [R1+0x180] ;  /* 0x0001800001187983 */ /* 0x001ea20000300800 */
[----:B------:R-:W2:Y:S02]  /*26750*/  LDL.LU R25, [R1+0x184] ;  /* 0x0001840001197983 */ /* 0x000ea40000300800 */
[----:B------:R-:W2:Y:S02]  /*26760*/  LDL.LU R26, [R1+0x188] ;  /* 0x00018800011a7983 */ /* 0x000ea40000300800 */
[----:B------:R-:W2:Y:S01]  /*26770*/  LDL.LU R27, [R1+0x18c] ;  /* 0x00018c00011b7983 */ /* 0x000ea20000300800 */
[----:B------:R-:W-:-:S02]  /*26780*/  MOV R0, R10 ;  /* 0x0000000a00007202 */ /* 0x000fc40000000f00 */
[----:B------:R-:W-:Y:S02]  /*26790*/  MOV R2, R11 ;  /* 0x0000000b00027202 */ /* 0x000fe40000000f00 */
[----:B------:R-:W-:Y:S01]  /*267a0*/  HMMA.16816.F32.BF16 R8, R20, R8, R12 ;  /* 0x000000081408723c */ /* 0x000fe2000004180c */
[----:B--2---:R-:W-:Y:S01]  /*267b0*/  STL.64 [R1+0x1778], R26 ;  /* 0x0017781a01007387 */ /* 0x004fe20000100a00 */
[----:B------:R0:W-:Y:S03]  /*267c0*/  STL.64 [R1+0x1770], R24 ;  /* 0x0017701801007387 */ /* 0x0001e60000100a00 */
[----:B0-----:R-:W2:Y:S01]  /*267d0*/  LDL.LU R24, [R1+0x190] ;  /* 0x0001900001187983 */ /* 0x001ea20000300800 */
[----:B------:R-:W2:Y:S01]  /*267e0*/  LDL.LU R25, [R1+0x194] ;  /* 0x0001940001197983 */ /* 0x000ea20000300800 */
[----:B----4-:R-:W-:Y:S02]  /*267f0*/  MOV R26, R28 ;  /* 0x0000001c001a7202 */ /* 0x010fe40000000f00 */
[----:B---3--:R-:W-:Y:S01]  /*26800*/  MOV R27, R19 ;  /* 0x00000013001b7202 */ /* 0x008fe20000000f00 */
[----:B------:R-:W-:Y:S01]  /*26810*/  STL [R1+0x1688], R2 ;  /* 0x0016880201007387 */ /* 0x000fe20000100800 */
[----:B------:R0:W-:Y:S02]  /*26820*/  STL [R1+0x1684], R0 ;  /* 0x0016840001007387 */ /* 0x0001e40000100800 */
[----:B------:R1:W-:Y:S02]  /*26830*/  STL [R1+0x1680], R3 ;  /* 0x0016800301007387 */ /* 0x0003e40000100800 */
[----:B------:R3:W-:Y:S09]  /*26840*/  STL [R1+0x167c], R29 ;  /* 0x00167c1d01007387 */ /* 0x0007f20000100800 */
[----:B------:R-:W-:Y:S01]  /*26850*/  IMAD.MOV.U32 R28, RZ, RZ, R11 ;  /* 0x000000ffff1c7224 */ /* 0x000fe200078e000b */
[----:B------:R-:W4:Y:S01]  /*26860*/  LDL.LU.64 R12, [R1+0x1780] ;  /* 0x00178000010c7983 */ /* 0x000f220000300a00 */
[----:B------:R-:W-:Y:S01]  /*26870*/  IMAD.MOV.U32 R19, RZ, RZ, R8 ;  /* 0x000000ffff137224 */ /* 0x000fe200078e0008 */
[----:B------:R-:W-:-:S02]  /*26880*/  MOV R15, R10 ;  /* 0x0000000a000f7202 */ /* 0x000fc40000000f00 */
[----:B------:R-:W-:Y:S01]  /*26890*/  MOV R14, R9 ;  /* 0x00000009000e7202 */ /* 0x000fe20000000f00 */
[----:B------:R-:W4:Y:S01]  /*268a0*/  LDL.LU R8, [R1+0x150] ;  /* 0x0001500001087983 */ /* 0x000f220000300800 */
[----:B------:R-:W4:Y:S02]  /*268b0*/  LDL.LU R9, [R1+0x154] ;  /* 0x0001540001097983 */ /* 0x000f240000300800 */
[----:B------:R-:W4:Y:S02]  /*268c0*/  LDL.LU R10, [R1+0x158] ;  /* 0x00015800010a7983 */ /* 0x000f240000300800 */
[----:B------:R-:W-:Y:S01]  /*268d0*/  STL [R1+0x1698], R28 ;  /* 0x0016981c01007387 */ /* 0x000fe20000100800 */
[----:B------:R0:W-:Y:S01]  /*268e0*/  STL [R1+0x1694], R15 ;  /* 0x0016940f01007387 */ /* 0x0001e20000100800 */
[----:B------:R0:W-:Y:S02]  /*268f0*/  STL [R1+0x1690], R14 ;  /* 0x0016900e01007387 */ /* 0x0001e40000100800 */
[----:B------:R0:W-:Y:S01]  /*26900*/  STL [R1+0x168c], R19 ;  /* 0x00168c1301007387 */ /* 0x0001e20000100800 */
[----:B--2---:R-:W-:Y:S01]  /*26910*/  HMMA.16816.F32.BF16 R4, R20, R4, R24 ;  /* 0x000000041404723c */ /* 0x004fe20000041818 */
[----:B------:R-:W2:Y:S01]  /*26920*/  LDL.LU.64 R26, [R1+0x1778] ;  /* 0x00177800011a7983 */ /* 0x000ea20000300a00 */
[----:B------:R-:W2:Y:S11]  /*26930*/  LDL.LU.64 R24, [R1+0x1770] ;  /* 0x0017700001187983 */ /* 0x000eb60000300a00 */
[----:B------:R-:W-:Y:S11]  /*26940*/  @!UPT UIADD3 URZ, URZ, URZ, URZ ;  /* 0x0000003f3f3ff290 */ /* 0x000ff6000fffe03f */
[----:B0-----:R-:W-:Y:S01]  /*26950*/  MOV R0, R4 ;  /* 0x0000000400007202 */ /* 0x001fe20000000f00 */
[----:B-1----:R-:W-:Y:S02]  /*26960*/  IMAD.MOV.U32 R3, RZ, RZ, R5 ;  /* 0x000000ffff037224 */ /* 0x002fe400078e0005 */
[----:B------:R-:W2:Y:S01]  /*26970*/  LDL.LU.64 R4, [R1+0x1768] ;  /* 0x0017680001047983 */ /* 0x000ea20000300a00 */
[----:B------:R-:W-:Y:S02]  /*26980*/  MOV R11, R18 ;  /* 0x00000012000b7202 */ /* 0x000fe40000000f00 */
[----:B---3--:R-:W-:Y:S01]  /*26990*/  MOV R29, R6 ;  /* 0x00000006001d7202 */ /* 0x008fe20000000f00 */
[----:B------:R-:W-:-:S05]  /*269a0*/  MOV R18, R7 ;  /* 0x0000000700127202 */ /* 0x000fca0000000f00 */
[----:B------:R-:W-:Y:S01]  /*269b0*/  STL [R1+0x16a8], R18 ;  /* 0x0016a81201007387 */ /* 0x000fe20000100800 */
[----:B------:R0:W-:Y:S02]  /*269c0*/  STL [R1+0x16a4], R29 ;  /* 0x0016a41d01007387 */ /* 0x0001e40000100800 */
[----:B------:R1:W-:Y:S02]  /*269d0*/  STL [R1+0x16a0], R3 ;  /* 0x0016a00301007387 */ /* 0x0003e40000100800 */
[----:B------:R3:W-:Y:S01]  /*269e0*/  STL [R1+0x169c], R0 ;  /* 0x00169c0001007387 */ /* 0x0007e20000100800 */
[C---:B--2---:R-:W-:Y:S01]  /*269f0*/  HMMA.16816.F32.BF16 R4, R20.reuse, R4, R24 ;  /* 0x000000041404723c */ /* 0x044fe20000041818 */
[----:B------:R-:W2:Y:S01]  /*26a00*/  LDL.LU.64 R26, [R1+0x1760] ;  /* 0x00176000011a7983 */ /* 0x000ea20000300a00 */
[----:B------:R-:W2:Y:S11]  /*26a10*/  LDL.LU.64 R24, [R1+0x1758] ;  /* 0x0017580001187983 */ /* 0x000eb60000300a00 */
[----:B------:R-:W-:Y:S11]  /*26a20*/  @!UPT UIADD3 URZ, URZ, URZ, URZ ;  /* 0x0000003f3f3ff290 */ /* 0x000ff6000fffe03f */
[----:B------:R-:W-:Y:S01]  /*26a30*/  IMAD.MOV.U32 R15, RZ, RZ, R4 ;  /* 0x000000ffff0f7224 */ /* 0x000fe200078e0004 */
[----:B------:R-:W-:Y:S02]  /*26a40*/  MOV R14, R5 ;  /* 0x00000005000e7202 */ /* 0x000fe40000000f00 */
[----:B------:R-:W2:Y:S01]  /*26a50*/  LDL.LU.64 R4, [R1+0x1750] ;  /* 0x0017500001047983 */ /* 0x000ea20000300a00 */
[----:B------:R-:W-:Y:S01]  /*26a60*/  MOV R19, R6 ;  /* 0x0000000600137202 */ /* 0x000fe20000000f00 */
[----:B------:R-:W-:Y:S02]  /*26a70*/  IMAD.MOV.U32 R2, RZ, RZ, R7 ;  /* 0x000000ffff027224 */ /* 0x000fe400078e0007 */
[----:B------:R-:W-:Y:S01]  /*26a80*/  STL [R1+0x16ac], R15 ;  /* 0x0016ac0f01007387 */ /* 0x000fe20000100800 */
[C---:B--2---:R-:W-:Y:S01]  /*26a90*/  HMMA.16816.F32.BF16 R4, R20.reuse, R4, R24 ;  /* 0x000000041404723c */ /* 0x044fe20000041818 */
[----:B------:R-:W2:Y:S01]  /*26aa0*/  LDL.LU.64 R26, [R1+0x1748] ;  /* 0x00174800011a7983 */ /* 0x000ea20000300a00 */
[----:B------:R-:W2:Y:S11]  /*26ab0*/  LDL.LU.64 R24, [R1+0x1740] ;  /* 0x0017400001187983 */ /* 0x000eb60000300a00 */
[----:B------:R-:W-:Y:S11]  /*26ac0*/  @!UPT UIADD3 URZ, URZ, URZ, URZ ;  /* 0x0000003f3f3ff290 */ /* 0x000ff6000fffe03f */
[----:B0-----:R-:W-:Y:S02]  /*26ad0*/  MOV R29, R4 ;  /* 0x00000004001d7202 */ /* 0x001fe40000000f00 */
[----:B-1----:R-:W-:Y:S02]  /*26ae0*/  MOV R3, R5 ;  /* 0x0000000500037202 */ /* 0x002fe40000000f00 */
[----:B------:R-:W2:Y:S01]  /*26af0*/  LDL.LU.64 R4, [R1+0x1738] ;  /* 0x0017380001047983 */ /* 0x000ea20000300a00 */
[----:B---3--:R-:W-:Y:S01]  /*26b00*/  IMAD.MOV.U32 R0, RZ, RZ, R6 ;  /* 0x000000ffff007224 */ /* 0x008fe200078e0006 */
[----:B------:R-:W-:Y:S01]  /*26b10*/  MOV R28, R7 ;  /* 0x00000007001c7202 */ /* 0x000fe20000000f00 */
[C---:B----4-:R-:W-:Y:S08]  /*26b20*/  HMMA.16816.F32.BF16 R8, R20.reuse, R12, R8 ;  /* 0x0000000c1408723c */ /* 0x050ff00000041808 */
[----:B--2---:R-:W-:Y:S01]  /*26b30*/  HMMA.16816.F32.BF16 R4, R20, R4, R24 ;  /* 0x000000041404723c */ /* 0x004fe20000041818 */
[----:B------:R-:W2:Y:S11]  /*26b40*/  LDL.LU R24, [R1+0x1730] ;  /* 0x0017300001187983 */ /* 0x000eb60000300800 */
[----:B------:R-:W-:Y:S11]  /*26b50*/  @!UPT UIADD3 URZ, URZ, URZ, URZ ;  /* 0x0000003f3f3ff290 */ /* 0x000ff6000fffe03f */
[----:B------:R-:W-:Y:S01]  /*26b60*/  @!UPT UIADD3 URZ, URZ, URZ, URZ ;  /* 0x0000003f3f3ff290 */ /* 0x000fe2000fffe03f */
[----:B------:R-:W-:Y:S01]  /*26b70*/  IMAD.MOV.U32 R26, RZ, RZ, R5 ;  /* 0x000000ffff1a7224 */ /* 0x000fe200078e0005 */
[----:B------:R-:W-:Y:S02]  /*26b80*/  MOV R27, R6 ;  /* 0x00000006001b7202 */ /* 0x000fe40000000f00 */
[----:B------:R-:W-:-:S03]  /*26b90*/  MOV R25, R4 ;  /* 0x0000000400197202 */ /* 0x000fc60000000f00 */
[----:B------:R-:W-:Y:S04]  /*26ba0*/  STL.64 [R1+0x1728], R26 ;  /* 0x0017281a01007387 */ /* 0x000fe80000100a00 */
[----:B--2---:R-:W-:Y:S01]  /*26bb0*/  STL.64 [R1+0x1720], R24 ;  /* 0x0017201801007387 */ /* 0x004fe20000100a00 */
[----:B------:R0:W-:Y:S02]  /*26bc0*/  STL.64 [R1+0x15a8], R10 ;  /* 0x0015a80a01007387 */ /* 0x0001e40000100a00 */
[----:B------:R-:W-:Y:S01]  /*26bd0*/  STL.64 [R1+0x15a0], R8 ;  /* 0x0015a00801007387 */ /* 0x000fe20000100a00 */
[----:B0-----:R-:W2:Y:S01]  /*26be0*/  LDL.LU R10, [R1+0x8] ;  /* 0x00000800010a7983 */ /* 0x001ea20000300800 */
[----:B------:R-:W2:Y:S02]  /*26bf0*/  LDL.LU R11, [R1+0xc] ;  /* 0x00000c00010b7983 */ /* 0x000ea40000300800 */
[----:B------:R-:W3:Y:S02]  /*26c00*/  LDL.LU R24, [R1+0x140] ;  /* 0x0001400001187983 */ /* 0x000ee40000300800 */
[----:B------:R-:W3:Y:S01]  /*26c10*/  LDL.LU R25, [R1+0x144] ;  /* 0x0001440001197983 */ /* 0x000ee20000300800 */
[----:B------:R-:W3:Y:S01]  /*26c20*/  LDL.LU R26, [R1+0x148] ;  /* 0x00014800011a7983 */ /* 0x000ee20000300800 */
[----:B------:R-:W3:Y:S01]  /*26c30*/  LDL.LU R27, [R1+0x14c] ;  /* 0x00014c00011b7983 */ /* 0x000ee20000300800 */
[----:B------:R-:W-:-:S02]  /*26c40*/  MOV R18, R7 ;  /* 0x0000000700127202 */ /* 0x000fc40000000f00 */
[----:B--2---:R-:W-:Y:S01]  /*26c50*/  STL.64 [R1+0x1708], R10 ;  /* 0x0017080a01007387 */ /* 0x004fe20000100a00 */
[----:B------:R-:W2:Y:S02]  /*26c60*/  LDL.LU R4, [R1+0xe0] ;  /* 0x0000e00001047983 */ /* 0x000ea40000300800 */
[----:B------:R-:W2:Y:S02]  /*26c70*/  LDL.LU R5, [R1+0xe4] ;  /* 0x0000e40001057983 */ /* 0x000ea40000300800 */
[----:B------:R-:W4:Y:S01]  /*26c80*/  LDL.LU R6, [R1+0xe8] ;  /* 0x0000e80001067983 */ /* 0x000f220000300800 */
[----:B------:R-:W4:Y:S04]  /*26c90*/  LDL.LU R7, [R1+0xec] ;  /* 0x0000ec0001077983 */ /* 0x000f280000300800 */
[----:B----4-:R-:W-:Y:S01]  /*26ca0*/  STL.64 [R1+0x16b8], R6 ;  /* 0x0016b80601007387 */ /* 0x010fe20000100a00 */
[----:B--2---:R0:W-:Y:S03]  /*26cb0*/  STL.64 [R1+0x16b0], R4 ;  /* 0x0016b00401007387 */ /* 0x0041e60000100a00 */
[----:B0-----:R-:W2:Y:S01]  /*26cc0*/  LDL.LU R4, [R1+0xf0] ;  /* 0x0000f00001047983 */ /* 0x001ea20000300800 */
[----:B------:R-:W2:Y:S02]  /*26cd0*/  LDL.LU R5, [R1+0xf4] ;  /* 0x0000f40001057983 */ /* 0x000ea40000300800 */
[----:B------:R-:W4:Y:S02]  /*26ce0*/  LDL.LU R6, [R1+0xf8] ;  /* 0x0000f80001067983 */ /* 0x000f240000300800 */
[----:B------:R-:W4:Y:S01]  /*26cf0*/  LDL.LU R7, [R1+0xfc] ;  /* 0x0000fc0001077983 */ /* 0x000f220000300800 */
[----:B------:R-:W2:Y:S01]  /*26d00*/  LDL.LU R8, [R1+0x130] ;  /* 0x0001300001087983 */ /* 0x000ea20000300800 */
[----:B------:R-:W3:Y:S02]  /*26d10*/  LDL.LU R9, [R1+0x134] ;  /* 0x0001340001097983 */ /* 0x000ee40000300800 */
[----:B------:R-:W3:Y:S02]  /*26d20*/  LDL.LU R10, [R1+0x138] ;  /* 0x00013800010a7983 */ /* 0x000ee40000300800 */
[----:B------:R-:W3:Y:S01]  /*26d30*/  LDL.LU R11, [R1+0x13c] ;  /* 0x00013c00010b7983 */ /* 0x000ee20000300800 */
[----:B----4-:R0:W-:Y:S01]  /*26d40*/  STL.64 [R1+0x16c8], R6 ;  /* 0x0016c80601007387 */ /* 0x0101e20000100a00 */
[----:B--2---:R-:W-:Y:S03]  /*26d50*/  STL.64 [R1+0x16c0], R4 ;  /* 0x0016c00401007387 */ /* 0x004fe60000100a00 */
[----:B0-----:R-:W2:Y:S04]  /*26d60*/  LDL.LU.64 R6, [R1+0x28] ;  /* 0x0000280001067983 */ /* 0x001ea80000300a00 */
[----:B--2---:R0:W-:Y:S04]  /*26d70*/  STL.64 [R1+0x16e0], R6 ;  /* 0x0016e00601007387 */ /* 0x0041e80000100a00 */
[----:B0-----:R-:W2:Y:S04]  /*26d80*/  LDL.LU.64 R6, [R1+0x38] ;  /* 0x0000380001067983 */ /* 0x001ea80000300a00 */
[----:B--2---:R0:W-:Y:S04]  /*26d90*/  STL.64 [R1+0x16f0], R6 ;  /* 0x0016f00601007387 */ /* 0x0041e80000100a00 */
[----:B0-----:R-:W2:Y:S04]  /*26da0*/  LDL.LU.64 R6, [R1+0x48] ;  /* 0x0000480001067983 */ /* 0x001ea80000300a00 */
[----:B--2---:R0:W-:Y:S04]  /*26db0*/  STL.64 [R1+0x1700], R6 ;  /* 0x0017000601007387 */ /* 0x0041e80000100a00 */
[----:B0-----:R-:W2:Y:S01]  /*26dc0*/  LDL.LU.64 R6, [R1+0x58] ;  /* 0x0000580001067983 */ /* 0x001ea20000300a00 */
[----:B------:R-:W4:Y:S02]  /*26dd0*/  LDL.LU R13, [R1+0x4fc] ;  /* 0x0004fc00010d7983 */ /* 0x000f240000300800 */
[----:B------:R-:W-:Y:S01]  /*26de0*/  STL [R1+0x16fc], R14 ;  /* 0x0016fc0e01007387 */ /* 0x000fe20000100800 */
[----:B---3--:R-:W-:Y:S01]  /*26df0*/  HMMA.16816.F32.BF16 R20, R20, R16, R24 ;  /* 0x000000101414723c */ /* 0x008fe20000041818 */
[----:B----4-:R0:W-:Y:S01]  /*26e00*/  STL [R1+0x16f8], R13 ;  /* 0x0016f80d01007387 */ /* 0x0101e20000100800 */
[----:B------:R-:W3:Y:S03]  /*26e10*/  LDL.LU R12, [R1+0x120] ;  /* 0x00012000010c7983 */ /* 0x000ee60000300800 */
[----:B0-----:R-:W3:Y:S01]  /*26e20*/  LDL.LU R13, [R1+0x124] ;  /* 0x00012400010d7983 */ /* 0x001ee20000300800 */
[----:B------:R-:W3:Y:S02]  /*26e30*/  LDL.LU R14, [R1+0x128] ;  /* 0x00012800010e7983 */ /* 0x000ee40000300800 */
[----:B------:R-:W3:Y:S02]  /*26e40*/  LDL.LU R15, [R1+0x12c] ;  /* 0x00012c00010f7983 */ /* 0x000ee40000300800 */
[----:B------:R-:W4:Y:S01]  /*26e50*/  LDL.LU.64 R26, [R1+0x1728] ;  /* 0x00172800011a7983 */ /* 0x000f220000300a00 */
[----:B------:R-:W2:Y:S11]  /*26e60*/  LDL.LU.64 R24, [R1+0x1720] ;  /* 0x0017200001187983 */ /* 0x000eb60000300a00 */
[----:B------:R-:W-:Y:S01]  /*26e70*/  @!UPT UIADD3 URZ, URZ, URZ, URZ ;  /* 0x0000003f3f3ff290 */ /* 0x000fe2000fffe03f */
[----:B------:R0:W-:Y:S02]  /*26e80*/  STL.64 [R1+0x15b8], R22 ;  /* 0x0015b81601007387 */ /* 0x0001e40000100a00 */
[----:B------:R4:W-:Y:S02]  /*26e90*/  STL.64 [R1+0x15b0], R20 ;  /* 0x0015b01401007387 */ /* 0x0009e40000100a00 */
[----:B0-----:R-:W-:Y:S01]  /*26ea0*/  IMAD.MOV.U32 R23, RZ, RZ, R18 ;  /* 0x000000ffff177224 */ /* 0x001fe200078e0012 */
[----:B----4-:R-:W-:Y:S01]  /*26eb0*/  MOV R21, R26 ;  /* 0x0000001a00157202 */ /* 0x010fe20000000f00 */
[----:B--2---:R-:W-:Y:S01]  /*26ec0*/  IMAD.MOV.U32 R20, RZ, RZ, R25 ;  /* 0x000000ffff147224 */ /* 0x004fe200078e0019 */
[----:B------:R-:W-:Y:S01]  /*26ed0*/  MOV R22, R27 ;  /* 0x0000001b00167202 */ /* 0x000fe20000000f00 */
[----:B------:R-:W2:Y:S01]  /*26ee0*/  LDL.LU R25, [R1+0x1718] ;  /* 0x0017180001197983 */ /* 0x000ea20000300800 */
[----:B------:R-:W2:Y:S02]  /*26ef0*/  LDL.LU R26, [R1+0x1714] ;  /* 0x00171400011a7983 */ /* 0x000ea40000300800 */
[----:B------:R-:W2:Y:S01]  /*26f00*/  LDL.LU R27, [R1+0x1710] ;  /* 0x00171000011b7983 */ /* 0x000ea20000300800 */
[----:B------:R0:W-:Y:S01]  /*26f10*/  STL.64 [R1+0x15c8], R22 ;  /* 0x0015c81601007387 */ /* 0x0001e20000100a00 */
[----:B------:R1:W-:Y:S03]  /*26f20*/  STL.64 [R1+0x15c0], R20 ;  /* 0x0015c01401007387 */ /* 0x0003e60000100a00 */
[----:B0-----:R-:W4:Y:S01]  /*26f30*/  LDL.LU R22, [R1+0x18] ;  /* 0x0000180001167983 */ /* 0x001f220000300800 */
[----:B------:R-:W4:Y:S01]  /*26f40*/  LDL.LU R23, [R1+0x1c] ;  /* 0x00001c0001177983 */ /* 0x000f220000300800 */
[----:B--2---:R-:W-:Y:S02]  /*26f50*/  HMMA.16816.F32.BF16 R8, R24, R6, R8 ;  /* 0x000000061808723c */ /* 0x004fe40000041808 */
[----:B----4-:R0:W-:Y:S01]  /*26f60*/  STL.64 [R1+0x16e8], R22 ;  /* 0x0016e81601007387 */ /* 0x0101e20000100a00 */
[----:B-1----:R-:W2:Y:S02]  /*26f70*/  LDL.LU R20, [R1+0x110] ;  /* 0x0001100001147983 */ /* 0x002ea40000300800 */
[----:B------:R-:W2:Y:S01]  /*26f80*/  LDL.LU R21, [R1+0x114] ;  /* 0x0001140001157983 */ /* 0x000ea20000300800 */
[----:B0-----:R-:W2:Y:S01]  /*26f90*/  LDL.LU R22, [R1+0x118] ;  /* 0x0001180001167983 */ /* 0x001ea20000300800 */
[----:B------:R-:W2:Y:S02]  /*26fa0*/  LDL.LU R23, [R1+0x11c] ;  /* 0x00011c0001177983 */ /* 0x000ea40000300800 */
[----:B------:R-:W4:Y:S11]  /*26fb0*/  LDL.LU R17, [R1+0x500] ;  /* 0x0005000001117983 */ /* 0x000f360000300800 */
[----:B------:R-:W-:Y:S03]  /*26fc0*/  @!UPT UIADD3 URZ, URZ, URZ, URZ ;  /* 0x0000003f3f3ff290 */ /* 0x000fe6000fffe03f */
[----:B------:R0:W-:Y:S01]  /*26fd0*/  STL.64 [R1+0x2d0], R8 ;  /* 0x0002d00801007387 */ /* 0x0001e20000100a00 */
[----:B------:R1:W-:Y:S01]  /*26fe0*/  STL.64 [R1+0x2d8], R10 ;  /* 0x0002d80a01007387 */ /* 0x0003e20000100a00 */
[----:B0-----:R-:W-:-:S03]  /*26ff0*/  MOV R9, R6 ;  /* 0x0000000600097202 */ /* 0x001fc60000000f00 */
[----:B-1----:R-:W2:Y:S01]  /*27000*/  LDL.LU.64 R10, [R1+0x1708] ;  /* 0x00170800010a7983 */ /* 0x002ea20000300a00 */
[----:B------:R-:W-:Y:S02]  /*27010*/  MOV R8, R7 ;  /* 0x0000000700087202 */ /* 0x000fe40000000f00 */
[----:B------:R-:W3:Y:S02]  /*27020*/  LDL.LU.64 R6, [R1+0x1700] ;  /* 0x0017000001067983 */ /* 0x000ee40000300a00 */
[C---:B---3--:R-:W-:Y:S01]  /*27030*/  HMMA.16816.F32.BF16 R12, R24.reuse, R6, R12 ;  /* 0x00000006180c723c */ /* 0x048fe2000004180c */
[----:B--2---:R-:W-:Y:S01]  /*27040*/  STL.64 [R1+0x16d8], R10 ;  /* 0x0016d80a01007387 */ /* 0x004fe20000100a00 */
[----:B------:R0:W-:Y:S02]  /*27050*/  STL.64 [R1+0x16d0], R8 ;  /* 0x0016d00801007387 */ /* 0x0001e40000100a00 */
[----:B------:R-:W-:Y:S01]  /*27060*/  IMAD.MOV.U32 R16, RZ, RZ, R6 ;  /* 0x000000ffff107224 */ /* 0x000fe200078e0006 */
[----:B0-----:R-:W2:Y:S01]  /*27070*/  LDL.LU R8, [R1+0x100] ;  /* 0x0001000001087983 */ /* 0x001ea20000300800 */
[----:B------:R-:W2:Y:S02]  /*27080*/  LDL.LU R9, [R1+0x104] ;  /* 0x0001040001097983 */ /* 0x000ea40000300800 */
[----:B------:R-:W2:Y:S02]  /*27090*/  LDL.LU R10, [R1+0x108] ;  /* 0x00010800010a7983 */ /* 0x000ea40000300800 */
[----:B------:R-:W2:Y:S11]  /*270a0*/  LDL.LU R11, [R1+0x10c] ;  /* 0x00010c00010b7983 */ /* 0x000eb60000300800 */
[----:B------:R-:W-:Y:S02]  /*270b0*/  @!UPT UIADD3 URZ, URZ, URZ, URZ ;  /* 0x0000003f3f3ff290 */ /* 0x000fe4000fffe03f */
[----:B------:R0:W-:Y:S01]  /*270c0*/  STL.64 [R1+0x2e0], R12 ;  /* 0x0002e00c01007387 */ /* 0x0001e20000100a00 */
[----:B------:R1:W-:Y:S01]  /*270d0*/  STL.64 [R1+0x2e8], R14 ;  /* 0x0002e80e01007387 */ /* 0x0003e20000100a00 */
[----:B0-----:R-:W-:Y:S02]  /*270e0*/  MOV R12, R7 ;  /* 0x00000007000c7202 */ /* 0x001fe40000000f00 */
[----:B-1----:R-:W3:Y:S01]  /*270f0*/  LDL.LU R14, [R1+0x16fc] ;  /* 0x0016fc00010e7983 */ /* 0x002ee20000300800 */
[----:B------:R-:W2:Y:S02]  /*27100*/  LDL.LU R13, [R1+0x16f8] ;  /* 0x0016f800010d7983 */ /* 0x000ea40000300800 */
[----:B------:R-:W2:Y:S02]  /*27110*/  LDL.LU.64 R6, [R1+0x16f0] ;  /* 0x0016f00001067983 */ /* 0x000ea40000300a00 */
[C---:B--2---:R-:W-:Y:S11]  /*27120*/  HMMA.16816.F32.BF16 R20, R24.reuse, R6, R20 ;  /* 0x000000061814723c */ /* 0x044ff60000041814 */
[----:B------:R-:W-:Y:S11]  /*27130*/  @!UPT UIADD3 URZ, URZ, URZ, URZ ;  /* 0x0000003f3f3ff290 */ /* 0x000ff6000fffe03f */
[----:B------:R-:W-:Y:S01]  /*27140*/  @!UPT UIADD3 URZ, URZ, URZ, URZ ;  /* 0x0000003f3f3ff290 */ /* 0x000fe2000fffe03f */
[----:B------:R0:W-:Y:S01]  /*27150*/  STL.64 [R1+0x2f0], R20 ;  /* 0x0002f01401007387 */ /* 0x0001e20000100a00 */
[----:B------:R1:W-:Y:S01]  /*27160*/  STL.64 [R1+0x2f8], R22 ;  /* 0x0002f81601007387 */ /* 0x0003e20000100a00 */
[----:B0-----:R-:W-:Y:S02]  /*27170*/  MOV R21, R6 ;  /* 0x0000000600157202 */ /* 0x001fe40000000f00 */
[----:B-1----:R-:W2:Y:S01]  /*27180*/  LDL.LU.64 R22, [R1+0x16e8] ;  /* 0x0016e80001167983 */ /* 0x002ea20000300a00 */
[----:B------:R-:W-:Y:S02]  /*27190*/  IMAD.MOV.U32 R20, RZ, RZ, R7 ;  /* 0x000000ffff147224 */ /* 0x000fe400078e0007 */
[----:B------:R-:W2:Y:S02]  /*271a0*/  LDL.LU.64 R6, [R1+0x16e0] ;  /* 0x0016e00001067983 */ /* 0x000ea40000300a00 */
[----:B--2---:R-:W-:Y:S01]  /*271b0*/  HMMA.16816.F32.BF16 R8, R24, R6, R8 ;  /* 0x000000061808723c */ /* 0x004fe20000041808 */
[----:B------:R-:W-:-:S02]  /*271c0*/  MOV R15, R6 ;  /* 0x00000006000f7202 */ /* 0x000fc40000000f00 */
[----:B------:R-:W-:Y:S11]  /*271d0*/  MOV R18, R7 ;  /* 0x0000000700127202 */ /* 0x000ff60000000f00 */
[----:B------:R-:W-:Y:S09]  /*271e0*/  @!UPT UIADD3 URZ, URZ, URZ, URZ ;  /* 0x0000003f3f3ff290 */ /* 0x000ff2000fffe03f */
[----:B------:R-:W-:Y:S01]  /*271f0*/  STL.64 [R1+0x310], R8 ;  /* 0x0003100801007387 */ /* 0x000fe20000100a00 */
[----:B------:R0:W-:Y:S03]  /*27200*/  STL.64 [R1+0x318], R10 ;  /* 0x0003180a01007387 */ /* 0x0001e60000100a00 */
[----:B0-----:R-:W2:Y:S01]  /*27210*/  LDL.LU.64 R10, [R1+0x16d8] ;  /* 0x0016d800010a7983 */ /* 0x001ea20000300a00 */
[----:B------:R-:W2:Y:S02]  /*27220*/  LDL.LU.64 R8, [R1+0x16d0] ;  /* 0x0016d00001087983 */ /* 0x000ea40000300a00 */
[----:B------:R-:W2:Y:S02]  /*27230*/  LDL.LU.64 R6, [R1+0x16c8] ;  /* 0x0016c80001067983 */ /* 0x000ea40000300a00 */
[----:B------:R-:W2:Y:S02]  /*27240*/  LDL.LU.64 R4, [R1+0x16c0] ;  /* 0x0016c00001047983 */ /* 0x000ea40000300a00 */
[----:B--2---:R-:W-:Y:S11]  /*27250*/  HMMA.16816.F32.BF16 R4, R24, R22, R4 ;  /* 0x000000161804723c */ /* 0x004ff60000041804 */
[----:B------:R-:W-:Y:S11]  /*27260*/  @!UPT UIADD3 URZ, URZ, URZ, URZ ;  /* 0x0000003f3f3ff290 */ /* 0x000ff6000fffe03f */
[----:B------:R-:W-:Y:S01]  /*27270*/  @!UPT UIADD3 URZ, URZ, URZ, URZ ;  /* 0x0000003f3f3ff290 */ /* 0x000fe2000fffe03f */
[----:B------:R-:W-:Y:S01]  /*27280*/  STL.64 [R1+0x320], R4 ;  /* 0x0003200401007387 */ /* 0x000fe20000100a00 */
[----:B------:R0:W-:Y:S03]  /*27290*/  STL.64 [R1+0x328], R6 ;  /* 0x0003280601007387 */ /* 0x0001e60000100a00 */
[----:B0-----:R-:W2:Y:S01]  /*272a0*/  LDL.LU.64 R6, [R1+0x16b8] ;  /* 0x0016b80001067983 */ /* 0x001ea20000300a00 */
[----:B------:R-:W2:Y:S02]  /*272b0*/  LDL.LU.64 R4, [R1+0x16b0] ;  /* 0x0016b00001047983 */ /* 0x000ea40000300a00 */
[----:B------:R0:W-:Y:S02]  /*272c0*/  STL.64 [R1+0x15d8], R22 ;  /* 0x0015d81601007387 */ /* 0x0001e40000100a00 */
[----:B0-----:R-:W-:Y:S02]  /*272d0*/  IMAD.MOV.U32 R22, RZ, RZ, R15 ;  /* 0x000000ffff167224 */ /* 0x001fe400078e000f */
[----:B------:R-:W3:Y:S01]  /*272e0*/  LDL.LU R15, [R1+0x16ac] ;  /* 0x0016ac00010f7983 */ /* 0x000ee20000300800 */
[----:B------:R-:W-:-:S02]  /*272f0*/  MOV R23, R18 ;  /* 0x0000001200177202 */ /* 0x000fc40000000f00 */
[----:B------:R-:W3:Y:S03]  /*27300*/  LDL.LU R18, [R1+0x16a8] ;  /* 0x0016a80001127983 */ /* 0x000ee60000300800 */
[----:B------:R0:W-:Y:S02]  /*27310*/  STL.64 [R1+0x15f0], R22 ;  /* 0x0015f01601007387 */ /* 0x0001e40000100a00 */
[----:B0-----:R-:W-:Y:S01]  /*27320*/  MOV R22, R21 ;  /* 0x0000001500167202 */ /* 0x001fe20000000f00 */
[----:B------:R-:W-:-:S05]  /*27330*/  IMAD.MOV.U32 R23, RZ, RZ, R20 ;  /* 0x000000ffff177224 */ /* 0x000fca00078e0014 */
[----:B------:R0:W-:Y:S02]  /*27340*/  STL.64 [R1+0x1608], R22 ;  /* 0x0016081601007387 */ /* 0x0001e40000100a00 */
[----:B0-----:R-:W-:Y:S02]  /*27350*/  MOV R22, R16 ;  /* 0x0000001000167202 */ /* 0x001fe40000000f00 */
[----:B------:R-:W-:-:S05]  /*27360*/  MOV R23, R12 ;  /* 0x0000000c00177202 */ /* 0x000fca0000000f00 */
[----:B------:R2:W-:Y:S02]  /*27370*/  STL.64 [R1+0x1620], R22 ;  /* 0x0016201601007387 */ /* 0x0005e40000100a00 */
[----:B--2---:R-:W-:Y:S02]  /*27380*/  HMMA.16816.F32.BF16 R20, R24, R10, R4 ;  /* 0x0000000a1814723c */ /* 0x004fe40000041804 */
[----:B------:R-:W2:Y:S11]  /*27390*/  LDL.LU R4, [R1+0xd0] ;  /* 0x0000d00001047983 */ /* 0x000eb60000300800 */
[----:B------:R-:W-:Y:S10]  /*273a0*/  @!UPT UIADD3 URZ, URZ, URZ, URZ ;  /* 0x0000003f3f3ff290 */ /* 0x000ff4000fffe03f */
[----:B------:R-:W-:Y:S01]  /*273b0*/  STL.64 [R1+0x330], R20 ;  /* 0x0003301401007387 */ /* 0x000fe20000100a00 */
[----:B------:R0:W-:Y:S02]  /*273c0*/  STL.64 [R1+0x338], R22 ;  /* 0x0003381601007387 */ /* 0x0001e40000100a00 */
[----:B------:R-:W2:Y:S02]  /*273d0*/  LDL.LU R5, [R1+0xd4] ;  /* 0x0000d40001057983 */ /* 0x000ea40000300800 */
[----:B------:R-:W2:Y:S01]  /*273e0*/  LDL.LU R6, [R1+0xd8] ;  /* 0x0000d80001067983 */ /* 0x000ea20000300800 */
[----:B------:R-:W2:Y:S01]  /*273f0*/  LDL.LU R7, [R1+0xdc] ;  /* 0x0000dc0001077983 */ /* 0x000ea20000300800 */
[----:B------:R1:W-:Y:S01]  /*27400*/  STL.64 [R1+0x15d0], R10 ;  /* 0x0015d00a01007387 */ /* 0x0003e20000100a00 */
[----:B0-----:R-:W-:Y:S01]  /*27410*/  MOV R23, R8 ;  /* 0x0000000800177202 */ /* 0x001fe20000000f00 */
[----:B------:R-:W-:Y:S01]  /*27420*/  IMAD.MOV.U32 R22, RZ, RZ, R9 ;  /* 0x000000ffff167224 */ /* 0x000fe200078e0009 */
[----:B------:R-:W-:Y:S01]  /*27430*/  MOV R8, R29 ;  /* 0x0000001d00087202 */ /* 0x000fe20000000f00 */
[----:B------:R-:W-:Y:S01]  /*27440*/  IMAD.MOV.U32 R9, RZ, RZ, R3 ;  /* 0x000000ffff097224 */ /* 0x000fe200078e0003 */
[----:B-1----:R-:W-:-:S02]  /*27450*/  MOV R10, R0 ;  /* 0x00000000000a7202 */ /* 0x002fc40000000f00 */
[----:B------:R-:W-:Y:S01]  /*27460*/  MOV R11, R28 ;  /* 0x0000001c000b7202 */ /* 0x000fe20000000f00 */
[----:B------:R-:W2:Y:S01]  /*27470*/  LDL.LU R29, [R1+0x16a4] ;  /* 0x0016a400011d7983 */ /* 0x000ea20000300800 */
[----:B------:R-:W4:Y:S02]  /*27480*/  LDL.LU R3, [R1+0x16a0] ;  /* 0x0016a00001037983 */ /* 0x000f240000300800 */
[----:B------:R-:W4:Y:S02]  /*27490*/  LDL.LU R0, [R1+0x169c] ;  /* 0x00169c0001007983 */ /* 0x000f240000300800 */
[----:B------:R-:W4:Y:S01]  /*274a0*/  LDL.LU R28, [R1+0x1698] ;  /* 0x00169800011c7983 */ /* 0x000f220000300800 */
[----:B------:R-:W-:Y:S01]  /*274b0*/  STL.64 [R1+0x15e8], R10 ;  /* 0x0015e80a01007387 */ /* 0x000fe20000100a00 */
[----:B------:R3:W-:Y:S02]  /*274c0*/  STL.64 [R1+0x15e0], R8 ;  /* 0x0015e00801007387 */ /* 0x0007e40000100a00 */
[----:B---3--:R-:W-:Y:S01]  /*274d0*/  IMAD.MOV.U32 R8, RZ, RZ, R15 ;  /* 0x000000ffff087224 */ /* 0x008fe200078e000f */
[----:B------:R-:W-:Y:S01]  /*274e0*/  MOV R9, R14 ;  /* 0x0000000e00097202 */ /* 0x000fe20000000f00 */
[----:B------:R-:W3:Y:S01]  /*274f0*/  LDL.LU R15, [R1+0x1694] ;  /* 0x00169400010f7983 */ /* 0x000ee20000300800 */
[----:B------:R-:W3:Y:S01]  /*27500*/  LDL.LU R14, [R1+0x1690] ;  /* 0x00169000010e7983 */ /* 0x000ee20000300800 */
[----:B------:R-:W-:-:S02]  /*27510*/  MOV R10, R19 ;  /* 0x00000013000a7202 */ /* 0x000fc40000000f00 */
[----:B------:R-:W3:Y:S01]  /*27520*/  LDL.LU R19, [R1+0x168c] ;  /* 0x00168c0001137983 */ /* 0x000ee20000300800 */
[----:B------:R-:W-:Y:S02]  /*27530*/  IMAD.MOV.U32 R11, RZ, RZ, R2 ;  /* 0x000000ffff0b7224 */ /* 0x000fe400078e0002 */
[----:B------:R-:W3:Y:S03]  /*27540*/  LDL.LU R2, [R1+0x1688] ;  /* 0x0016880001027983 */ /* 0x000ee60000300800 */
[----:B------:R0:W-:Y:S01]  /*27550*/  STL.64 [R1+0x1600], R10 ;  /* 0x0016000a01007387 */ /* 0x0001e20000100a00 */
[----:B------:R4:W-:Y:S01]  /*27560*/  STL.64 [R1+0x15f8], R8 ;  /* 0x0015f80801007387 */ /* 0x0009e20000100a00 */
[----:B0-----:R-:W-:Y:S01]  /*27570*/  MOV R11, R18 ;  /* 0x00000012000b7202 */ /* 0x001fe20000000f00 */
[----:B--2---:R-:W-:Y:S01]  /*27580*/  IMAD.MOV.U32 R10, RZ, RZ, R29 ;  /* 0x000000ffff0a7224 */ /* 0x004fe200078e001d */
[----:B----4-:R-:W-:-:S02]  /*27590*/  MOV R9, R3 ;  /* 0x0000000300097202 */ /* 0x010fc40000000f00 */
[----:B------:R-:W-:Y:S02]  /*275a0*/  MOV R8, R0 ;  /* 0x0000000000087202 */ /* 0x000fe40000000f00 */
[----:B------:R-:W2:Y:S01]  /*275b0*/  LDL.LU R0, [R1+0x1684] ;  /* 0x0016840001007983 */ /* 0x000ea20000300800 */
[----:B------:R-:W4:Y:S02]  /*275c0*/  LDL.LU R3, [R1+0x1680] ;  /* 0x0016800001037983 */ /* 0x000f240000300800 */
[----:B------:R-:W4:Y:S02]  /*275d0*/  LDL.LU R29, [R1+0x167c] ;  /* 0x00167c00011d7983 */ /* 0x000f240000300800 */
[----:B------:R-:W4:Y:S01]  /*275e0*/  LDL.LU R18, [R1+0x1678] ;  /* 0x0016780001127983 */ /* 0x000f220000300800 */
[----:B------:R3:W-:Y:S01]  /*275f0*/  STL.64 [R1+0x1618], R10 ;  /* 0x0016180a01007387 */ /* 0x0007e20000100a00 */
[----:B------:R0:W-:Y:S01]  /*27600*/  STL.64 [R1+0x1610], R8 ;  /* 0x0016100801007387 */ /* 0x0001e20000100a00 */
[----:B---3--:R-:W-:Y:S01]  /*27610*/  MOV R10, R15 ;  /* 0x0000000f000a7202 */ /* 0x008fe20000000f00 */
[----:B0-----:R-:W-:Y:S01]  /*27620*/  IMAD.MOV.U32 R9, RZ, RZ, R14 ;  /* 0x000000ffff097224 */ /* 0x001fe200078e000e */
[----:B------:R-:W-:-:S02]  /*27630*/  MOV R8, R19 ;  /* 0x0000001300087202 */ /* 0x000fc40000000f00 */
[----:B------:R-:W3:Y:S01]  /*27640*/  LDL.LU R19, [R1+0x1674] ;  /* 0x0016740001137983 */ /* 0x000ee20000300800 */
[----:B------:R-:W3:Y:S02]  /*27650*/  LDL.LU R14, [R1+0x1670] ;  /* 0x00167000010e7983 */ /* 0x000ee40000300800 */
[----:B------:R-:W3:Y:S01]  /*27660*/  LDL.LU R15, [R1+0x166c] ;  /* 0x00166c00010f7983 */ /* 0x000ee20000300800 */
[----:B------:R-:W-:Y:S02]  /*27670*/  MOV R11, R28 ;  /* 0x0000001c000b7202 */ /* 0x000fe40000000f00 */
[----:B------:R-:W3:Y:S03]  /*27680*/  LDL.LU R28, [R1+0x1668] ;  /* 0x00166800011c7983 */ /* 0x000ee60000300800 */
[----:B------:R0:W-:Y:S02]  /*27690*/  STL.64 [R1+0x1630], R10 ;  /* 0x0016300a01007387 */ /* 0x0001e40000100a00 */
[----:B------:R4:W-:Y:S02]  /*276a0*/  STL.64 [R1+0x1628], R8 ;  /* 0x0016280801007387 */ /* 0x0009e40000100a00 */
[----:B0-----:R-:W-:Y:S01]  /*276b0*/  IMAD.MOV.U32 R11, RZ, RZ, R2 ;  /* 0x000000ffff0b7224 */ /* 0x001fe200078e0002 */
[----:B--2---:R-:W-:-:S02]  /*276c0*/  MOV R10, R0 ;  /* 0x00000000000a7202 */ /* 0x004fc40000000f00 */
[----:B----4-:R-:W-:Y:S01]  /*276d0*/  MOV R9, R3 ;  /* 0x0000000300097202 */ /* 0x010fe20000000f00 */
[----:B------:R-:W-:Y:S02]  /*276e0*/  IMAD.MOV.U32 R8, RZ, RZ, R29 ;  /* 0x000000ffff087224 */ /* 0x000fe400078e001d */
[----:B------:R-:W2:Y:S01]  /*276f0*/  LDL.LU R29, [R1+0x1664] ;  /* 0x00166400011d7983 */ /* 0x000ea20000300800 */
[----:B------:R-:W4:Y:S02]  /*27700*/  LDL.LU R3, [R1+0x1660] ;  /* 0x0016600001037983 */ /* 0x000f240000300800 */
[----:B------:R-:W2:Y:S02]  /*27710*/  LDL.LU R0, [R1+0x165c] ;  /* 0x00165c0001007983 */ /* 0x000ea40000300800 */
[----:B------:R-:W2:Y:S01]  /*27720*/  LDL.LU R2, [R1+0x1658] ;  /* 0x0016580001027983 */ /* 0x000ea20000300800 */
[C---:B---3--:R-:W-:Y:S11]  /*27730*/  HMMA.16816.F32.BF16 R4, R24.reuse, R14, R4 ;  /* 0x0000000e1804723c */ /* 0x048ff60000041804 */
[----:B------:R-:W-:Y:S11]  /*27740*/  @!UPT UIADD3 URZ, URZ, URZ, URZ ;  /* 0x0000003f3f3ff290 */ /* 0x000ff6000fffe03f */
[----:B------:R-:W-:Y:S01]  /*27750*/  @!UPT UIADD3 URZ, URZ, URZ, URZ ;  /* 0x0000003f3f3ff290 */ /* 0x000fe2000fffe03f */
[----:B------:R-:W-:Y:S01]  /*27760*/  STL.64 [R1+0x340], R4 ;  /* 0x0003400401007387 */ /* 0x000fe20000100a00 */
[----:B------:R0:W-:Y:S03]  /*27770*/  STL.64 [R1+0x348], R6 ;  /* 0x0003480601007387 */ /* 0x0001e60000100a00 */
[----:B0-----:R-:W3:Y:S01]  /*27780*/  LDL.LU.64 R6, [R1+0x1650] ;  /* 0x0016500001067983 */ /* 0x001ee20000300a00 */
[----:B------:R-:W3:Y:S02]  /*27790*/  LDL.LU.64 R4, [R1+0x1648] ;  /* 0x0016480001047983 */ /* 0x000ee40000300a00 */
[----:B------:R-:W2:Y:S02]  /*277a0*/  LDL.LU R16, [R1+0x55c] ;  /* 0x00055c0001107983 */ /* 0x000ea40000300800 */
[----:B------:R-:W2:Y:S01]  /*277b0*/  LDL.LU R12, [R1+0x560] ;  /* 0x00056000010c7983 */ /* 0x000ea20000300800 */
[----:B---3--:R-:W-:Y:S01]  /*277c0*/  HMMA.16816.F32.BF16 R24, R24, R18, R4 ;  /* 0x000000121818723c */ /* 0x008fe20000041804 */
[----:B------:R-:W3:Y:S01]  /*277d0*/  LDL.LU.64 R6, [R1+0x1640] ;  /* 0x0016400001067983 */ /* 0x000ee20000300a00 */
[----:B------:R-:W3:Y:S11]  /*277e0*/  LDL.LU.64 R4, [R1+0x1638] ;  /* 0x0016380001047983 */ /* 0x000ef60000300a00 */
[----:B------:R-:W-:Y:S10]  /*277f0*/  @!UPT UIADD3 URZ, URZ, URZ, URZ ;  /* 0x0000003f3f3ff290 */ /* 0x000ff4000fffe03f */
[----:B------:R0:W-:Y:S01]  /*27800*/  STL.64 [R1+0x350], R24 ;  /* 0x0003501801007387 */ /* 0x0001e20000100a00 */
[----:B------:R1:W-:Y:S03]  /*27810*/  STL.64 [R1+0x358], R26 ;  /* 0x0003581a01007387 */ /* 0x0003e60000100a00 */
[----:B0-----:R-:W4:Y:S01]  /*27820*/  LDL.LU R25, [R1+0x504] ;  /* 0x0005040001197983 */ /* 0x001f220000300800 */
[----:B-1----:R-:W4:Y:S02]  /*27830*/  LDL.LU R26, [R1+0x558] ;  /* 0x00055800011a7983 */ /* 0x002f240000300800 */
[----:B------:R-:W2:Y:S01]  /*27840*/  LDL.LU R27, [R1+0x544] ;  /* 0x00054400011b7983 */ /* 0x000ea20000300800 */
        /* <DEDUP_REMOVED lines=8> */
[----:B------:R-:W3:Y:S01]  /*278d0*/  LDL.LU.64 R10, [R1+0x1618] ;  /* 0x00161800010a7983 */ /* 0x000ee20000300a00 */
[----:B------:R-:W3:Y:S11]  /*278e0*/  LDL.LU.64 R8, [R1+0x1610] ;  /* 0x0016100001087983 */ /* 0x000ef60000300a00 */
[----:B------:R-:W-:Y:S09]  /*278f0*/  @!UPT UIADD3 URZ, URZ, URZ, URZ ;  /* 0x0000003f3f3ff290 */ /* 0x000ff2000fffe03f */
        /* <DEDUP_REMOVED lines=18> */
[----:B------:R-:W3:Y:S11]  /*27a20*/  LDL.LU.64 R10, [R1+0x15d0] ;  /* 0x0015d000010a7983 */ /* 0x000ef60000300a00 */
[----:B------:R-:W-:Y:S10]  /*27a30*/  @!UPT UIADD3 URZ, URZ, URZ, URZ ;  /* 0x0000003f3f3ff290 */ /* 0x000ff4000fffe03f */
[----:B------:R-:W-:Y:S01]  /*27a40*/  STL.64 [R1+0x3a0], R20 ;  /* 0x0003a01401007387 */ /* 0x000fe20000100a00 */
[----:B------:R0:W-:Y:S03]  /*27a50*/  STL.64 [R1+0x3a8], R22 ;  /* 0x0003a81601007387 */ /* 0x0001e60000100a00 */
[----:B0-----:R-:W3:Y:S01]  /*27a60*/  LDL.LU.64 R22, [R1+0x15c8] ;  /* 0x0015c80001167983 */ /* 0x001ee20000300a00 */
[----:B------:R-:W3:Y:S02]  /*27a70*/  LDL.LU.64 R20, [R1+0x15c0] ;  /* 0x0015c00001147983 */ /* 0x000ee40000300a00 */
[C---:B---3--:R-:W-:Y:S01]  /*27a80*/  HMMA.16816.F32.BF16 R8, R4.reuse, R10, R20 ;  /* 0x0000000a0408723c */ /* 0x048fe20000041814 */
[----:B------:R-:W3:Y:S01]  /*27a90*/  LDL.LU.64 R22, [R1+0x15b8] ;  /* 0x0015b80001167983 */ /* 0x000ee20000300a00 */
[----:B------:R-:W3:Y:S11]  /*27aa0*/  LDL.LU.64 R20, [R1+0x15b0] ;  /* 0x0015b00001147983 */ /* 0x000ef60000300a00 */
[----:B------:R-:W-:Y:S10]  /*27ab0*/  @!UPT UIADD3 URZ, URZ, URZ, URZ ;  /* 0x0000003f3f3ff290 */ /* 0x000ff4000fffe03f */
[----:B------:R-:W-:Y:S01]  /*27ac0*/  STL.64 [R1+0x3b0], R8 ;  /* 0x0003b00801007387 */ /* 0x000fe20000100a00 */
[----:B------:R0:W-:Y:S03]  /*27ad0*/  STL.64 [R1+0x3b8], R10 ;  /* 0x0003b80a01007387 */ /* 0x0001e60000100a00 */
[----:B0-----:R-:W3:Y:S01]  /*27ae0*/  LDL.LU.64 R10, [R1+0x15a8] ;  /* 0x0015a800010a7983 */ /* 0x001ee20000300a00 */
[----:B------:R-:W3:Y:S01]  /*27af0*/  LDL.LU.64 R8, [R1+0x15a0] ;  /* 0x0015a00001087983 */ /* 0x000ee20000300a00 */
[----:B--2---:R-:W-:Y:S01]  /*27b00*/  IADD3 R27, R27, 0x80, RZ ;  /* 0x000000801b1b7810 */ /* 0x004fe20007ffe0ff */
[----:B----4-:R-:W-:Y:S01]  /*27b10*/  FFMA R26, R3, R26, R25 ;  /* 0x0000001a031a7223 */ /* 0x010fe20000000019 */
[C---:B---3--:R-:W-:Y:S11]  /*27b20*/  HMMA.16816.F32.BF16 R8, R4.reuse, R14, R8 ;  /* 0x0000000e0408723c */ /* 0x048ff60000041808 */
[----:B------:R-:W-:Y:S11]  /*27b30*/  @!UPT UIADD3 URZ, URZ, URZ, URZ ;  /* 0x0000003f3f3ff290 */ /* 0x000ff6000fffe03f */
[----:B------:R-:W-:Y:S01]  /*27b40*/  @!UPT UIADD3 URZ, URZ, URZ, URZ ;  /* 0x0000003f3f3ff290 */ /* 0x000fe2000fffe03f */
[----:B------:R-:W-:Y:S01]  /*27b50*/  STL.64 [R1+0x3c0], R8 ;  /* 0x0003c00801007387 */ /* 0x000fe20000100a00 */
[----:B------:R0:W-:Y:S02]  /*27b60*/  STL.64 [R1+0x3c8], R10 ;  /* 0x0003c80a01007387 */ /* 0x0001e40000100a00 */
[----:B0-----:R-:W-:Y:S11]  /*27b70*/  HMMA.16816.F32.BF16 R8, R4, R18, R20 ;  /* 0x000000120408723c */ /* 0x001ff60000041814 */
[----:B------:R-:W-:Y:S11]  /*27b80*/  @!UPT UIADD3 URZ, URZ, URZ, URZ ;  /* 0x0000003f3f3ff290 */ /* 0x000ff6000fffe03f */
[----:B------:R-:W-:Y:S01]  /*27b90*/  @!UPT UIADD3 URZ, URZ, URZ, URZ ;  /* 0x0000003f3f3ff290 */ /* 0x000fe2000fffe03f */
[----:B------:R-:W-:Y:S01]  /*27ba0*/  STL.64 [R1+0x3d0], R8 ;  /* 0x0003d00801007387 */ /* 0x000fe20000100a00 */
[----:B------:R-:W-:Y:S02]  /*27bb0*/  STL.64 [R1+0x3d8], R10 ;  /* 0x0003d80a01007387 */ /* 0x000fe40000100a00 */
[----:B------:R-:W2:Y:S02]  /*27bc0*/  LDL.LU R3, [R1+0x159c] ;  /* 0x00159c0001037983 */ /* 0x000ea40000300800 */
[----:B------:R-:W-:Y:S01]  /*27bd0*/  STL [R1+0x544], R27 ;  /* 0x0005441b01007387 */ /* 0x000fe20000100800 */
[----:B------:R-:W-:Y:S01]  /*27be0*/  STL [R1+0x558], R26 ;  /* 0x0005581a01007387 */ /* 0x000fe20000100800 */
[----:B------:R-:W3:Y:S01]  /*27bf0*/  LDL R5, [R1+0x2c0] ;  /* 0x0002c00001057983 */ /* 0x000ee20000100800 */
[----:B------:R-:W-:Y:S01]  /*27c00*/  MOV R4, 0x80 ;  /* 0x0000008000047802 */ /* 0x000fe20000000f00 */
[----:B------:R-:W-:Y:S02]  /*27c10*/  FFMA R16, R29, R16, R17 ;  /* 0x000000101d107223 */ /* 0x000fe40000000011 */
[----:B------:R-:W-:-:S02]  /*27c20*/  FFMA R12, R28, R12, R13 ;  /* 0x0000000c1c0c7223 */ /* 0x000fc4000000000d */
[C---:B------:R-:W-:Y:S02]  /*27c30*/  IMAD R2, R4.reuse, c[0x0][0x1a4], R2 ;  /* 0x0000690004027a24 */ /* 0x040fe400078e0202 */
[----:B------:R-:W-:Y:S01]  /*27c40*/  IMAD R0, R4, c[0x0][0x1b4], R0 ;  /* 0x00006d0004007a24 */ /* 0x000fe200078e0200 */
[----:B------:R-:W-:Y:S01]  /*27c50*/  STL [R1+0x55c], R16 ;  /* 0x00055c1001007387 */ /* 0x000fe20000100800 */
[----:B------:R-:W4:Y:S02]  /*27c60*/  LDL R4, [R1+0x2bc] ;  /* 0x0002bc0001047983 */ /* 0x000f240000100800 */
[----:B------:R-:W-:Y:S01]  /*27c70*/  STL [R1+0x560], R12 ;  /* 0x0005600c01007387 */ /* 0x000fe20000100800 */
[----:B---3--:R0:W-:Y:S04]  /*27c80*/  STL [R1+0x534], R5 ;  /* 0x0005340501007387 */ /* 0x0081e80000100800 */
[----:B0-----:R-:W3:Y:S01]  /*27c90*/  LDL R5, [R1+0x2b8] ;  /* 0x0002b80001057983 */ /* 0x001ee20000100800 */
[----:B----4-:R2:W-:Y:S02]  /*27ca0*/  STL [R1+0x538], R4 ;  /* 0x0005380401007387 */ /* 0x0105e40000100800 */
[----:B--2---:R-:W-:-:S02]  /*27cb0*/  MOV R4, R3 ;  /* 0x0000000300047202 */ /* 0x004fc40000000f00 */
[----:B------:R0:W5:Y:S01]  /*27cc0*/  LDL.LU R3, [R1+0x1598] ;  /* 0x0015980001037983 */ /* 0x0001620000300800 */
[----:B------:R-:W-:-:S03]  /*27cd0*/  ISETP.GE.AND P2, PT, R27, c[0x0][0x1d0], PT ;  /* 0x000074001b007a0c */ /* 0x000fc60003f46270 */
[----:B---3--:R0:W-:Y:S01]  /*27ce0*/  STL [R1+0x53c], R5 ;  /* 0x00053c0501007387 */ /* 0x0081e20000100800 */
[----:B------:R0:W-:Y:S09]  /*27cf0*/  STL [R1+0x540], R4 ;  /* 0x0005400401007387 */ /* 0x0001f20000100800 */
[----:B------:R-:W-:Y:S01]  /*27d00*/  @P2 CALL.REL.NOINC `(.L_x_0) ;  /* 0x0000001000002944 */ /* 0x000fe20003c00000 */
[----:B------:R-:W-:Y:S05]  /*27d10*/  BRA `(.L_x_1) ;  /* 0xfffe413000007947 */ /* 0x000fea000383ffff */
.L_x_0:
[----:B01----:R-:W0:Y:S01]  /*27d20*/  S2R R4, SR_TID.X ;  /* 0x0000000000047919 */ /* 0x003e220000002100 */
[----:B-----5:R-:W-:-:S03]  /*27d30*/  IMAD.MOV.U32 R3, RZ, RZ, c[0x0][0x1c8] ;  /* 0x00007200ff037624 */ /* 0x020fc600078e00ff */
[----:B------:R-:W1:Y:S04]  /*27d40*/  S2R R12, SR_TID.X ;  /* 0x00000000000c7919 */ /* 0x000e680000002100 */
[----:B------:R-:W2:Y:S04]  /*27d50*/  S2R R14, SR_CTAID.X ;  /* 0x00000000000e7919 */ /* 0x000ea80000002500 */
[----:B------:R-:W3:Y:S04]  /*27d60*/  S2R R15, SR_CTAID.Y ;  /* 0x00000000000f7919 */ /* 0x000ee80000002600 */
[----:B------:R-:W4:Y:S04]  /*27d70*/  S2R R18, SR_TID.X ;  /* 0x0000000000127919 */ /* 0x000f280000002100 */
[----:B------:R-:W-:Y:S01]  /*27d80*/  BAR.SYNC.DEFER_BLOCKING 0x0 ;  /* 0x0000000000007b1d */ /* 0x000fe20000010000 */
[----:B0-----:R-:W-:-:S04]  /*27d90*/  SHF.R.U32.HI R4, RZ, 0x5, R4 ;  /* 0x00000005ff047819 */ /* 0x001fc80000011604 */
[----:B------:R-:W-:Y:S02]  /*27da0*/  SGXT.U32 R4, R4, 0x3 ;  /* 0x000000030404781a */ /* 0x000fe40000000000 */
[----:B-1----:R-:W-:-:S03]  /*27db0*/  LOP3.LUT R13, R12, 0x1f, RZ, 0xc0, !PT ;  /* 0x0000001f0c0d7812 */ /* 0x002fc600078ec0ff */
[----:B------:R-:W-:Y:S02]  /*27dc0*/  IMAD R4, R4, c[0x0][0x1c8], RZ ;  /* 0x0000720004047a24 */ /* 0x000fe400078e02ff */
[----:B--2---:R-:W-:Y:S02]  /*27dd0*/  IMAD R14, R14, 0x20, R13 ;  /* 0x000000200e0e7824 */ /* 0x004fe400078e020d */
[----:B------:R-:W0:Y:S01]  /*27de0*/  S2R R13, SR_TID.X ;  /* 0x00000000000d7919 */ /* 0x000e220000002100 */
[----:B------:R-:W-:Y:S01]  /*27df0*/  LEA R26, R3, R4, 0x3 ;  /* 0x00000004031a7211 */ /* 0x000fe200078e18ff */
[----:B---3--:R-:W-:Y:S02]  /*27e00*/  IMAD R2, R15, c[0x0][0x1c0], RZ ;  /* 0x000070000f027a24 */ /* 0x008fe400078e02ff */
[----:B------:R-:W-:Y:S01]  /*27e10*/  IMAD R22, R14, c[0x0][0x1c4], RZ ;  /* 0x000071000e167a24 */ /* 0x000fe200078e02ff */
[----:B------:R-:W-:Y:S02]  /*27e20*/  LEA R21, R3, R26, 0x3 ;  /* 0x0000001a03157211 */ /* 0x000fe400078e18ff */
[----:B------:R-:W-:-:S02]  /*27e30*/  SHF.L.U32 R17, R2, 0x1, RZ ;  /* 0x0000000102117819 */ /* 0x000fc400000006ff */
[C---:B------:R-:W-:Y:S01]  /*27e40*/  SHF.L.U32 R0, R22.reuse, 0x1, RZ ;  /* 0x0000000116007819 */ /* 0x040fe200000006ff */
[C---:B------:R-:W-:Y:S02]  /*27e50*/  IMAD R16, R3.reuse, 0x8, R21 ;  /* 0x0000000803107824 */ /* 0x040fe400078e0215 */
[----:B------:R-:W-:Y:S01]  /*27e60*/  IMAD.HI R22, R22, 0x2, RZ ;  /* 0x0000000216167827 */ /* 0x000fe200078e02ff */
[----:B------:R-:W-:Y:S02]  /*27e70*/  IADD3 R0, P1, P2, R0, c[0x0][0x178], R17 ;  /* 0x00005e0000007a10 */ /* 0x000fe40007a3e011 */
[----:B------:R-:W-:-:S04]  /*27e80*/  LEA R20, R3, R16, 0x3 ;  /* 0x0000001003147211 */ /* 0x000fc800078e18ff */
[----:B------:R-:W-:-:S05]  /*27e90*/  LEA R25, R3, R20, 0x3 ;  /* 0x0000001403197211 */ /* 0x000fca00078e18ff */
[----:B------:R-:W-:Y:S01]  /*27ea0*/  IMAD R4, R3, 0x8, R25 ;  /* 0x0000000803047824 */ /* 0x000fe200078e0219 */
[----:B0-----:R-:W-:-:S04]  /*27eb0*/  LOP3.LUT R13, R13, 0xff, RZ, 0xc0, !PT ;  /* 0x000000ff0d0d7812 */ /* 0x001fc800078ec0ff */
[----:B------:R-:W-:Y:S02]  /*27ec0*/  LEA R5, R3, R4, 0x3 ;  /* 0x0000000403057211 */ /* 0x000fe400078e18ff */
[----:B------:R-:W-:Y:S02]  /*27ed0*/  ISETP.GE.U32.AND P0, PT, R13, 0x20, PT ;  /* 0x000000200d00780c */ /* 0x000fe40003f06070 */
[C---:B------:R-:W-:Y:S01]  /*27ee0*/  LEA R6, R3.reuse, R5, 0x3 ;  /* 0x0000000503067211 */ /* 0x040fe200078e18ff */
[----:B------:R0:W-:Y:S04]  /*27ef0*/  STL.64 [R1+0x1788], R4 ;  /* 0x0017880401007387 */ /* 0x0001e80000100a00 */
[----:B------:R-:W-:-:S05]  /*27f00*/  IMAD R7, R3, 0x8, R6 ;  /* 0x0000000803077824 */ /* 0x000fca00078e0206 */
[C---:B------:R-:W-:Y:S01]  /*27f10*/  LEA R8, R3.reuse, R7, 0x3 ;  /* 0x0000000703087211 */ /* 0x040fe200078e18ff */
[----:B0-----:R-:W0:Y:S03]  /*27f20*/  S2R R5, SR_TID.X ;  /* 0x0000000000057919 */ /* 0x001e260000002100 */
[----:B------:R-:W-:Y:S02]  /*27f30*/  LEA R9, R3, R8, 0x3 ;  /* 0x0000000803097211 */ /* 0x000fe400078e18ff */
[----:B----4-:R-:W-:-:S03]  /*27f40*/  LOP3.LUT R4, R18, 0xc0, RZ, 0xc0, !PT ;  /* 0x000000c012047812 */ /* 0x010fc600078ec0ff */
[----:B------:R-:W-:Y:S01]  /*27f50*/  IMAD R10, R3, 0x8, R9 ;  /* 0x00000008030a7824 */ /* 0x000fe200078e0209 */
[----:B------:R-:W-:Y:S01]  /*27f60*/  SHF.R.U32.HI R29, RZ, 0x1, R4 ;  /* 0x00000001ff1d7819 */ /* 0x000fe20000011604 */
[----:B------:R-:W-:-:S03]  /*27f70*/  IMAD.HI R4, R2, 0x2, RZ ;  /* 0x0000000202047827 */ /* 0x000fc600078e02ff */
[----:B------:R-:W-:-:S04]  /*27f80*/  LEA R11, R3, R10, 0x3 ;  /* 0x0000000a030b7211 */ /* 0x000fc800078e18ff */
[C---:B------:R-:W-:Y:S01]  /*27f90*/  LEA R12, R3.reuse, R11, 0x3 ;  /* 0x0000000b030c7211 */ /* 0x040fe200078e18ff */
[----:B------:R1:W-:Y:S03]  /*27fa0*/  STL.64 [R1+0x1780], R10 ;  /* 0x0017800a01007387 */ /* 0x0003e60000100a00 */
[----:B------:R-:W-:Y:S01]  /*27fb0*/  LEA R15, R3, R12, 0x3 ;  /* 0x0000000c030f7211 */ /* 0x000fe200078e18ff */
[C---:B0-----:R-:W-:Y:S01]  /*27fc0*/  IMAD.SHL.U32 R17, R5.reuse, 0x4, RZ ;  /* 0x0000000405117824 */ /* 0x041fe200078e00ff */
[C---:B------:R-:W-:Y:S01]  /*27fd0*/  SHF.L.U32 R27, R5.reuse, 0x5, RZ ;  /* 0x00000005051b7819 */ /* 0x040fe200000006ff */
[C---:B------:R-:W-:Y:S01]  /*27fe0*/  IMAD.SHL.U32 R24, R5.reuse, 0x1000, RZ ;  /* 0x0000100005187824 */ /* 0x040fe200078e00ff */
[----:B------:R-:W-:Y:S01]  /*27ff0*/  LOP3.LUT R28, R5, 0x18, RZ, 0xc0, !PT ;  /* 0x00000018051c7812 */ /* 0x000fe200078ec0ff */
[----:B------:R-:W-:Y:S01]  /*28000*/  IMAD R14, R3, 0x8, R15 ;  /* 0x00000008030e7824 */ /* 0x000fe200078e020f */
[----:B------:R-:W-:-:S02]  /*28010*/  SHF.L.U32 R23, R5, 0x4, RZ ;  /* 0x0000000405177819 */ /* 0x000fc400000006ff */
[----:B-1----:R-:W-:Y:S02]  /*28020*/  LOP3.LUT R10, R17, 0x70, RZ, 0xc0, !PT ;  /* 0x00000070110a7812 */ /* 0x002fe400078ec0ff */
[----:B------:R-:W-:Y:S01]  /*28030*/  SHF.R.U32.HI R5, RZ, 0x5, R5 ;  /* 0x00000005ff057819 */ /* 0x000fe20000011605 */
[----:B------:R0:W-:Y:S01]  /*28040*/  STL.64 [R1+0x1778], R14 ;  /* 0x0017780e01007387 */ /* 0x0001e20000100a00 */
[----:B------:R-:W-:Y:S02]  /*28050*/  LOP3.LUT R24, R24, 0x6000, RZ, 0xc0, !PT ;  /* 0x0000600018187812 */ /* 0x000fe400078ec0ff */
[----:B------:R-:W-:Y:S02]  /*28060*/  LOP3.LUT R27, R10, 0x1c60, R27, 0x78, !PT ;  /* 0x00001c600a1b7812 */ /* 0x000fe400078e781b */
[----:B------:R-:W-:Y:S02]  /*28070*/  SGXT.U32 R5, R5, 0x3 ;  /* 0x000000030505781a */ /* 0x000fe40000000000 */
[----:B------:R-:W-:Y:S01]  /*28080*/  LOP3.LUT R2, R24, 0x3f0, R23, 0xf8, !PT ;  /* 0x000003f018027812 */ /* 0x000fe200078ef817 */
[----:B------:R-:W-:Y:S01]  /*28090*/  IMAD R10, R28, 0x400, R27 ;  /* 0x000004001c0a7824 */ /* 0x000fe200078e021b */
[----:B------:R-:W-:Y:S01]  /*280a0*/  LOP3.LUT R23, R23, 0x70, RZ, 0xc0, !PT ;  /* 0x0000007017177812 */ /* 0x000fe200078ec0ff */
[----:B------:R-:W-:Y:S01]  /*280b0*/  IMAD R27, R5, c[0x0][0x1c8], RZ ;  /* 0x00007200051b7a24 */ /* 0x000fe200078e02ff */
[----:B------:R-:W-:-:S02]  /*280c0*/  LOP3.LUT R5, R2, R29, RZ, 0x3c, !PT ;  /* 0x0000001d02057212 */ /* 0x000fc400078e3cff */
[----:B------:R-:W-:Y:S02]  /*280d0*/  LEA.HI R11, R28, R23, RZ, 0x1f ;  /* 0x000000171c0b7211 */ /* 0x000fe400078ff8ff */
[----:B------:R-:W-:Y:S02]  /*280e0*/  LEA R13, R3, R14, 0x3 ;  /* 0x0000000e030d7211 */ /* 0x000fe400078e18ff */
[----:B------:R-:W-:Y:S01]  /*280f0*/  IADD3.X R2, R22, c[0x0][0x17c], R4, P1, P2 ;  /* 0x00005f0016027a10 */ /* 0x000fe20000fe4404 */
[----:B------:R-:W-:Y:S01]  /*28100*/  STL [R1+0x400], R11 ;  /* 0x0004000b01007387 */ /* 0x000fe20000100800 */
[-C--:B0-----:R-:W-:Y:S02]  /*28110*/  LEA R14, P1, R27, R0.reuse, 0x1 ;  /* 0x000000001b0e7211 */ /* 0x081fe400078208ff */
[----:B------:R-:W-:Y:S01]  /*28120*/  LEA R4, P3, R21, R0, 0x1 ;  /* 0x0000000015047211 */ /* 0x000fe200078608ff */
[----:B------:R0:W-:Y:S01]  /*28130*/  STL [R1+0x9c], R10 ;  /* 0x00009c0a01007387 */ /* 0x0001e20000100800 */
[----:B------:R-:W-:-:S02]  /*28140*/  LEA.HI.X.SX32 R15, R27, R2, 0x1, P1 ;  /* 0x000000021b0f7211 */ /* 0x000fc400008f0eff */
[C---:B------:R-:W-:Y:S01]  /*28150*/  LEA R19, R3.reuse, R13, 0x3 ;  /* 0x0000000d03137211 */ /* 0x040fe200078e18ff */
[----:B------:R1:W-:Y:S03]  /*28160*/  STL [R1+0xa0], R5 ;  /* 0x0000a00501007387 */ /* 0x0003e60000100800 */
[----:B------:R-:W-:Y:S01]  /*28170*/  LEA R18, R3, R19, 0x3 ;  /* 0x0000001303127211 */ /* 0x000fe200078e18ff */
[----:B------:R2:W-:Y:S01]  /*28180*/  STL.64 [R1+0x3f8], R14 ;  /* 0x0003f80e01007387 */ /* 0x0005e20000100a00 */
[----:B0-----:R-:W-:-:S03]  /*28190*/  LEA R10, P2, R26, R0, 0x1 ;  /* 0x000000001a0a7211 */ /* 0x001fc600078408ff */
[----:B------:R-:W-:Y:S01]  /*281a0*/  IMAD R17, R3, 0x8, R18 ;  /* 0x0000000803117824 */ /* 0x000fe200078e0212 */
[-C--:B-1----:R-:W-:Y:S02]  /*281b0*/  LEA.HI.X.SX32 R5, R21, R2.reuse, 0x1, P3 ;  /* 0x0000000215057211 */ /* 0x082fe400018f0eff */
[----:B------:R-:W-:Y:S02]  /*281c0*/  LEA.HI.X.SX32 R11, R26, R2, 0x1, P2 ;  /* 0x000000021a0b7211 */ /* 0x000fe400010f0eff */
[C---:B------:R-:W-:Y:S01]  /*281d0*/  LEA R24, R3.reuse, R17, 0x3 ;  /* 0x0000001103187211 */ /* 0x040fe200078e18ff */
[----:B------:R0:W-:Y:S01]  /*281e0*/  STL.64 [R1+0x3e8], R4 ;  /* 0x0003e80401007387 */ /* 0x0001e20000100a00 */
[----:B--2---:R-:W-:Y:S02]  /*281f0*/  LEA R14, P2, R20, R0, 0x1 ;  /* 0x00000000140e7211 */ /* 0x004fe400078408ff */
[----:B------:R-:W-:Y:S01]  /*28200*/  LEA R23, R3, R24, 0x3 ;  /* 0x0000001803177211 */ /* 0x000fe200078e18ff */
[----:B------:R1:W-:Y:S01]  /*28210*/  STL.64 [R1+0x3f0], R10 ;  /* 0x0003f00a01007387 */ /* 0x0003e20000100a00 */
[----:B0-----:R-:W-:-:S02]  /*28220*/  LEA R4, P1, R16, R0, 0x1 ;  /* 0x0000000010047211 */ /* 0x001fc400078208ff */
[-C--:B------:R-:W-:Y:S02]  /*28230*/  LEA.HI.X.SX32 R15, R20, R2.reuse, 0x1, P2 ;  /* 0x00000002140f7211 */ /* 0x080fe400010f0eff */
[----:B------:R-:W-:Y:S02]  /*28240*/  LEA.HI.X.SX32 R5, R16, R2, 0x1, P1 ;  /* 0x0000000210057211 */ /* 0x000fe400008f0eff */
[----:B-1----:R-:W-:Y:S02]  /*28250*/  LEA R10, P3, R25, R0, 0x1 ;  /* 0x00000000190a7211 */ /* 0x002fe400078608ff */
[----:B------:R-:W-:Y:S01]  /*28260*/  LEA R22, R3, R23, 0x3 ;  /* 0x0000001703167211 */ /* 0x000fe200078e18ff */
[----:B------:R0:W-:Y:S01]  /*28270*/  STL.64 [R1+0x3e0], R4 ;  /* 0x0003e00401007387 */ /* 0x0001e20000100a00 */
[----:B------:R-:W-:Y:S02]  /*28280*/  LEA.HI.X.SX32 R11, R25, R2, 0x1, P3 ;  /* 0x00000002190b7211 */ /* 0x000fe400018f0eff */
[----:B------:R-:W-:-:S05]  /*28290*/  LEA R28, R3, R22, 0x3 ;  /* 0x00000016031c7211 */ /* 0x000fca00078e18ff */
[C---:B------:R-:W-:Y:S01]  /*282a0*/  IMAD R27, R3.reuse, 0x8, R28 ;  /* 0x00000008031b7824 */ /* 0x040fe200078e021c */
[----:B0-----:R-:W2:Y:S04]  /*282b0*/  LDL.LU.64 R4, [R1+0x1788] ;  /* 0x0017880001047983 */ /* 0x001ea80000300a00 */
[----:B------:R-:W-:Y:S01]  /*282c0*/  LEA R26, R3, R27, 0x3 ;  /* 0x0000001b031a7211 */ /* 0x000fe200078e18ff */
[----:B------:R-:W-:Y:S04]  /*282d0*/  STL.64 [R1+0x308], R14 ;  /* 0x0003080e01007387 */ /* 0x000fe80000100a00 */
[----:B------:R0:W-:Y:S02]  /*282e0*/  STL.64 [R1+0x300], R10 ;  /* 0x0003000a01007387 */ /* 0x0001e40000100a00 */
[----:B0-----:R-:W-:-:S04]  /*282f0*/  LEA R10, P3, R6, R0, 0x1 ;  /* 0x00000000060a7211 */ /* 0x001fc800078608ff */
[----:B------:R-:W-:Y:S02]  /*28300*/  LEA.HI.X.SX32 R11, R6, R2, 0x1, P3 ;  /* 0x00000002060b7211 */ /* 0x000fe400018f0eff */
[----:B--2---:R-:W-:-:S04]  /*28310*/  LEA R20, P1, R4, R0, 0x1 ;  /* 0x0000000004147211 */ /* 0x004fc800078208ff */
[----:B------:R-:W-:Y:S02]  /*28320*/  LEA.HI.X.SX32 R21, R4, R2, 0x1, P1 ;  /* 0x0000000204157211 */ /* 0x000fe400008f0eff */
[----:B------:R-:W-:-:S03]  /*28330*/  LEA R14, P2, R5, R0, 0x1 ;  /* 0x00000000050e7211 */ /* 0x000fc600078408ff */
[----:B------:R-:W-:Y:S04]  /*28340*/  STL.64 [R1+0x280], R20 ;  /* 0x0002801401007387 */ /* 0x000fe80000100a00 */
[----:B------:R0:W-:Y:S01]  /*28350*/  STL.64 [R1+0x2c8], R10 ;  /* 0x0002c80a01007387 */ /* 0x0001e20000100a00 */
[----:B------:R-:W-:Y:S02]  /*28360*/  LEA.HI.X.SX32 R15, R5, R2, 0x1, P2 ;  /* 0x00000002050f7211 */ /* 0x000fe400010f0eff */
[----:B0-----:R-:W-:-:S04]  /*28370*/  LEA R10, P1, R7, R0, 0x1 ;  /* 0x00000000070a7211 */ /* 0x001fc800078208ff */
[----:B------:R-:W-:Y:S01]  /*28380*/  LEA.HI.X.SX32 R11, R7, R2, 0x1, P1 ;  /* 0x00000002070b7211 */ /* 0x000fe200008f0eff */
[----:B------:R0:W-:Y:S04]  /*28390*/  STL.64 [R1+0x290], R14 ;  /* 0x0002900e01007387 */ /* 0x0001e80000100a00 */
[----:B------:R1:W-:Y:S01]  /*283a0*/  STL.64 [R1+0x278], R10 ;  /* 0x0002780a01007387 */ /* 0x0003e20000100a00 */
[----:B0-----:R-:W-:-:S03]  /*283b0*/  LEA R14, P2, R8, R0, 0x1 ;  /* 0x00000000080e7211 */ /* 0x001fc600078408ff */
[----:B-1----:R-:W2:Y:S01]  /*283c0*/  LDL.LU.64 R10, [R1+0x1780] ;  /* 0x00178000010a7983 */ /* 0x002ea20000300a00 */
[----:B------:R-:W-:-:S05]  /*283d0*/  LEA.HI.X.SX32 R15, R8, R2, 0x1, P2 ;  /* 0x00000002080f7211 */ /* 0x000fca00010f0eff */
[----:B------:R0:W-:Y:S04]  /*283e0*/  STL.64 [R1+0x288], R14 ;  /* 0x0002880e01007387 */ /* 0x0001e80000100a00 */
[----:B0-----:R-:W3:Y:S01]  /*283f0*/  LDL.LU.64 R14, [R1+0x1778] ;  /* 0x00177800010e7983 */ /* 0x001ee20000300a00 */
[----:B------:R-:W-:-:S04]  /*28400*/  LEA R4, P3, R9, R0, 0x1 ;  /* 0x0000000009047211 */ /* 0x000fc800078608ff */
[----:B------:R-:W-:-:S05]  /*28410*/  LEA.HI.X.SX32 R5, R9, R2, 0x1, P3 ;  /* 0x0000000209057211 */ /* 0x000fca00018f0eff */
[----:B------:R0:W-:Y:S01]  /*28420*/  STL.64 [R1+0x2a8], R4 ;  /* 0x0002a80401007387 */ /* 0x0001e20000100a00 */
[----:B------:R-:W-:Y:S02]  /*28430*/  LEA R16, R3, R26, 0x3 ;  /* 0x0000001a03107211 */ /* 0x000fe400078e18ff */
[----:B0-----:R-:W-:-:S04]  /*28440*/  LEA R4, P3, R12, R0, 0x1 ;  /* 0x000000000c047211 */ /* 0x001fc800078608ff */
[----:B------:R-:W-:Y:S01]  /*28450*/  LEA.HI.X.SX32 R5, R12, R2, 0x1, P3 ;  /* 0x000000020c057211 */ /* 0x000fe200018f0eff */
[----:B------:R-:W-:-:S04]  /*28460*/  IMAD R29, R3, 0x8, R16 ;  /* 0x00000008031d7824 */ /* 0x000fc800078e0210 */
[----:B------:R0:W-:Y:S01]  /*28470*/  STL.64 [R1+0x298], R4 ;  /* 0x0002980401007387 */ /* 0x0001e20000100a00 */
[----:B------:R-:W-:-:S04]  /*28480*/  LEA R21, R3, R29, 0x3 ;  /* 0x0000001d03157211 */ /* 0x000fc800078e18ff */
[----:B------:R-:W-:-:S05]  /*28490*/  LEA R25, R3, R21, 0x3 ;  /* 0x0000001503197211 */ /* 0x000fca00078e18ff */
[----:B------:R-:W-:-:S05]  /*284a0*/  IMAD R20, R3, 0x8, R25 ;  /* 0x0000000803147824 */ /* 0x000fca00078e0219 */
[----:B------:R-:W-:-:S04]  /*284b0*/  LEA R16, R3, R20, 0x3 ;  /* 0x0000001403107211 */ /* 0x000fc800078e18ff */
[----:B0-----:R-:W-:-:S05]  /*284c0*/  LEA R4, R3, R16, 0x3 ;  /* 0x0000001003047211 */ /* 0x001fca00078e18ff */
[----:B------:R-:W-:Y:S01]  /*284d0*/  IMAD R5, R3, 0x8, R4 ;  /* 0x0000000803057824 */ /* 0x000fe200078e0204 */
[CC--:B--2---:R-:W-:Y:S02]  /*284e0*/  LEA R8, P1, R10.reuse, R0.reuse, 0x1 ;  /* 0x000000000a087211 */ /* 0x0c4fe400078208ff */
[C---:B------:R-:W-:Y:S02]  /*284f0*/  LEA R6, P2, R11.reuse, R0, 0x1 ;  /* 0x000000000b067211 */ /* 0x040fe400078408ff */
[-C--:B------:R-:W-:Y:S02]  /*28500*/  LEA.HI.X.SX32 R9, R10, R2.reuse, 0x1, P1 ;  /* 0x000000020a097211 */ /* 0x080fe400008f0eff */
[----:B------:R-:W-:-:S03]  /*28510*/  LEA.HI.X.SX32 R7, R11, R2, 0x1, P2 ;  /* 0x000000020b077211 */ /* 0x000fc600010f0eff */
[----:B------:R0:W-:Y:S04]  /*28520*/  STL.64 [R1+0x270], R8 ;  /* 0x0002700801007387 */ /* 0x0001e80000100a00 */
[----:B------:R1:W-:Y:S01]  /*28530*/  STL.64 [R1+0x2a0], R6 ;  /* 0x0002a00601007387 */ /* 0x0003e20000100a00 */
[-C--:B---3--:R-:W-:Y:S02]  /*28540*/  LEA R10, P1, R15, R0.reuse, 0x1 ;  /* 0x000000000f0a7211 */ /* 0x088fe400078208ff */
[-C--:B0-----:R-:W-:Y:S02]  /*28550*/  LEA R8, P2, R14, R0.reuse, 0x1 ;  /* 0x000000000e087211 */ /* 0x081fe400078408ff */
[----:B-1----:R-:W-:Y:S02]  /*28560*/  LEA R6, P3, R13, R0, 0x1 ;  /* 0x000000000d067211 */ /* 0x002fe400078608ff */
[----:B------:R-:W-:-:S02]  /*28570*/  LEA.HI.X.SX32 R11, R15, R2, 0x1, P1 ;  /* 0x000000020f0b7211 */ /* 0x000fc400008f0eff */
[-C--:B------:R-:W-:Y:S02]  /*28580*/  LEA.HI.X.SX32 R7, R13, R2.reuse, 0x1, P3 ;  /* 0x000000020d077211 */ /* 0x080fe400018f0eff */
[----:B------:R-:W-:-:S03]  /*28590*/  LEA.HI.X.SX32 R9, R14, R2, 0x1, P2 ;  /* 0x000000020e097211 */ /* 0x000fc600010f0eff */
[----:B------:R-:W-:Y:S01]  /*285a0*/  STL.64 [R1+0x258], R6 ;  /* 0x0002580601007387 */ /* 0x000fe20000100a00 */
[----:B------:R-:W-:-:S03]  /*285b0*/  LEA R14, P1, R19, R0, 0x1 ;  /* 0x00000000130e7211 */ /* 0x000fc600078208ff */
[----:B------:R-:W-:Y:S04]  /*285c0*/  STL.64 [R1+0x268], R10 ;  /* 0x0002680a01007387 */ /* 0x000fe80000100a00 */
[----:B------:R0:W-:Y:S01]  /*285d0*/  STL.64 [R1+0x260], R8 ;  /* 0x0002600801007387 */ /* 0x0001e20000100a00 */
[----:B------:R-:W-:Y:S02]  /*285e0*/  LEA.HI.X.SX32 R15, R19, R2, 0x1, P1 ;  /* 0x00000002130f7211 */ /* 0x000fe400008f0eff */
[CC--:B0-----:R-:W-:Y:S02]  /*285f0*/  LEA R8, P3, R17.reuse, R0.reuse, 0x1 ;  /* 0x0000000011087211 */ /* 0x0c1fe400078608ff */
[----:B------:R-:W-:Y:S02]  /*28600*/  LEA R10, P2, R18, R0, 0x1 ;  /* 0x00000000120a7211 */ /* 0x000fe400078408ff */
[----:B------:R-:W-:-:S02]  /*28610*/  LEA.HI.X.SX32 R9, R17, R2, 0x1, P3 ;  /* 0x0000000211097211 */ /* 0x000fc400018f0eff */
[----:B------:R-:W-:Y:S02]  /*28620*/  LEA.HI.X.SX32 R11, R18, R2, 0x1, P2 ;  /* 0x00000002120b7211 */ /* 0x000fe400010f0eff */
[C---:B------:R-:W-:Y:S01]  /*28630*/  LEA R12, P2, R23.reuse, R0, 0x1 ;  /* 0x00000000170c7211 */ /* 0x040fe200078408ff */
[----:B------:R-:W-:Y:S04]  /*28640*/  STL.64 [R1+0x240], R8 ;  /* 0x0002400801007387 */ /* 0x000fe80000100a00 */
[----:B------:R0:W-:Y:S01]  /*28650*/  STL.64 [R1+0x250], R14 ;  /* 0x0002500e01007387 */ /* 0x0001e20000100a00 */
[----:B------:R-:W-:-:S03]  /*28660*/  LEA.HI.X.SX32 R13, R23, R2, 0x1, P2 ;  /* 0x00000002170d7211 */ /* 0x000fc600010f0eff */
[----:B------:R1:W-:Y:S01]  /*28670*/  STL.64 [R1+0x248], R10 ;  /* 0x0002480a01007387 */ /* 0x0003e20000100a00 */
[----:B0-----:R-:W-:-:S04]  /*28680*/  LEA R14, P1, R24, R0, 0x1 ;  /* 0x00000000180e7211 */ /* 0x001fc800078208ff */
[----:B------:R-:W-:Y:S01]  /*28690*/  LEA.HI.X.SX32 R15, R24, R2, 0x1, P1 ;  /* 0x00000002180f7211 */ /* 0x000fe200008f0eff */
[----:B------:R-:W-:Y:S01]  /*286a0*/  STL.64 [R1+0x218], R12 ;  /* 0x0002180c01007387 */ /* 0x000fe20000100a00 */
[C---:B------:R-:W-:Y:S02]  /*286b0*/  LEA R6, R3.reuse, R5, 0x3 ;  /* 0x0000000503067211 */ /* 0x040fe400078e18ff */
[C---:B-1----:R-:W-:Y:S01]  /*286c0*/  LEA R10, P3, R22.reuse, R0, 0x1 ;  /* 0x00000000160a7211 */ /* 0x042fe200078608ff */
[----:B------:R0:W-:Y:S01]  /*286d0*/  STL.64 [R1+0x220], R14 ;  /* 0x0002200e01007387 */ /* 0x0001e20000100a00 */
[----:B------:R-:W-:Y:S02]  /*286e0*/  LEA R7, R3, R6, 0x3 ;  /* 0x0000000603077211 */ /* 0x000fe400078e18ff */
[----:B------:R-:W-:Y:S02]  /*286f0*/  LEA.HI.X.SX32 R11, R22, R2, 0x1, P3 ;  /* 0x00000002160b7211 */ /* 0x000fe400018f0eff */
[----:B------:R-:W-:-:S02]  /*28700*/  LEA R22, P2, R27, R0, 0x1 ;  /* 0x000000001b167211 */ /* 0x000fc400078408ff */
[-C--:B0-----:R-:W-:Y:S02]  /*28710*/  LEA R14, P1, R28, R0.reuse, 0x1 ;  /* 0x000000001c0e7211 */ /* 0x081fe400078208ff */
[----:B------:R-:W-:Y:S02]  /*28720*/  LEA R18, P3, R26, R0, 0x1 ;  /* 0x000000001a127211 */ /* 0x000fe400078608ff */
[-C--:B------:R-:W-:Y:S01]  /*28730*/  LEA.HI.X.SX32 R15, R28, R2.reuse, 0x1, P1 ;  /* 0x000000021c0f7211 */ /* 0x080fe200008f0eff */
[----:B------:R-:W-:Y:S01]  /*28740*/  IMAD R8, R3, 0x8, R7 ;  /* 0x0000000803087824 */ /* 0x000fe200078e0207 */
[----:B------:R-:W-:Y:S01]  /*28750*/  STL.64 [R1+0x230], R10 ;  /* 0x0002300a01007387 */ /* 0x000fe20000100a00 */
[-C--:B------:R-:W-:Y:S02]  /*28760*/  LEA.HI.X.SX32 R23, R27, R2.reuse, 0x1, P2 ;  /* 0x000000021b177211 */ /* 0x080fe400010f0eff */
[----:B------:R-:W-:Y:S01]  /*28770*/  LEA.HI.X.SX32 R19, R26, R2, 0x1, P3 ;  /* 0x000000021a137211 */ /* 0x000fe200018f0eff */
[----:B------:R0:W-:Y:S01]  /*28780*/  STL.64 [R1+0x200], R14 ;  /* 0x0002000e01007387 */ /* 0x0001e20000100a00 */
[----:B------:R-:W-:-:S03]  /*28790*/  LEA R9, R3, R8, 0x3 ;  /* 0x0000000803097211 */ /* 0x000fc600078e18ff */
[----:B------:R1:W-:Y:S01]  /*287a0*/  STL.64 [R1+0x210], R22 ;  /* 0x0002101601007387 */ /* 0x0003e20000100a00 */
[C---:B------:R-:W-:Y:S02]  /*287b0*/  LEA R12, R3.reuse, R9, 0x3 ;  /* 0x00000009030c7211 */ /* 0x040fe400078e18ff */
[----:B0-----:R-:W-:Y:S01]  /*287c0*/  LEA R14, R3, R26, 0x3 ;  /* 0x0000001a030e7211 */ /* 0x001fe200078e18ff */
[----:B------:R0:W-:Y:S03]  /*287d0*/  STL.64 [R1+0x228], R18 ;  /* 0x0002281201007387 */ /* 0x0001e60000100a00 */
[CC--:B------:R-:W-:Y:S02]  /*287e0*/  LEA R26, P1, R14.reuse, R0.reuse, 0x1 ;  /* 0x000000000e1a7211 */ /* 0x0c0fe400078208ff */
[----:B-1----:R-:W-:Y:S02]  /*287f0*/  LEA R22, P2, R29, R0, 0x1 ;  /* 0x000000001d167211 */ /* 0x002fe400078408ff */
[----:B------:R-:W-:-:S02]  /*28800*/  LEA.HI.X.SX32 R27, R14, R2, 0x1, P1 ;  /* 0x000000020e1b7211 */ /* 0x000fc400008f0eff */
[----:B------:R-:W-:Y:S02]  /*28810*/  LEA.HI.X.SX32 R23, R29, R2, 0x1, P2 ;  /* 0x000000021d177211 */ /* 0x000fe400010f0eff */
[----:B0-----:R-:W-:Y:S01]  /*28820*/  LEA R18, P3, R21, R0, 0x1 ;  /* 0x0000000015127211 */ /* 0x001fe200078608ff */
[----:B------:R-:W-:-:S03]  /*28830*/  IMAD R10, R3, 0x8, R12 ;  /* 0x00000008030a7824 */ /* 0x000fc600078e020c */
[----:B------:R-:W-:Y:S01]  /*28840*/  LEA.HI.X.SX32 R19, R21, R2, 0x1, P3 ;  /* 0x0000000215137211 */ /* 0x000fe200018f0eff */
[----:B------:R0:W-:Y:S01]  /*28850*/  STL.64 [R1+0x1f8], R26 ;  /* 0x0001f81a01007387 */ /* 0x0001e20000100a00 */
[----:B------:R-:W-:-:S03]  /*28860*/  LEA R11, R3, R10, 0x3 ;  /* 0x0000000a030b7211 */ /* 0x000fc600078e18ff */
[----:B------:R1:W-:Y:S04]  /*28870*/  STL.64 [R1+0x208], R22 ;  /* 0x0002081601007387 */ /* 0x0003e80000100a00 */
[----:B------:R2:W-:Y:S01]  /*28880*/  STL.64 [R1+0x238], R18 ;  /* 0x0002381201007387 */ /* 0x0005e20000100a00 */
[-C--:B0-----:R-:W-:Y:S02]  /*28890*/  LEA R26, P1, R25, R0.reuse, 0x1 ;  /* 0x00000000191a7211 */ /* 0x081fe400078208ff */
[-C--:B-1----:R-:W-:Y:S02]  /*288a0*/  LEA R22, P2, R20, R0.reuse, 0x1 ;  /* 0x0000000014167211 */ /* 0x082fe400078408ff */
[----:B--2---:R-:W-:Y:S01]  /*288b0*/  LEA R18, P3, R16, R0, 0x1 ;  /* 0x0000000010127211 */ /* 0x004fe200078608ff */
[----:B------:R-:W-:Y:S01]  /*288c0*/  IMAD R15, R3, 0x8, R11 ;  /* 0x00000008030f7824 */ /* 0x000fe200078e020b */
[----:B------:R-:W-:-:S02]  /*288d0*/  LEA.HI.X.SX32 R27, R25, R2, 0x1, P1 ;  /* 0x00000002191b7211 */ /* 0x000fc400008f0eff */
[-C--:B------:R-:W-:Y:S02]  /*288e0*/  LEA.HI.X.SX32 R19, R16, R2.reuse, 0x1, P3 ;  /* 0x0000000210137211 */ /* 0x080fe400018f0eff */
[----:B------:R-:W-:-:S03]  /*288f0*/  LEA.HI.X.SX32 R23, R20, R2, 0x1, P2 ;  /* 0x0000000214177211 */ /* 0x000fc600010f0eff */
[----:B------:R-:W-:Y:S01]  /*28900*/  STL.64 [R1+0x1e0], R18 ;  /* 0x0001e01201007387 */ /* 0x000fe20000100a00 */
[----:B------:R-:W-:Y:S02]  /*28910*/  LEA R14, R3, R15, 0x3 ;  /* 0x0000000f030e7211 */ /* 0x000fe400078e18ff */
[-C--:B------:R-:W-:Y:S01]  /*28920*/  LEA R24, P1, R4, R0.reuse, 0x1 ;  /* 0x0000000004187211 */ /* 0x080fe200078208ff */
[----:B------:R-:W-:Y:S01]  /*28930*/  STL.64 [R1+0x1f0], R26 ;  /* 0x0001f01a01007387 */ /* 0x000fe20000100a00 */
[----:B------:R-:W-:-:S03]  /*28940*/  LEA R20, P3, R6, R0, 0x1 ;  /* 0x0000000006147211 */ /* 0x000fc600078608ff */
[----:B------:R0:W-:Y:S01]  /*28950*/  STL.64 [R1+0x1e8], R22 ;  /* 0x0001e81601007387 */ /* 0x0001e20000100a00 */
[----:B------:R-:W-:Y:S02]  /*28960*/  LEA R13, R3, R14, 0x3 ;  /* 0x0000000e030d7211 */ /* 0x000fe400078e18ff */
[-C--:B------:R-:W-:Y:S02]  /*28970*/  LEA.HI.X.SX32 R25, R4, R2.reuse, 0x1, P1 ;  /* 0x0000000204197211 */ /* 0x080fe400008f0eff */
[----:B------:R-:W-:Y:S02]  /*28980*/  LEA.HI.X.SX32 R21, R6, R2, 0x1, P3 ;  /* 0x0000000206157211 */ /* 0x000fe400018f0eff */
[----:B0-----:R-:W-:-:S04]  /*28990*/  LEA R22, P2, R5, R0, 0x1 ;  /* 0x0000000005167211 */ /* 0x001fc800078408ff */
[----:B------:R-:W-:Y:S01]  /*289a0*/  LEA.HI.X.SX32 R23, R5, R2, 0x1, P2 ;  /* 0x0000000205177211 */ /* 0x000fe200010f0eff */
[----:B------:R-:W-:Y:S01]  /*289b0*/  IMAD R18, R3, 0x8, R13 ;  /* 0x0000000803127824 */ /* 0x000fe200078e020d */
[----:B------:R-:W-:Y:S01]  /*289c0*/  STL.64 [R1+0x1d8], R24 ;  /* 0x0001d81801007387 */ /* 0x000fe20000100a00 */
[----:B------:R-:W-:-:S03]  /*289d0*/  LEA R4, P3, R9, R0, 0x1 ;  /* 0x0000000009047211 */ /* 0x000fc600078608ff */
[----:B------:R0:W-:Y:S01]  /*289e0*/  STL.64 [R1+0x1d0], R22 ;  /* 0x0001d01601007387 */ /* 0x0001e20000100a00 */
[----:B------:R-:W-:-:S03]  /*289f0*/  LEA R17, R3, R18, 0x3 ;  /* 0x0000001203117211 */ /* 0x000fc600078e18ff */
[----:B------:R1:W-:Y:S01]  /*28a00*/  STL.64 [R1+0x1c8], R20 ;  /* 0x0001c81401007387 */ /* 0x0003e20000100a00 */
[----:B------:R-:W-:Y:S02]  /*28a10*/  LEA.HI.X.SX32 R5, R9, R2, 0x1, P3 ;  /* 0x0000000209057211 */ /* 0x000fe400018f0eff */
[CC--:B0-----:R-:W-:Y:S02]  /*28a20*/  LEA R22, P1, R7.reuse, R0.reuse, 0x1 ;  /* 0x0000000007167211 */ /* 0x0c1fe400078208ff */
[C---:B-1----:R-:W-:Y:S02]  /*28a30*/  LEA R20, P2, R8.reuse, R0, 0x1 ;  /* 0x0000000008147211 */ /* 0x042fe400078408ff */
[-C--:B------:R-:W-:Y:S02]  /*28a40*/  LEA.HI.X.SX32 R23, R7, R2.reuse, 0x1, P1 ;  /* 0x0000000207177211 */ /* 0x080fe400008f0eff */
[----:B------:R-:W-:Y:S01]  /*28a50*/  LEA.HI.X.SX32 R21, R8, R2, 0x1, P2 ;  /* 0x0000000208157211 */ /* 0x000fe200010f0eff */
[----:B------:R-:W-:Y:S01]  /*28a60*/  STL.64 [R1+0x1b0], R4 ;  /* 0x0001b00401007387 */ /* 0x000fe20000100a00 */
[----:B------:R-:W-:-:S02]  /*28a70*/  LEA R6, R3, R17, 0x3 ;  /* 0x0000001103067211 */ /* 0x000fc400078e18ff */
[C---:B------:R-:W-:Y:S01]  /*28a80*/  LEA R24, P1, R12.reuse, R0, 0x1 ;  /* 0x000000000c187211 */ /* 0x040fe200078208ff */
[----:B------:R0:W-:Y:S02]  /*28a90*/  STL.64 [R1+0x1c0], R22 ;  /* 0x0001c01601007387 */ /* 0x0001e40000100a00 */
[----:B------:R-:W-:Y:S02]  /*28aa0*/  IMAD R16, R3, 0x8, R6 ;  /* 0x0000000803107824 */ /* 0x000fe400078e0206 */
[----:B------:R1:W-:Y:S01]  /*28ab0*/  STL.64 [R1+0x1b8], R20 ;  /* 0x0001b81401007387 */ /* 0x0003e20000100a00 */
[----:B------:R-:W-:Y:S02]  /*28ac0*/  LEA.HI.X.SX32 R25, R12, R2, 0x1, P1 ;  /* 0x000000020c197211 */ /* 0x000fe400008f0eff */
[-C--:B0-----:R-:W-:Y:S02]  /*28ad0*/  LEA R22, P2, R10, R0.reuse, 0x1 ;  /* 0x000000000a167211 */ /* 0x081fe400078408ff */
[----:B-1----:R-:W-:-:S02]  /*28ae0*/  LEA R20, P3, R11, R0, 0x1 ;  /* 0x000000000b147211 */ /* 0x002fc400078608ff */
[-C--:B------:R-:W-:Y:S02]  /*28af0*/  LEA.HI.X.SX32 R23, R10, R2.reuse, 0x1, P2 ;  /* 0x000000020a177211 */ /* 0x080fe400010f0eff */
[----:B------:R-:W-:Y:S01]  /*28b00*/  LEA.HI.X.SX32 R21, R11, R2, 0x1, P3 ;  /* 0x000000020b157211 */ /* 0x000fe200018f0eff */
[----:B------:R0:W-:Y:S01]  /*28b10*/  STL.64 [R1+0x160], R24 ;  /* 0x0001601801007387 */ /* 0x0001e20000100a00 */
[----:B------:R-:W-:-:S03]  /*28b20*/  LEA R4, R3, R16, 0x3 ;  /* 0x0000001003047211 */ /* 0x000fc600078e18ff */
[----:B------:R1:W-:Y:S01]  /*28b30*/  STL.64 [R1+0x198], R22 ;  /* 0x0001981601007387 */ /* 0x0003e20000100a00 */
[----:B------:R-:W-:-:S03]  /*28b40*/  LEA R5, R3, R4, 0x3 ;  /* 0x0000000403057211 */ /* 0x000fc600078e18ff */
[----:B------:R2:W-:Y:S01]  /*28b50*/  STL.64 [R1+0x1a8], R20 ;  /* 0x0001a81401007387 */ /* 0x0005e20000100a00 */
[CC--:B0-----:R-:W-:Y:S02]  /*28b60*/  LEA R24, P1, R15.reuse, R0.reuse, 0x1 ;  /* 0x000000000f187211 */ /* 0x0c1fe400078208ff */
[C---:B-1----:R-:W-:Y:S02]  /*28b70*/  LEA R22, P2, R14.reuse, R0, 0x1 ;  /* 0x000000000e167211 */ /* 0x042fe400078408ff */
[----:B------:R-:W-:Y:S02]  /*28b80*/  LEA.HI.X.SX32 R25, R15, R2, 0x1, P1 ;  /* 0x000000020f197211 */ /* 0x000fe400008f0eff */
[----:B--2---:R-:W-:Y:S02]  /*28b90*/  LEA R20, P3, R13, R0, 0x1 ;  /* 0x000000000d147211 */ /* 0x004fe400078608ff */
[-C--:B------:R-:W-:Y:S01]  /*28ba0*/  LEA.HI.X.SX32 R23, R14, R2.reuse, 0x1, P2 ;  /* 0x000000020e177211 */ /* 0x080fe200010f0eff */
[----:B------:R-:W-:Y:S01]  /*28bb0*/  IMAD R9, R3, 0x8, R5 ;  /* 0x0000000803097824 */ /* 0x000fe200078e0205 */
[----:B------:R-:W-:Y:S01]  /*28bc0*/  LEA.HI.X.SX32 R21, R13, R2, 0x1, P3 ;  /* 0x000000020d157211 */ /* 0x000fe200018f0eff */
[----:B------:R-:W-:Y:S01]  /*28bd0*/  STL.64 [R1+0x158], R24 ;  /* 0x0001581801007387 */ /* 0x000fe20000100a00 */
[----:B------:R-:W-:-:S03]  /*28be0*/  LEA R14, P3, R6, R0, 0x1 ;  /* 0x00000000060e7211 */ /* 0x000fc600078608ff */
[----:B------:R0:W-:Y:S01]  /*28bf0*/  STL.64 [R1+0x190], R22 ;  /* 0x0001901601007387 */ /* 0x0001e20000100a00 */
[----:B------:R-:W-:-:S03]  /*28c00*/  LEA R7, R3, R9, 0x3 ;  /* 0x0000000903077211 */ /* 0x000fc600078e18ff */
[----:B------:R1:W-:Y:S01]  /*28c10*/  STL.64 [R1+0x1a0], R20 ;  /* 0x0001a01401007387 */ /* 0x0003e20000100a00 */
[----:B------:R-:W-:Y:S02]  /*28c20*/  LEA R8, R3, R7, 0x3 ;  /* 0x0000000703087211 */ /* 0x000fe400078e18ff */
[CC--:B0-----:R-:W-:Y:S02]  /*28c30*/  LEA R22, P1, R18.reuse, R0.reuse, 0x1 ;  /* 0x0000000012167211 */ /* 0x0c1fe400078208ff */
[C---:B-1----:R-:W-:Y:S02]  /*28c40*/  LEA R20, P2, R17.reuse, R0, 0x1 ;  /* 0x0000000011147211 */ /* 0x042fe400078408ff */
[-C--:B------:R-:W-:Y:S02]  /*28c50*/  LEA.HI.X.SX32 R23, R18, R2.reuse, 0x1, P1 ;  /* 0x0000000212177211 */ /* 0x080fe400008f0eff */
[-C--:B------:R-:W-:Y:S02]  /*28c60*/  LEA.HI.X.SX32 R21, R17, R2.reuse, 0x1, P2 ;  /* 0x0000000211157211 */ /* 0x080fe400010f0eff */
[----:B------:R-:W-:Y:S01]  /*28c70*/  LEA.HI.X.SX32 R15, R6, R2, 0x1, P3 ;  /* 0x00000002060f7211 */ /* 0x000fe200018f0eff */
[----:B------:R-:W-:Y:S01]  /*28c80*/  STL.64 [R1+0x188], R22 ;  /* 0x0001881601007387 */ /* 0x000fe20000100a00 */
[----:B------:R-:W-:Y:S01]  /*28c90*/  IMAD R11, R3, 0x8, R8 ;  /* 0x00000008030b7824 */ /* 0x000fe200078e0208 */
[----:B------:R-:W-:-:S02]  /*28ca0*/  LEA R18, P1, R16, R0, 0x1 ;  /* 0x0000000010127211 */ /* 0x000fc400078208ff */
[----:B------:R-:W-:Y:S04]  /*28cb0*/  STL.64 [R1+0x180], R20 ;  /* 0x0001801401007387 */ /* 0x000fe80000100a00 */
[----:B------:R0:W-:Y:S01]  /*28cc0*/  STL.64 [R1+0x178], R14 ;  /* 0x0001780e01007387 */ /* 0x0001e20000100a00 */
[----:B------:R-:W-:Y:S02]  /*28cd0*/  LEA R10, R3, R11, 0x3 ;  /* 0x0000000b030a7211 */ /* 0x000fe400078e18ff */
[----:B------:R-:W-:Y:S02]  /*28ce0*/  LEA.HI.X.SX32 R19, R16, R2, 0x1, P1 ;  /* 0x0000000210137211 */ /* 0x000fe400008f0eff */
[-C--:B------:R-:W-:Y:S02]  /*28cf0*/  LEA R12, P3, R5, R0.reuse, 0x1 ;  /* 0x00000000050c7211 */ /* 0x080fe400078608ff */
[----:B0-----:R-:W-:-:S04]  /*28d00*/  LEA R14, P2, R4, R0, 0x1 ;  /* 0x00000000040e7211 */ /* 0x001fc800078408ff */
[----:B------:R-:W-:Y:S01]  /*28d10*/  LEA.HI.X.SX32 R15, R4, R2, 0x1, P2 ;  /* 0x00000002040f7211 */ /* 0x000fe200010f0eff */
[----:B------:R-:W-:Y:S01]  /*28d20*/  STL.64 [R1+0x130], R18 ;  /* 0x0001301201007387 */ /* 0x000fe20000100a00 */
[----:B------:R-:W-:Y:S02]  /*28d30*/  LEA R6, R3, R10, 0x3 ;  /* 0x0000000a03067211 */ /* 0x000fe400078e18ff */
[----:B------:R-:W-:Y:S01]  /*28d40*/  LEA.HI.X.SX32 R13, R5, R2, 0x1, P3 ;  /* 0x00000002050d7211 */ /* 0x000fe200018f0eff */
[----:B------:R0:W-:Y:S01]  /*28d50*/  STL.64 [R1+0x150], R14 ;  /* 0x0001500e01007387 */ /* 0x0001e20000100a00 */
[----:B------:R-:W-:Y:S01]  /*28d60*/  LEA R16, P1, R9, R0, 0x1 ;  /* 0x0000000009107211 */ /* 0x000fe200078208ff */
[----:B------:R-:W-:Y:S02]  /*28d70*/  IMAD R4, R3, 0x8, R6 ;  /* 0x0000000803047824 */ /* 0x000fe400078e0206 */
[----:B------:R1:W-:Y:S01]  /*28d80*/  STL.64 [R1+0x170], R12 ;  /* 0x0001700c01007387 */ /* 0x0003e20000100a00 */
[----:B------:R-:W-:-:S02]  /*28d90*/  LEA.HI.X.SX32 R17, R9, R2, 0x1, P1 ;  /* 0x0000000209117211 */ /* 0x000fc400008f0eff */
[CC--:B0-----:R-:W-:Y:S02]  /*28da0*/  LEA R14, P2, R7.reuse, R0.reuse, 0x1 ;  /* 0x00000000070e7211 */ /* 0x0c1fe400078408ff */
[C---:B-1----:R-:W-:Y:S02]  /*28db0*/  LEA R12, P3, R8.reuse, R0, 0x1 ;  /* 0x00000000080c7211 */ /* 0x042fe400078608ff */
[----:B------:R-:W-:Y:S01]  /*28dc0*/  LEA.HI.X.SX32 R15, R7, R2, 0x1, P2 ;  /* 0x00000002070f7211 */ /* 0x000fe200010f0eff */
[----:B------:R0:W-:Y:S01]  /*28dd0*/  STL.64 [R1+0x128], R16 ;  /* 0x0001281001007387 */ /* 0x0001e20000100a00 */
[C---:B------:R-:W-:Y:S02]  /*28de0*/  LEA R5, R3.reuse, R4, 0x3 ;  /* 0x0000000403057211 */ /* 0x040fe400078e18ff */
[----:B------:R-:W-:Y:S01]  /*28df0*/  LEA.HI.X.SX32 R13, R8, R2, 0x1, P3 ;  /* 0x00000002080d7211 */ /* 0x000fe200018f0eff */
[----:B------:R1:W-:Y:S01]  /*28e00*/  STL.64 [R1+0x148], R14 ;  /* 0x0001480e01007387 */ /* 0x0003e20000100a00 */
[----:B------:R-:W-:-:S03]  /*28e10*/  LEA R8, R3, R5, 0x3 ;  /* 0x0000000503087211 */ /* 0x000fc600078e18ff */
[----:B------:R2:W-:Y:S01]  /*28e20*/  STL.64 [R1+0x168], R12 ;  /* 0x0001680c01007387 */ /* 0x0005e20000100a00 */
[CC--:B0-----:R-:W-:Y:S02]  /*28e30*/  LEA R16, P1, R11.reuse, R0.reuse, 0x1 ;  /* 0x000000000b107211 */ /* 0x0c1fe400078208ff */
[----:B-1----:R-:W-:Y:S02]  /*28e40*/  LEA R14, P2, R10, R0, 0x1 ;  /* 0x000000000a0e7211 */ /* 0x002fe400078408ff */
[----:B------:R-:W-:Y:S02]  /*28e50*/  LEA.HI.X.SX32 R17, R11, R2, 0x1, P1 ;  /* 0x000000020b117211 */ /* 0x000fe400008f0eff */
[----:B--2---:R-:W-:Y:S02]  /*28e60*/  LEA R12, P3, R6, R0, 0x1 ;  /* 0x00000000060c7211 */ /* 0x004fe400078608ff */
[-C--:B------:R-:W-:Y:S01]  /*28e70*/  LEA.HI.X.SX32 R15, R10, R2.reuse, 0x1, P2 ;  /* 0x000000020a0f7211 */ /* 0x080fe200010f0eff */
[C---:B------:R-:W-:Y:S01]  /*28e80*/  IMAD R7, R3.reuse, 0x8, R8 ;  /* 0x0000000803077824 */ /* 0x040fe200078e0208 */
[----:B------:R-:W-:Y:S01]  /*28e90*/  LEA.HI.X.SX32 R13, R6, R2, 0x1, P3 ;  /* 0x00000002060d7211 */ /* 0x000fe200018f0eff */
[----:B------:R-:W-:Y:S04]  /*28ea0*/  STL.64 [R1+0x120], R16 ;  /* 0x0001201001007387 */ /* 0x000fe80000100a00 */
[----:B------:R0:W-:Y:S01]  /*28eb0*/  STL.64 [R1+0x140], R14 ;  /* 0x0001400e01007387 */ /* 0x0001e20000100a00 */
[----:B------:R-:W-:-:S03]  /*28ec0*/  LEA R6, R3, R7, 0x3 ;  /* 0x0000000703067211 */ /* 0x000fc600078e18ff */
[----:B------:R1:W-:Y:S01]  /*28ed0*/  STL.64 [R1+0x138], R12 ;  /* 0x0001380c01007387 */ /* 0x0003e20000100a00 */
[----:B------:R-:W-:Y:S02]  /*28ee0*/  LEA R10, P3, R8, R0, 0x1 ;  /* 0x00000000080a7211 */ /* 0x000fe400078608ff */
[----:B------:R-:W-:Y:S02]  /*28ef0*/  LEA R9, R3, R6, 0x3 ;  /* 0x0000000603097211 */ /* 0x000fe400078e18ff */
[CC--:B0-----:R-:W-:Y:S02]  /*28f00*/  LEA R14, P1, R4.reuse, R0.reuse, 0x1 ;  /* 0x00000000040e7211 */ /* 0x0c1fe400078208ff */
[C---:B-1----:R-:W-:Y:S02]  /*28f10*/  LEA R12, P2, R5.reuse, R0, 0x1 ;  /* 0x00000000050c7211 */ /* 0x042fe400078408ff */
[-C--:B------:R-:W-:Y:S02]  /*28f20*/  LEA.HI.X.SX32 R15, R4, R2.reuse, 0x1, P1 ;  /* 0x00000002040f7211 */ /* 0x080fe400008f0eff */
[-C--:B------:R-:W-:Y:S01]  /*28f30*/  LEA.HI.X.SX32 R13, R5, R2.reuse, 0x1, P2 ;  /* 0x00000002050d7211 */ /* 0x080fe200010f0eff */
[----:B------:R-:W-:Y:S01]  /*28f40*/  IMAD R3, R3, 0x8, R9 ;  /* 0x0000000803037824 */ /* 0x000fe200078e0209 */
[----:B------:R-:W-:Y:S01]  /*28f50*/  LEA.HI.X.SX32 R11, R8, R2, 0x1, P3 ;  /* 0x00000002080b7211 */ /* 0x000fe200018f0eff */
[----:B------:R0:W-:Y:S04]  /*28f60*/  STL.64 [R1+0x118], R14 ;  /* 0x0001180e01007387 */ /* 0x0001e80000100a00 */
[----:B------:R1:W-:Y:S01]  /*28f70*/  STL.64 [R1+0x110], R12 ;  /* 0x0001100c01007387 */ /* 0x0003e20000100a00 */
[----:B------:R-:W-:-:S03]  /*28f80*/  LEA R4, P4, R3, R0, 0x1 ;  /* 0x0000000003047211 */ /* 0x000fc600078808ff */
[----:B------:R2:W-:Y:S01]  /*28f90*/  STL.64 [R1+0x108], R10 ;  /* 0x0001080a01007387 */ /* 0x0005e20000100a00 */
[----:B0-----:R-:W-:-:S04]  /*28fa0*/  LEA R14, P1, R7, R0, 0x1 ;  /* 0x00000000070e7211 */ /* 0x001fc800078208ff */
[----:B------:R-:W-:Y:S02]  /*28fb0*/  LEA.HI.X.SX32 R15, R7, R2, 0x1, P1 ;  /* 0x00000002070f7211 */ /* 0x000fe400008f0eff */
[CC--:B-1----:R-:W-:Y:S02]  /*28fc0*/  LEA R12, P2, R6.reuse, R0.reuse, 0x1 ;  /* 0x00000000060c7211 */ /* 0x0c2fe400078408ff */
[C---:B--2---:R-:W-:Y:S01]  /*28fd0*/  LEA R10, P3, R9.reuse, R0, 0x1 ;  /* 0x00000000090a7211 */ /* 0x044fe200078608ff */
[----:B------:R-:W-:Y:S01]  /*28fe0*/  STL.64 [R1+0x100], R14 ;  /* 0x0001000e01007387 */ /* 0x000fe20000100a00 */
[-C--:B------:R-:W-:Y:S02]  /*28ff0*/  LEA.HI.X.SX32 R13, R6, R2.reuse, 0x1, P2 ;  /* 0x00000002060d7211 */ /* 0x080fe400010f0eff */
[-C--:B------:R-:W-:Y:S02]  /*29000*/  LEA.HI.X.SX32 R11, R9, R2.reuse, 0x1, P3 ;  /* 0x00000002090b7211 */ /* 0x080fe400018f0eff */
[----:B------:R-:W-:-:S02]  /*29010*/  LEA.HI.X.SX32 R5, R3, R2, 0x1, P4 ;  /* 0x0000000203057211 */ /* 0x000fc400020f0eff */
[----:B------:R-:W2:Y:S04]  /*29020*/  LDL.LU R2, [R1+0x2d0] ;  /* 0x0002d00001027983 */ /* 0x000ea80000300800 */
[----:B------:R-:W-:Y:S04]  /*29030*/  STL.64 [R1+0xf8], R12 ;  /* 0x0000f80c01007387 */ /* 0x000fe80000100a00 */
[----:B------:R-:W-:Y:S04]  /*29040*/  STL.64 [R1+0xf0], R10 ;  /* 0x0000f00a01007387 */ /* 0x000fe80000100a00 */
[----:B------:R-:W3:Y:S04]  /*29050*/  LDL.LU R0, [R1+0x2d4] ;  /* 0x0002d40001007983 */ /* 0x000ee80000300800 */
[----:B------:R-:W-:Y:S04]  /*29060*/  STL.64 [R1+0xe8], R4 ;  /* 0x0000e80401007387 */ /* 0x000fe80000100a00 */
[----:B--2---:R0:W-:Y:S04]  /*29070*/  STL [R1+0x98], R2 ;  /* 0x0000980201007387 */ /* 0x0041e80000100800 */
[----:B0-----:R-:W2:Y:S04]  /*29080*/  LDL.LU R2, [R1+0x2d8] ;  /* 0x0002d80001027983 */ /* 0x001ea80000300800 */
[----:B---3--:R0:W-:Y:S04]  /*29090*/  STL [R1+0x94], R0 ;  /* 0x0000940001007387 */ /* 0x0081e80000100800 */
[----:B0-----:R-:W3:Y:S04]  /*290a0*/  LDL.LU R0, [R1+0x2dc] ;  /* 0x0002dc0001007983 */ /* 0x001ee80000300800 */
        /* <DEDUP_REMOVED lines=9> */
[----:B------:R-:W2:Y:S04]  /*29140*/  LDL.LU R25, [R1+0x2f0] ;  /* 0x0002f00001197983 */ /* 0x000ea80000300800 */
[----:B---3--:R1:W-:Y:S04]  /*29150*/  STL [R1+0x7c], R0 ;  /* 0x00007c0001007387 */ /* 0x0083e80000100800 */
[----:B--2---:R-:W-:Y:S04]  /*29160*/  STL [R1+0x16d8], R25 ;  /* 0x0016d81901007387 */ /* 0x004fe80000100800 */
[----:B------:R-:W2:Y:S04]  /*29170*/  LDL.LU R24, [R1+0x2f4] ;  /* 0x0002f40001187983 */ /* 0x000ea80000300800 */
[----:B--2---:R-:W-:Y:S04]  /*29180*/  STL [R1+0x16dc], R24 ;  /* 0x0016dc1801007387 */ /* 0x004fe80000100800 */
[----:B------:R-:W2:Y:S04]  /*29190*/  LDL.LU R23, [R1+0x2f8] ;  /* 0x0002f80001177983 */ /* 0x000ea80000300800 */
[----:B--2---:R2:W-:Y:S04]  /*291a0*/  STL [R1+0x16e4], R23 ;  /* 0x0016e41701007387 */ /* 0x0045e80000100800 */
[----:B------:R-:W3:Y:S04]  /*291b0*/  LDL.LU R22, [R1+0x2fc] ;  /* 0x0002fc0001167983 */ /* 0x000ee80000300800 */
[----:B---3--:R-:W-:Y:S04]  /*291c0*/  STL [R1+0x16e8], R22 ;  /* 0x0016e81601007387 */ /* 0x008fe80000100800 */
        /* <DEDUP_REMOVED lines=23> */
[----:B---3--:R3:W-:Y:S04]  /*29340*/  STL [R1+0x1714], R10 ;  /* 0x0017140a01007387 */ /* 0x0087e80000100800 */
[----:B------:R-:W4:Y:S04]  /*29350*/  LDL.LU R9, [R1+0x340] ;  /* 0x0003400001097983 */ /* 0x000f280000300800 */
[----:B----4-:R4:W-:Y:S04]  /*29360*/  STL [R1+0x1718], R9 ;  /* 0x0017180901007387 */ /* 0x0109e80000100800 */
[----:B------:R-:W2:Y:S04]  /*29370*/  LDL.LU R8, [R1+0x344] ;  /* 0x0003440001087983 */ /* 0x000ea80000300800 */
[----:B--2---:R2:W-:Y:S04]  /*29380*/  STL [R1+0x171c], R8 ;  /* 0x00171c0801007387 */ /* 0x0045e80000100800 */
[----:B------:R-:W2:Y:S04]  /*29390*/  LDL.LU R7, [R1+0x348] ;  /* 0x0003480001077983 */ /* 0x000ea80000300800 */
[----:B--2---:R2:W-:Y:S04]  /*293a0*/  STL [R1+0x1720], R7 ;  /* 0x0017200701007387 */ /* 0x0045e80000100800 */
[----:B------:R-:W2:Y:S04]  /*293b0*/  LDL.LU R6, [R1+0x34c] ;  /* 0x00034c0001067983 */ /* 0x000ea80000300800 */
[----:B--2---:R2:W-:Y:S04]  /*293c0*/  STL [R1+0x1724], R6 ;  /* 0x0017240601007387 */ /* 0x0045e80000100800 */
[----:B------:R-:W2:Y:S04]  /*293d0*/  LDL.LU R5, [R1+0x350] ;  /* 0x0003500001057983 */ /* 0x000ea80000300800 */
[----:B--2---:R2:W-:Y:S04]  /*293e0*/  STL [R1+0x1728], R5 ;  /* 0x0017280501007387 */ /* 0x0045e80000100800 */
[----:B------:R-:W2:Y:S04]  /*293f0*/  LDL.LU R4, [R1+0x354] ;  /* 0x0003540001047983 */ /* 0x000ea80000300800 */
[----:B--2---:R-:W-:Y:S04]  /*29400*/  STL [R1+0x172c], R4 ;  /* 0x00172c0401007387 */ /* 0x004fe80000100800 */
[----:B------:R-:W2:Y:S04]  /*29410*/  LDL.LU R3, [R1+0x358] ;  /* 0x0003580001037983 */ /* 0x000ea80000300800 */
[----:B--2---:R-:W-:Y:S04]  /*29420*/  STL [R1+0x1730], R3 ;  /* 0x0017300301007387 */ /* 0x004fe80000100800 */
[----:B0-----:R-:W2:Y:S04]  /*29430*/  LDL.LU R2, [R1+0x35c] ;  /* 0x00035c0001027983 */ /* 0x001ea80000300800 */
[----:B--2---:R-:W-:Y:S04]  /*29440*/  STL [R1+0x1734], R2 ;  /* 0x0017340201007387 */ /* 0x004fe80000100800 */
[----:B-1----:R-:W2:Y:S04]  /*29450*/  LDL.LU R0, [R1+0x360] ;  /* 0x0003600001007983 */ /* 0x002ea80000300800 */
[----:B--2---:R0:W-:Y:S04]  /*29460*/  STL [R1+0x1738], R0 ;  /* 0x0017380001007387 */ /* 0x0041e80000100800 */
[----:B------:R-:W2:Y:S04]  /*29470*/  LDL.LU R23, [R1+0x364] ;  /* 0x0003640001177983 */ /* 0x000ea80000300800 */
[----:B--2---:R-:W-:Y:S04]  /*29480*/  STL [R1+0x173c], R23 ;  /* 0x00173c1701007387 */ /* 0x004fe80000100800 */
[----:B---3--:R-:W2:Y:S04]  /*29490*/  LDL.LU R10, [R1+0x368] ;  /* 0x00036800010a7983 */ /* 0x008ea80000300800 */
[----:B--2---:R-:W-:Y:S04]  /*294a0*/  STL [R1+0x1754], R10 ;  /* 0x0017540a01007387 */ /* 0x004fe80000100800 */
[----:B----4-:R-:W2:Y:S04]  /*294b0*/  LDL.LU R9, [R1+0x36c] ;  /* 0x00036c0001097983 */ /* 0x010ea80000300800 */
[----:B--2---:R-:W-:Y:S04]  /*294c0*/  STL [R1+0x1758], R9 ;  /* 0x0017580901007387 */ /* 0x004fe80000100800 */
[----:B------:R-:W2:Y:S04]  /*294d0*/  LDL.LU R22, [R1+0x370] ;  /* 0x0003700001167983 */ /* 0x000ea80000300800 */
[----:B--2---:R-:W-:Y:S04]  /*294e0*/  STL [R1+0x1740], R22 ;  /* 0x0017401601007387 */ /* 0x004fe80000100800 */
[----:B------:R-:W2:Y:S04]  /*294f0*/  LDL.LU R20, [R1+0x374] ;  /* 0x0003740001147983 */ /* 0x000ea80000300800 */
[----:B--2---:R-:W-:Y:S04]  /*29500*/  STL [R1+0x1744], R20 ;  /* 0x0017441401007387 */ /* 0x004fe80000100800 */
[----:B------:R-:W2:Y:S04]  /*29510*/  LDL.LU R26, [R1+0x554] ;  /* 0x00055400011a7983 */ /* 0x000ea80000300800 */
        /* <DEDUP_REMOVED lines=9> */
[----:B------:R-:W4:Y:S04]  /*295b0*/  LDL.LU R6, [R1+0x388] ;  /* 0x0003880001067983 */ /* 0x000f280000300800 */
[----:B----4-:R-:W-:Y:S04]  /*295c0*/  STL [R1+0x1764], R6 ;  /* 0x0017640601007387 */ /* 0x010fe80000100800 */
[----:B------:R-:W4:Y:S01]  /*295d0*/  LDL.LU R5, [R1+0x38c] ;  /* 0x00038c0001057983 */ /* 0x000f220000300800 */
[C---:B--2---:R-:W-:Y:S01]  /*295e0*/  FMUL R28, R26.reuse, 8388608 ;  /* 0x4b0000001a1c7820 */ /* 0x044fe20000400000 */
[----:B------:R-:W-:-:S02]  /*295f0*/  FSETP.GEU.AND P2, PT, R26, 1.175494350822287508e-38, PT ;  /* 0x008000001a00780b */ /* 0x000fc40003f4e000 */
[----:B----4-:R-:W-:Y:S04]  /*29600*/  STL [R1+0x1768], R5 ;  /* 0x0017680501007387 */ /* 0x010fe80000100800 */
[----:B------:R-:W-:Y:S04]  /*29610*/  STL [R1+0x1750], R26 ;  /* 0x0017501a01007387 */ /* 0x000fe80000100800 */
[----:B------:R-:W2:Y:S01]  /*29620*/  LDL.LU R17, [R1+0x390] ;  /* 0x0003900001117983 */ /* 0x000ea20000300800 */
[----:B0-----:R-:W-:Y:S01]  /*29630*/  FSEL R0, R28, R26, !P2 ;  /* 0x0000001a1c007208 */ /* 0x001fe20005000000 */
[C---:B---3--:R-:W-:Y:S01]  /*29640*/  FMUL R29, R27.reuse, 8388608 ;  /* 0x4b0000001b1d7820 */ /* 0x048fe20000400000 */
[----:B------:R-:W-:Y:S01]  /*29650*/  FSETP.GEU.AND P3, PT, R27, 1.175494350822287508e-38, PT ;  /* 0x008000001b00780b */ /* 0x000fe20003f6e000 */
[----:B--2---:R-:W-:Y:S04]  /*29660*/  STL [R1+0x176c], R17 ;  /* 0x00176c1101007387 */ /* 0x004fe80000100800 */
[----:B------:R0:W-:Y:S04]  /*29670*/  STL [R1+0xb0], R0 ;  /* 0x0000b00001007387 */ /* 0x0001e80000100800 */
[----:B------:R-:W2:Y:S04]  /*29680*/  LDL.LU R28, [R1+0x55c] ;  /* 0x00055c00011c7983 */ /* 0x000ea80000300800 */
[----:B------:R-:W3:Y:S01]  /*29690*/  LDL.LU R16, [R1+0x394] ;  /* 0x0003940001107983 */ /* 0x000ee20000300800 */
[----:B0-----:R-:W-:-:S02]  /*296a0*/  IADD3 R0, R0, -0x3f3504f3, RZ ;  /* 0xc0cafb0d00007810 */ /* 0x001fc40007ffe0ff */
[----:B------:R-:W-:Y:S02]  /*296b0*/  FSEL R2, R29, R27, !P3 ;  /* 0x0000001b1d027208 */ /* 0x000fe40005800000 */
[----:B------:R-:W-:Y:S01]  /*296c0*/  LOP3.LUT R3, R0, 0xff800000, RZ, 0xc0, !PT ;  /* 0xff80000000037812 */ /* 0x000fe200078ec0ff */
[----:B---3--:R-:W-:Y:S04]  /*296d0*/  STL [R1+0x1770], R16 ;  /* 0x0017701001007387 */ /* 0x008fe80000100800 */
[----:B------:R0:W-:Y:S04]  /*296e0*/  STL [R1+0xac], R2 ;  /* 0x0000ac0201007387 */ /* 0x0001e80000100800 */
[----:B------:R1:W-:Y:S04]  /*296f0*/  STL [R1+0xcc], R3 ;  /* 0x0000cc0301007387 */ /* 0x0003e80000100800 */
[----:B------:R-:W3:Y:S01]  /*29700*/  LDL.LU R29, [R1+0x560] ;  /* 0x00056000011d7983 */ /* 0x000ee20000300800 */
[C---:B--2---:R-:W-:Y:S01]  /*29710*/  FMUL R0, R28.reuse, 8388608 ;  /* 0x4b0000001c007820 */ /* 0x044fe20000400000 */
[----:B------:R-:W-:-:S02]  /*29720*/  FSETP.GEU.AND P4, PT, R28, 1.175494350822287508e-38, PT ;  /* 0x008000001c00780b */ /* 0x000fc40003f8e000 */
[----:B0-----:R-:W-:Y:S01]  /*29730*/  IADD3 R2, R2, -0x3f3504f3, RZ ;  /* 0xc0cafb0d02027810 */ /* 0x001fe20007ffe0ff */
[----:B------:R1:W0:Y:S01]  /*29740*/  I2F R17, R3 ;  /* 0x0000000300117306 */ /* 0x0002220000201400 */
[----:B------:R-:W-:Y:S01]  /*29750*/  FSEL R0, R0, R28, !P4 ;  /* 0x0000001c00007208 */ /* 0x000fe20006000000 */
[----:B------:R-:W2:Y:S01]  /*29760*/  LDL.LU R4, [R1+0x398] ;  /* 0x0003980001047983 */ /* 0x000ea20000300800 */
[----:B-1----:R-:W-:-:S03]  /*29770*/  LOP3.LUT R3, R2, 0xff800000, RZ, 0xc0, !PT ;  /* 0xff80000002037812 */ /* 0x002fc600078ec0ff */
[----:B------:R1:W-:Y:S02]  /*29780*/  STL [R1+0xa8], R0 ;  /* 0x0000a80001007387 */ /* 0x0003e40000100800 */
[----:B------:R4:W-:Y:S02]  /*29790*/  I2F R6, R3 ;  /* 0x0000000300067306 */ /* 0x0009e40000201400 */
[----:B------:R4:W-:Y:S01]  /*297a0*/  STL [R1+0xe0], R3 ;  /* 0x0000e00301007387 */ /* 0x0009e20000100800 */
[----:B-1----:R-:W-:-:S03]  /*297b0*/  IADD3 R0, R0, -0x3f3504f3, RZ ;  /* 0xc0cafb0d00007810 */ /* 0x002fc60007ffe0ff */
[----:B----4-:R-:W4:Y:S01]  /*297c0*/  LDL.LU R3, [R1+0x39c] ;  /* 0x00039c0001037983 */ /* 0x010f220000300800 */
[----:B------:R-:W-:-:S03]  /*297d0*/  LOP3.LUT R0, R0, 0xff800000, RZ, 0xc0, !PT ;  /* 0xff80000000007812 */ /* 0x000fc600078ec0ff */
[----:B------:R-:W2:Y:S04]  /*297e0*/  LDL.LU R15, [R1+0x3a0] ;  /* 0x0003a000010f7983 */ /* 0x000ea80000300800 */
[----:B------:R-:W2:Y:S01]  /*297f0*/  LDL.LU R14, [R1+0x3a4] ;  /* 0x0003a400010e7983 */ /* 0x000ea20000300800 */
[----:B------:R1:W0:Y:S01]  /*29800*/  I2F R8, R0 ;  /* 0x0000000000087306 */ /* 0x0002220000201400 */
[C---:B---3--:R-:W-:Y:S01]  /*29810*/  FMUL R2, R29.reuse, 8388608 ;  /* 0x4b0000001d027820 */ /* 0x048fe20000400000 */
[----:B------:R-:W-:-:S04]  /*29820*/  FSETP.GEU.AND P5, PT, R29, 1.175494350822287508e-38, PT ;  /* 0x008000001d00780b */ /* 0x000fc80003fae000 */
[----:B------:R-:W-:Y:S02]  /*29830*/  FSEL R5, R2, R29, !P5 ;  /* 0x0000001d02057208 */ /* 0x000fe40006800000 */
[----:B------:R-:W3:Y:S04]  /*29840*/  LDL.LU R2, [R1+0x3a8] ;  /* 0x0003a80001027983 */ /* 0x000ee80000300800 */
[----:B------:R0:W-:Y:S04]  /*29850*/  STL [R1+0xa4], R5 ;  /* 0x0000a40501007387 */ /* 0x0001e80000100800 */
[----:B------:R1:W-:Y:S01]  /*29860*/  STL [R1+0xdc], R0 ;  /* 0x0000dc0001007387 */ /* 0x0003e20000100800 */
[----:B0-----:R-:W-:-:S03]  /*29870*/  IADD3 R5, R5, -0x3f3504f3, RZ ;  /* 0xc0cafb0d05057810 */ /* 0x001fc60007ffe0ff */
[----:B-1----:R-:W2:Y:S01]  /*29880*/  LDL.LU R0, [R1+0x3ac] ;  /* 0x0003ac0001007983 */ /* 0x002ea20000300800 */
[----:B------:R-:W-:-:S03]  /*29890*/  LOP3.LUT R5, R5, 0xff800000, RZ, 0xc0, !PT ;  /* 0xff80000005057812 */ /* 0x000fc600078ec0ff */
[----:B------:R-:W3:Y:S04]  /*298a0*/  LDL.LU R13, [R1+0x3b0] ;  /* 0x0003b000010d7983 */ /* 0x000ee80000300800 */
[----:B------:R-:W3:Y:S04]  /*298b0*/  LDL.LU R24, [R1+0x3b4] ;  /* 0x0003b40001187983 */ /* 0x000ee80000300800 */
[----:B------:R-:W3:Y:S04]  /*298c0*/  LDL.LU R23, [R1+0x3b8] ;  /* 0x0003b80001177983 */ /* 0x000ee80000300800 */
[----:B------:R-:W3:Y:S04]  /*298d0*/  LDL.LU R22, [R1+0x3bc] ;  /* 0x0003bc0001167983 */ /* 0x000ee80000300800 */
[----:B------:R-:W4:Y:S04]  /*298e0*/  LDL.LU R21, [R1+0x3c0] ;  /* 0x0003c00001157983 */ /* 0x000f280000300800 */
[----:B------:R0:W-:Y:S04]  /*298f0*/  STL [R1+0xd8], R5 ;  /* 0x0000d80501007387 */ /* 0x0001e80000100800 */
[----:B------:R-:W4:Y:S04]  /*29900*/  LDL.LU R25, [R1+0x3c4] ;  /* 0x0003c40001197983 */ /* 0x000f280000300800 */
[----:B------:R-:W4:Y:S04]  /*29910*/  LDL.LU R20, [R1+0x3c8] ;  /* 0x0003c80001147983 */ /* 0x000f280000300800 */
[----:B------:R-:W4:Y:S04]  /*29920*/  LDL.LU R19, [R1+0x3cc] ;  /* 0x0003cc0001137983 */ /* 0x000f280000300800 */
[----:B------:R-:W4:Y:S04]  /*29930*/  LDL.LU R12, [R1+0x3d0] ;  /* 0x0003d000010c7983 */ /* 0x000f280000300800 */
[----:B------:R-:W4:Y:S04]  /*29940*/  LDL.LU R11, [R1+0x3d4] ;  /* 0x0003d400010b7983 */ /* 0x000f280000300800 */
[----:B------:R-:W4:Y:S04]  /*29950*/  LDL.LU R18, [R1+0x3d8] ;  /* 0x0003d80001127983 */ /* 0x000f280000300800 */
[----:B------:R-:W4:Y:S01]  /*29960*/  LDL.LU R26, [R1+0x3dc] ;  /* 0x0003dc00011a7983 */ /* 0x000f220000300800 */
[----:B------:R0:W1:Y:S01]  /*29970*/  I2F R10, R5 ;  /* 0x00000005000a7306 */ /* 0x0000620000201400 */
[----:B------:R-:W-:-:S02]  /*29980*/  FSEL R16, RZ, -23, P2 ;  /* 0xc1b80000ff107808 */ /* 0x000fc40001000000 */
[----:B------:R-:W-:-:S03]  /*29990*/  FSEL R7, RZ, -23, P4 ;  /* 0xc1b80000ff077808 */ /* 0x000fc60002000000 */
[----:B------:R-:W-:Y:S01]  /*299a0*/  FFMA.FTZ R17, R17, 1.1920928955078125e-07, R16 ;  /* 0x3400000011117823 */ /* 0x000fe20000010010 */
[----:B------:R-:W-:Y:S01]  /*299b0*/  FSEL R9, RZ, -23, P5 ;  /* 0xc1b80000ff097808 */ /* 0x000fe20002800000 */
[----:B------:R-:W4:Y:S01]  /*299c0*/  LDL.LU R16, [R1+0x1770] ;  /* 0x0017700001107983 */ /* 0x000f220000300800 */
[----:B0-----:R-:W-:Y:S01]  /*299d0*/  FSEL R5, RZ, -23, P3 ;  /* 0xc1b80000ff057808 */ /* 0x001fe20001800000 */
[----:B------:R-:W-:Y:S02]  /*299e0*/  FFMA.FTZ R8, R8, 1.1920928955078125e-07, R7 ;  /* 0x3400000008087823 */ /* 0x000fe40000010007 */
[----:B------:R0:W-:Y:S02]  /*299f0*/  STL [R1+0x2dc], R17 ;  /* 0x0002dc1101007387 */ /* 0x0001e40000100800 */
[----:B------:R-:W-:Y:S02]  /*29a00*/  FFMA.FTZ R6, R6, 1.1920928955078125e-07, R5 ;  /* 0x3400000006067823 */ /* 0x000fe40000010005 */
[----:B-1----:R-:W-:Y:S01]  /*29a10*/  FFMA.FTZ R10, R10, 1.1920928955078125e-07, R9 ;  /* 0x340000000a0a7823 */ /* 0x002fe20000010009 */
[----:B0-----:R-:W4:Y:S04]  /*29a20*/  LDL.LU R17, [R1+0x176c] ;  /* 0x00176c0001117983 */ /* 0x001f280000300800 */
[----:B------:R-:W4:Y:S04]  /*29a30*/  LDL.LU R5, [R1+0x1768] ;  /* 0x0017680001057983 */ /* 0x000f280000300800 */
[----:B------:R0:W-:Y:S04]  /*29a40*/  STL [R1+0x2d8], R6 ;  /* 0x0002d80601007387 */ /* 0x0001e80000100800 */
[----:B0-----:R-:W4:Y:S04]  /*29a50*/  LDL.LU R6, [R1+0x1764] ;  /* 0x0017640001067983 */ /* 0x001f280000300800 */
[----:B------:R-:W4:Y:S04]  /*29a60*/  LDL.LU R7, [R1+0x1760] ;  /* 0x0017600001077983 */ /* 0x000f280000300800 */
[----:B------:R0:W-:Y:S04]  /*29a70*/  STL [R1+0x2d4], R8 ;  /* 0x0002d40801007387 */ /* 0x0001e80000100800 */
[----:B0-----:R-:W4:Y:S04]  /*29a80*/  LDL.LU R8, [R1+0x175c] ;  /* 0x00175c0001087983 */ /* 0x001f280000300800 */
[----:B------:R-:W4:Y:S04]  /*29a90*/  LDL.LU R9, [R1+0x1758] ;  /* 0x0017580001097983 */ /* 0x000f280000300800 */
[----:B------:R0:W-:Y:S04]  /*29aa0*/  STL [R1+0x2d0], R10 ;  /* 0x0002d00a01007387 */ /* 0x0001e80000100800 */
[----:B0-----:R-:W4:Y:S01]  /*29ab0*/  LDL.LU R10, [R1+0x1754] ;  /* 0x00175400010a7983 */ /* 0x001f220000300800 */
[----:B------:R-:W-:-:S02]  /*29ac0*/  FSETP.GT.AND P1, PT, |R29|, 8.50705917302346158658e+37, PT ;  /* 0x7e8000001d00780b */ /* 0x000fc40003f24200 */
[----:B------:R-:W-:-:S11]  /*29ad0*/  FSETP.GEU.AND P3, PT, |R29|, 1.175494350822287508e-38, PT ;  /* 0x008000001d00780b */ /* 0x000fd60003f6e200 */
[----:B------:R-:W-:-:S04]  /*29ae0*/  @P1 FMUL R29, R29, 0.25 ;  /* 0x3e8000001d1d1820 */ /* 0x000fc80000400000 */
[----:B------:R-:W-:-:S06]  /*29af0*/  @!P3 FMUL R29, R29, 16777216 ;  /* 0x4b8000001d1db820 */ /* 0x000fcc0000400000 */
[----:B------:R-:W0:Y:S01]  /*29b00*/  MUFU.RCP R29, R29 ;  /* 0x0000001d001d7308 */ /* 0x000e220000001000 */
[----:B--2---:R-:W-:Y:S02]  /*29b10*/  @P1 FMUL R0, R0, 0.25 ;  /* 0x3e80000000001820 */ /* 0x004fe40000400000 */
[----:B---3--:R-:W-:Y:S02]  /*29b20*/  @P1 FMUL R22, R22, 0.25 ;  /* 0x3e80000016161820 */ /* 0x008fe40000400000 */
[----:B------:R-:W-:Y:S02]  /*29b30*/  @P1 FMUL R23, R23, 0.25 ;  /* 0x3e80000017171820 */ /* 0x000fe40000400000 */
[----:B------:R-:W-:Y:S02]  /*29b40*/  @!P3 FMUL R22, R22, 16777216 ;  /* 0x4b8000001616b820 */ /* 0x000fe40000400000 */
[----:B----4-:R-:W-:Y:S02]  /*29b50*/  @P1 FMUL R20, R20, 0.25 ;  /* 0x3e80000014141820 */ /* 0x010fe40000400000 */
[----:B------:R-:W-:-:S02]  /*29b60*/  @P1 FMUL R19, R19, 0.25 ;  /* 0x3e80000013131820 */ /* 0x000fc40000400000 */
[----:B------:R-:W-:Y:S02]  /*29b70*/  @!P3 FMUL R20, R20, 16777216 ;  /* 0x4b8000001414b820 */ /* 0x000fe40000400000 */
[----:B------:R-:W-:Y:S02]  /*29b80*/  @!P3 FMUL R19, R19, 16777216 ;  /* 0x4b8000001313b820 */ /* 0x000fe40000400000 */
[----:B------:R-:W-:Y:S02]  /*29b90*/  @P1 FMUL R18, R18, 0.25 ;  /* 0x3e80000012121820 */ /* 0x000fe40000400000 */
[----:B------:R-:W-:Y:S02]  /*29ba0*/  @P1 FMUL R26, R26, 0.25 ;  /* 0x3e8000001a1a1820 */ /* 0x000fe40000400000 */
[----:B------:R-:W-:Y:S02]  /*29bb0*/  @!P3 FMUL R18, R18, 16777216 ;  /* 0x4b8000001212b820 */ /* 0x000fe40000400000 */
[----:B------:R-:W-:-:S02]  /*29bc0*/  @!P3 FMUL R26, R26, 16777216 ;  /* 0x4b8000001a1ab820 */ /* 0x000fc40000400000 */
[C---:B0-----:R-:W-:Y:S02]  /*29bd0*/  FMUL R18, R29.reuse, R18 ;  /* 0x000000121d127220 */ /* 0x041fe40000400000 */
[C---:B------:R-:W-:Y:S02]  /*29be0*/  FMUL R26, R29.reuse, R26 ;  /* 0x0000001a1d1a7220 */ /* 0x040fe40000400000 */
[C---:B------:R-:W-:Y:S02]  /*29bf0*/  FMUL R19, R29.reuse, R19 ;  /* 0x000000131d137220 */ /* 0x040fe40000400000 */
[C---:B------:R-:W-:Y:S01]  /*29c00*/  FMUL R20, R29.reuse, R20 ;  /* 0x000000141d147220 */ /* 0x040fe20000400000 */
[----:B------:R0:W-:Y:S01]  /*29c10*/  STL [R1+0x2c4], R26 ;  /* 0x0002c41a01007387 */ /* 0x0001e20000100800 */
[----:B------:R-:W-:Y:S02]  /*29c20*/  FMUL R22, R29, R22 ;  /* 0x000000161d167220 */ /* 0x000fe40000400000 */
[----:B------:R-:W-:Y:S01]  /*29c30*/  @!P3 FMUL R23, R23, 16777216 ;  /* 0x4b8000001717b820 */ /* 0x000fe20000400000 */
[----:B0-----:R-:W2:Y:S04]  /*29c40*/  LDL.LU R26, [R1+0x1750] ;  /* 0x00175000011a7983 */ /* 0x001ea80000300800 */
[----:B------:R0:W-:Y:S01]  /*29c50*/  STL [R1+0xd0], R18 ;  /* 0x0000d01201007387 */ /* 0x0001e20000100800 */
[----:B------:R-:W-:-:S02]  /*29c60*/  FMUL R23, R29, R23 ;  /* 0x000000171d177220 */ /* 0x000fc40000400000 */
[----:B------:R-:W-:Y:S01]  /*29c70*/  @!P3 FMUL R0, R0, 16777216 ;  /* 0x4b8000000000b820 */ /* 0x000fe20000400000 */
[----:B0-----:R-:W3:Y:S04]  /*29c80*/  LDL.LU R18, [R1+0x174c] ;  /* 0x00174c0001127983 */ /* 0x001ee80000300800 */
[----:B------:R0:W-:Y:S01]  /*29c90*/  STL [R1+0x2b0], R19 ;  /* 0x0002b01301007387 */ /* 0x0001e20000100800 */
[----:B------:R-:W-:-:S03]  /*29ca0*/  FMUL R0, R29, R0 ;  /* 0x000000001d007220 */ /* 0x000fc60000400000 */
[----:B0-----:R-:W4:Y:S04]  /*29cb0*/  LDL.LU R19, [R1+0x1748] ;  /* 0x0017480001137983 */ /* 0x001f280000300800 */
[----:B------:R0:W-:Y:S04]  /*29cc0*/  STL [R1+0xc8], R20 ;  /* 0x0000c81401007387 */ /* 0x0001e80000100800 */
[----:B0-----:R-:W2:Y:S04]  /*29cd0*/  LDL.LU R20, [R1+0x1744] ;  /* 0x0017440001147983 */ /* 0x001ea80000300800 */
[----:B------:R0:W-:Y:S04]  /*29ce0*/  STL [R1+0xe4], R22 ;  /* 0x0000e41601007387 */ /* 0x0001e80000100800 */
[----:B0-----:R-:W2:Y:S04]  /*29cf0*/  LDL.LU R22, [R1+0x1740] ;  /* 0x0017400001167983 */ /* 0x001ea80000300800 */
[----:B------:R0:W-:Y:S04]  /*29d00*/  STL [R1+0xbc], R23 ;  /* 0x0000bc1701007387 */ /* 0x0001e80000100800 */
[----:B0-----:R-:W2:Y:S04]  /*29d10*/  LDL.LU R23, [R1+0x173c] ;  /* 0x00173c0001177983 */ /* 0x001ea80000300800 */
[----:B------:R0:W-:Y:S04]  /*29d20*/  STL [R1+0xd4], R0 ;  /* 0x0000d40001007387 */ /* 0x0001e80000100800 */
[----:B0-----:R-:W2:Y:S01]  /*29d30*/  LDL.LU R0, [R1+0x1738] ;  /* 0x0017380001007983 */ /* 0x001ea20000300800 */
[----:B------:R-:W-:Y:S01]  /*29d40*/  @P1 FMUL R2, R2, 0.25 ;  /* 0x3e80000002021820 */ /* 0x000fe20000400000 */
[----:B------:R-:W-:Y:S01]  /*29d50*/  FSETP.GT.AND P2, PT, |R28|, 8.50705917302346158658e+37, PT ;  /* 0x7e8000001c00780b */ /* 0x000fe20003f44200 */
[----:B------:R-:W-:-:S02]  /*29d60*/  @P1 FMUL R3, R3, 0.25 ;  /* 0x3e80000003031820 */ /* 0x000fc40000400000 */
[----:B------:R-:W-:Y:S02]  /*29d70*/  @P1 FMUL R4, R4, 0.25 ;  /* 0x3e80000004041820 */ /* 0x000fe40000400000 */
[----:B------:R-:W-:Y:S02]  /*29d80*/  @P1 FMUL R5, R5, 0.25 ;  /* 0x3e80000005051820 */ /* 0x000fe40000400000 */
[----:B------:R-:W-:Y:S02]  /*29d90*/  @P1 FMUL R6, R6, 0.25 ;  /* 0x3e80000006061820 */ /* 0x000fe40000400000 */
[----:B------:R-:W-:Y:S02]  /*29da0*/  @P1 FMUL R7, R7, 0.25 ;  /* 0x3e80000007071820 */ /* 0x000fe40000400000 */
[----:B------:R-:W-:Y:S02]  /*29db0*/  @P1 FMUL R8, R8, 0.25 ;  /* 0x3e80000008081820 */ /* 0x000fe40000400000 */
[----:B------:R-:W-:-:S02]  /*29dc0*/  @P1 FMUL R9, R9, 0.25 ;  /* 0x3e80000009091820 */ /* 0x000fc40000400000 */
[----:B------:R-:W-:Y:S02]  /*29dd0*/  @P1 FMUL R10, R10, 0.25 ;  /* 0x3e8000000a0a1820 */ /* 0x000fe40000400000 */
[----:B------:R-:W-:Y:S02]  /*29de0*/  @!P3 FMUL R2, R2, 16777216 ;  /* 0x4b8000000202b820 */ /* 0x000fe40000400000 */
[----:B------:R-:W-:Y:S02]  /*29df0*/  @!P3 FMUL R3, R3, 16777216 ;  /* 0x4b8000000303b820 */ /* 0x000fe40000400000 */
[----:B------:R-:W-:Y:S02]  /*29e00*/  @!P3 FMUL R4, R4, 16777216 ;  /* 0x4b8000000404b820 */ /* 0x000fe40000400000 */
[----:B------:R-:W-:Y:S02]  /*29e10*/  @!P3 FMUL R5, R5, 16777216 ;  /* 0x4b8000000505b820 */ /* 0x000fe40000400000 */
[----:B------:R-:W-:-:S02]  /*29e20*/  @!P3 FMUL R6, R6, 16777216 ;  /* 0x4b8000000606b820 */ /* 0x000fc40000400000 */
[----:B------:R-:W-:Y:S02]  /*29e30*/  @!P3 FMUL R7, R7, 16777216 ;  /* 0x4b8000000707b820 */ /* 0x000fe40000400000 */
[----:B------:R-:W-:Y:S02]  /*29e40*/  @!P3 FMUL R8, R8, 16777216 ;  /* 0x4b8000000808b820 */ /* 0x000fe40000400000 */
[----:B------:R-:W-:Y:S02]  /*29e50*/  @!P3 FMUL R9, R9, 16777216 ;  /* 0x4b8000000909b820 */ /* 0x000fe40000400000 */
[----:B------:R-:W-:Y:S01]  /*29e60*/  @!P3 FMUL R10, R10, 16777216 ;  /* 0x4b8000000a0ab820 */ /* 0x000fe20000400000 */
[C---:B------:R-:W-:Y:S01]  /*29e70*/  FSETP.GEU.AND P3, PT, |R28|.reuse, 1.175494350822287508e-38, PT ;  /* 0x008000001c00780b */ /* 0x040fe20003f6e200 */
[----:B------:R-:W-:Y:S02]  /*29e80*/  @P2 FMUL R28, R28, 0.25 ;  /* 0x3e8000001c1c2820 */ /* 0x000fe40000400000 */
[----:B------:R-:W-:-:S02]  /*29e90*/  FMUL R2, R29, R2 ;  /* 0x000000021d027220 */ /* 0x000fc40000400000 */
[----:B------:R-:W-:-:S08]  /*29ea0*/  FMUL R3, R29, R3 ;  /* 0x000000031d037220 */ /* 0x000fd00000400000 */
[----:B------:R-:W-:Y:S01]  /*29eb0*/  @!P3 FMUL R28, R28, 16777216 ;  /* 0x4b8000001c1cb820 */ /* 0x000fe20000400000 */
[----:B------:R0:W-:Y:S01]  /*29ec0*/  STL [R1+0xb4], R2 ;  /* 0x0000b40201007387 */ /* 0x0001e20000100800 */
[----:B------:R-:W-:-:S04]  /*29ed0*/  FMUL R4, R29, R4 ;  /* 0x000000041d047220 */ /* 0x000fc80000400000 */
[----:B------:R-:W1:Y:S01]  /*29ee0*/  MUFU.RCP R28, R28 ;  /* 0x0000001c001c7308 */ /* 0x000e620000001000 */
[C---:B------:R-:W-:Y:S02]  /*29ef0*/  FMUL R5, R29.reuse, R5 ;  /* 0x000000051d057220 */ /* 0x040fe40000400000 */
[C---:B------:R-:W-:Y:S01]  /*29f00*/  FMUL R6, R29.reuse, R6 ;  /* 0x000000061d067220 */ /* 0x040fe20000400000 */
[----:B0-----:R-:W2:Y:S01]  /*29f10*/  LDL.LU R2, [R1+0x1734] ;  /* 0x0017340001027983 */ /* 0x001ea20000300800 */
[----:B------:R-:W-:-:S03]  /*29f20*/  FMUL R7, R29, R7 ;  /* 0x000000071d077220 */ /* 0x000fc60000400000 */
[----:B------:R0:W-:Y:S01]  /*29f30*/  STL [R1+0xc4], R3 ;  /* 0x0000c40301007387 */ /* 0x0001e20000100800 */
[----:B------:R-:W-:Y:S02]  /*29f40*/  @P2 FMUL R11, R11, 0.25 ;  /* 0x3e8000000b0b2820 */ /* 0x000fe40000400000 */
[C---:B------:R-:W-:Y:S02]  /*29f50*/  FMUL R8, R29.reuse, R8 ;  /* 0x000000081d087220 */ /* 0x040fe40000400000 */
[----:B------:R-:W-:Y:S01]  /*29f60*/  @P2 FMUL R12, R12, 0.25 ;  /* 0x3e8000000c0c2820 */ /* 0x000fe20000400000 */
[----:B0-----:R-:W2:Y:S04]  /*29f70*/  LDL.LU R3, [R1+0x1730] ;  /* 0x0017300001037983 */ /* 0x001ea80000300800 */
[----:B------:R0:W-:Y:S01]  /*29f80*/  STL [R1+0x74], R4 ;  /* 0x0000740401007387 */ /* 0x0001e20000100800 */
[----:B------:R-:W-:-:S02]  /*29f90*/  FMUL R9, R29, R9 ;  /* 0x000000091d097220 */ /* 0x000fc40000400000 */
[----:B------:R-:W-:Y:S02]  /*29fa0*/  @P2 FMUL R25, R25, 0.25 ;  /* 0x3e80000019192820 */ /* 0x000fe40000400000 */
[----:B------:R-:W-:Y:S01]  /*29fb0*/  @!P3 FMUL R11, R11, 16777216 ;  /* 0x4b8000000b0bb820 */ /* 0x000fe20000400000 */
[----:B0-----:R-:W2:Y:S04]  /*29fc0*/  LDL.LU R4, [R1+0x172c] ;  /* 0x00172c0001047983 */ /* 0x001ea80000300800 */
[----:B------:R0:W-:Y:S01]  /*29fd0*/  STL [R1+0xc0], R5 ;  /* 0x0000c00501007387 */ /* 0x0001e20000100800 */
[----:B------:R-:W-:Y:S02]  /*29fe0*/  FMUL R29, R29, R10 ;  /* 0x0000000a1d1d7220 */ /* 0x000fe40000400000 */
[----:B------:R-:W-:Y:S01]  /*29ff0*/  @!P3 FMUL R12, R12, 16777216 ;  /* 0x4b8000000c0cb820 */ /* 0x000fe20000400000 */
[----:B0-----:R-:W2:Y:S04]  /*2a000*/  LDL.LU R5, [R1+0x1728] ;  /* 0x0017280001057983 */ /* 0x001ea80000300800 */
[----:B------:R0:W-:Y:S01]  /*2a010*/  STL [R1+0x68], R6 ;  /* 0x0000680601007387 */ /* 0x0001e20000100800 */
[----:B------:R-:W-:-:S02]  /*2a020*/  @!P3 FMUL R25, R25, 16777216 ;  /* 0x4b8000001919b820 */ /* 0x000fc40000400000 */
[C---:B-1----:R-:W-:Y:S01]  /*2a030*/  FMUL R11, R28.reuse, R11 ;  /* 0x0000000b1c0b7220 */ /* 0x042fe20000400000 */
[----:B0-----:R-:W2:Y:S04]  /*2a040*/  LDL.LU R6, [R1+0x1724] ;  /* 0x0017240001067983 */ /* 0x001ea80000300800 */
[----:B------:R0:W-:Y:S01]  /*2a050*/  STL [R1+0xb8], R7 ;  /* 0x0000b80701007387 */ /* 0x0001e20000100800 */
[----:B------:R-:W-:Y:S02]  /*2a060*/  @P2 FMUL R21, R21, 0.25 ;  /* 0x3e80000015152820 */ /* 0x000fe40000400000 */
[C---:B------:R-:W-:Y:S01]  /*2a070*/  FMUL R12, R28.reuse, R12 ;  /* 0x0000000c1c0c7220 */ /* 0x040fe20000400000 */
[----:B0-----:R-:W2:Y:S04]  /*2a080*/  LDL.LU R7, [R1+0x1720] ;  /* 0x0017200001077983 */ /* 0x001ea80000300800 */
[----:B------:R0:W-:Y:S01]  /*2a090*/  STL [R1+0x54], R8 ;  /* 0x0000540801007387 */ /* 0x0001e20000100800 */
[----:B------:R-:W-:-:S02]  /*2a0a0*/  FMUL R25, R28, R25 ;  /* 0x000000191c197220 */ /* 0x000fc40000400000 */
[----:B------:R-:W-:Y:S01]  /*2a0b0*/  @!P3 FMUL R21, R21, 16777216 ;  /* 0x4b8000001515b820 */ /* 0x000fe20000400000 */
[----:B0-----:R-:W2:Y:S04]  /*2a0c0*/  LDL.LU R8, [R1+0x171c] ;  /* 0x00171c0001087983 */ /* 0x001ea80000300800 */
[----:B------:R0:W-:Y:S01]  /*2a0d0*/  STL [R1+0x78], R9 ;  /* 0x0000780901007387 */ /* 0x0001e20000100800 */
[----:B------:R-:W-:-:S03]  /*2a0e0*/  @P2 FMUL R24, R24, 0.25 ;  /* 0x3e80000018182820 */ /* 0x000fc60000400000 */
[----:B0-----:R-:W2:Y:S04]  /*2a0f0*/  LDL.LU R9, [R1+0x1718] ;  /* 0x0017180001097983 */ /* 0x001ea80000300800 */
[----:B------:R-:W2:Y:S04]  /*2a100*/  LDL.LU R10, [R1+0x1714] ;  /* 0x00171400010a7983 */ /* 0x000ea80000300800 */
[----:B------:R0:W-:Y:S01]  /*2a110*/  STL [R1+0x48], R29 ;  /* 0x0000481d01007387 */ /* 0x0001e20000100800 */
[----:B------:R-:W-:-:S03]  /*2a120*/  @P2 FMUL R13, R13, 0.25 ;  /* 0x3e8000000d0d2820 */ /* 0x000fc60000400000 */
[----:B0-----:R-:W2:Y:S04]  /*2a130*/  LDL.LU R29, [R1+0x98] ;  /* 0x00009800011d7983 */ /* 0x001ea80000300800 */
[----:B------:R0:W-:Y:S01]  /*2a140*/  STL [R1+0x70], R11 ;  /* 0x0000700b01007387 */ /* 0x0001e20000100800 */
[----:B------:R-:W-:Y:S02]  /*2a150*/  @P2 FMUL R14, R14, 0.25 ;  /* 0x3e8000000e0e2820 */ /* 0x000fe40000400000 */
[----:B------:R-:W-:Y:S01]  /*2a160*/  @!P3 FMUL R24, R24, 16777216 ;  /* 0x4b8000001818b820 */ /* 0x000fe20000400000 */
[----:B0-----:R-:W2:Y:S04]  /*2a170*/  LDL.LU R11, [R1+0x1710] ;  /* 0x00171000010b7983 */ /* 0x001ea80000300800 */
[----:B------:R0:W-:Y:S01]  /*2a180*/  STL [R1+0x64], R12 ;  /* 0x0000640c01007387 */ /* 0x0001e20000100800 */
[----:B------:R-:W-:-:S02]  /*2a190*/  @P2 FMUL R15, R15, 0.25 ;  /* 0x3e8000000f0f2820 */ /* 0x000fc40000400000 */
[----:B------:R-:W-:Y:S01]  /*2a1a0*/  @!P3 FMUL R13, R13, 16777216 ;  /* 0x4b8000000d0db820 */ /* 0x000fe20000400000 */
[----:B0-----:R-:W2:Y:S04]  /*2a1b0*/  LDL.LU R12, [R1+0x170c] ;  /* 0x00170c00010c7983 */ /* 0x001ea80000300800 */
[----:B------:R0:W-:Y:S01]  /*2a1c0*/  STL [R1+0x60], R25 ;  /* 0x0000601901007387 */ /* 0x0001e20000100800 */
[----:B------:R-:W-:Y:S02]  /*2a1d0*/  @P2 FMUL R16, R16, 0.25 ;  /* 0x3e80000010102820 */ /* 0x000fe40000400000 */
[----:B------:R-:W-:Y:S02]  /*2a1e0*/  @!P3 FMUL R14, R14, 16777216 ;  /* 0x4b8000000e0eb820 */ /* 0x000fe40000400000 */
[----:B0-----:R-:W-:-:S02]  /*2a1f0*/  FMUL R25, R28, R21 ;  /* 0x000000151c197220 */ /* 0x001fc40000400000 */
[----:B------:R-:W2:Y:S01]  /*2a200*/  LDL.LU R21, [R1+0x7c] ;  /* 0x00007c0001157983 */ /* 0x000ea20000300800 */
[----:B------:R-:W-:-:S03]  /*2a210*/  @P2 FMUL R17, R17, 0.25 ;  /* 0x3e80000011112820 */ /* 0x000fc60000400000 */
[----:B------:R0:W-:Y:S01]  /*2a220*/  STL [R1+0x58], R25 ;  /* 0x0000581901007387 */ /* 0x0001e20000100800 */
[----:B------:R-:W-:Y:S02]  /*2a230*/  @!P3 FMUL R15, R15, 16777216 ;  /* 0x4b8000000f0fb820 */ /* 0x000fe40000400000 */
[----:B------:R-:W-:Y:S02]  /*2a240*/  FMUL R13, R28, R13 ;  /* 0x0000000d1c0d7220 */ /* 0x000fe40000400000 */
[----:B------:R-:W-:Y:S02]  /*2a250*/  @!P3 FMUL R16, R16, 16777216 ;  /* 0x4b8000001010b820 */ /* 0x000fe40000400000 */
[----:B0-----:R-:W-:Y:S02]  /*2a260*/  FMUL R25, R28, R24 ;  /* 0x000000181c197220 */ /* 0x001fe40000400000 */
[----:B---3--:R-:W-:Y:S01]  /*2a270*/  @P2 FMUL R18, R18, 0.25 ;  /* 0x3e80000012122820 */ /* 0x008fe20000400000 */
[----:B------:R-:W3:Y:S01]  /*2a280*/  LDL.LU R24, [R1+0x88] ;  /* 0x0000880001187983 */ /* 0x000ee20000300800 */
[----:B------:R-:W-:-:S02]  /*2a290*/  FMUL R14, R28, R14 ;  /* 0x0000000e1c0e7220 */ /* 0x000fc40000400000 */
[----:B------:R-:W-:Y:S01]  /*2a2a0*/  @!P3 FMUL R17, R17, 16777216 ;  /* 0x4b8000001111b820 */ /* 0x000fe20000400000 */
[----:B------:R0:W-:Y:S01]  /*2a2b0*/  STL [R1+0x50], R25 ;  /* 0x0000501901007387 */ /* 0x0001e20000100800 */
[----:B------:R-:W-:Y:S02]  /*2a2c0*/  FMUL R15, R28, R15 ;  /* 0x0000000f1c0f7220 */ /* 0x000fe40000400000 */
[----:B----4-:R-:W-:Y:S02]  /*2a2d0*/  @P2 FMUL R19, R19, 0.25 ;  /* 0x3e80000013132820 */ /* 0x010fe40000400000 */
[----:B------:R-:W-:Y:S02]  /*2a2e0*/  @!P3 FMUL R18, R18, 16777216 ;  /* 0x4b8000001212b820 */ /* 0x000fe40000400000 */
[----:B------:R-:W-:Y:S01]  /*2a2f0*/  FMUL R16, R28, R16 ;  /* 0x000000101c107220 */ /* 0x000fe20000400000 */
[----:B0-----:R-:W4:Y:S01]  /*2a300*/  LDL.LU R25, [R1+0x8c] ;  /* 0x00008c0001197983 */ /* 0x001f220000300800 */
[----:B------:R-:W-:-:S03]  /*2a310*/  @!P3 FMUL R19, R19, 16777216 ;  /* 0x4b8000001313b820 */ /* 0x000fc60000400000 */
[----:B------:R0:W-:Y:S01]  /*2a320*/  STL [R1+0x44], R13 ;  /* 0x0000440d01007387 */ /* 0x0001e20000100800 */
[----:B------:R-:W-:Y:S02]  /*2a330*/  FMUL R17, R28, R17 ;  /* 0x000000111c117220 */ /* 0x000fe40000400000 */
[----:B--2---:R-:W-:Y:S02]  /*2a340*/  @P2 FMUL R20, R20, 0.25 ;  /* 0x3e80000014142820 */ /* 0x004fe40000400000 */
[----:B------:R-:W-:Y:S01]  /*2a350*/  FMUL R18, R28, R18 ;  /* 0x000000121c127220 */ /* 0x000fe20000400000 */
[----:B0-----:R-:W2:Y:S01]  /*2a360*/  LDL.LU R13, [R1+0x1708] ;  /* 0x00170800010d7983 */ /* 0x001ea20000300800 */
[----:B------:R-:W-:-:S03]  /*2a370*/  @!P3 FMUL R20, R20, 16777216 ;  /* 0x4b8000001414b820 */ /* 0x000fc60000400000 */
[----:B------:R0:W-:Y:S01]  /*2a380*/  STL [R1+0x38], R14 ;  /* 0x0000380e01007387 */ /* 0x0001e20000100800 */
[----:B------:R-:W-:Y:S02]  /*2a390*/  @P2 FMUL R22, R22, 0.25 ;  /* 0x3e80000016162820 */ /* 0x000fe40000400000 */
[----:B------:R-:W-:Y:S01]  /*2a3a0*/  FMUL R19, R28, R19 ;  /* 0x000000131c137220 */ /* 0x000fe20000400000 */
[----:B0-----:R-:W2:Y:S01]  /*2a3b0*/  LDL.LU R14, [R1+0x1704] ;  /* 0x00170400010e7983 */ /* 0x001ea20000300800 */
[----:B------:R-:W-:-:S03]  /*2a3c0*/  @!P3 FMUL R22, R22, 16777216 ;  /* 0x4b8000001616b820 */ /* 0x000fc60000400000 */
[----:B------:R0:W-:Y:S01]  /*2a3d0*/  STL [R1+0x34], R15 ;  /* 0x0000340f01007387 */ /* 0x0001e20000100800 */
[C---:B------:R-:W-:Y:S02]  /*2a3e0*/  FMUL R20, R28.reuse, R20 ;  /* 0x000000141c147220 */ /* 0x040fe40000400000 */
[----:B------:R-:W-:Y:S01]  /*2a3f0*/  @P2 FMUL R23, R23, 0.25 ;  /* 0x3e80000017172820 */ /* 0x000fe20000400000 */
[----:B0-----:R-:W4:Y:S04]  /*2a400*/  LDL.LU R15, [R1+0x1700] ;  /* 0x00170000010f7983 */ /* 0x001f280000300800 */
[----:B------:R0:W-:Y:S01]  /*2a410*/  STL [R1+0x30], R16 ;  /* 0x0000301001007387 */ /* 0x0001e20000100800 */
[----:B------:R-:W-:Y:S02]  /*2a420*/  FMUL R22, R28, R22 ;  /* 0x000000161c167220 */ /* 0x000fe40000400000 */
[----:B------:R-:W-:Y:S01]  /*2a430*/  @!P3 FMUL R23, R23, 16777216 ;  /* 0x4b8000001717b820 */ /* 0x000fe20000400000 */
[----:B0-----:R-:W4:Y:S04]  /*2a440*/  LDL.LU R16, [R1+0x16fc] ;  /* 0x0016fc0001107983 */ /* 0x001f280000300800 */
[----:B------:R0:W-:Y:S01]  /*2a450*/  STL [R1+0x2c], R17 ;  /* 0x00002c1101007387 */ /* 0x0001e20000100800 */
[----:B------:R-:W-:-:S02]  /*2a460*/  @P2 FMUL R0, R0, 0.25 ;  /* 0x3e80000000002820 */ /* 0x000fc40000400000 */
[----:B------:R-:W-:Y:S01]  /*2a470*/  FMUL R23, R28, R23 ;  /* 0x000000171c177220 */ /* 0x000fe20000400000 */
[----:B0-----:R-:W4:Y:S04]  /*2a480*/  LDL.LU R17, [R1+0x16f8] ;  /* 0x0016f80001117983 */ /* 0x001f280000300800 */
[----:B------:R0:W-:Y:S01]  /*2a490*/  STL [R1+0x28], R18 ;  /* 0x0000281201007387 */ /* 0x0001e20000100800 */
[----:B------:R-:W-:-:S03]  /*2a4a0*/  @!P3 FMUL R0, R0, 16777216 ;  /* 0x4b8000000000b820 */ /* 0x000fc60000400000 */
[----:B0-----:R-:W4:Y:S04]  /*2a4b0*/  LDL.LU R18, [R1+0x16f4] ;  /* 0x0016f40001127983 */ /* 0x001f280000300800 */
[----:B------:R0:W-:Y:S01]  /*2a4c0*/  STL [R1+0x24], R19 ;  /* 0x0000241301007387 */ /* 0x0001e20000100800 */
[----:B------:R-:W-:-:S03]  /*2a4d0*/  FMUL R0, R28, R0 ;  /* 0x000000001c007220 */ /* 0x000fc60000400000 */
[----:B0-----:R-:W4:Y:S04]  /*2a4e0*/  LDL.LU R19, [R1+0x16f0] ;  /* 0x0016f00001137983 */ /* 0x001f280000300800 */
[----:B------:R0:W-:Y:S04]  /*2a4f0*/  STL [R1+0x20], R20 ;  /* 0x0000201401007387 */ /* 0x0001e80000100800 */
[----:B0-----:R-:W4:Y:S04]  /*2a500*/  LDL.LU R20, [R1+0x16ec] ;  /* 0x0016ec0001147983 */ /* 0x001f280000300800 */
[----:B------:R0:W-:Y:S04]  /*2a510*/  STL [R1+0x1c], R22 ;  /* 0x00001c1601007387 */ /* 0x0001e80000100800 */
[----:B0-----:R-:W4:Y:S04]  /*2a520*/  LDL.LU R22, [R1+0x16e8] ;  /* 0x0016e80001167983 */ /* 0x001f280000300800 */
[----:B------:R0:W-:Y:S04]  /*2a530*/  STL [R1+0x18], R23 ;  /* 0x0000181701007387 */ /* 0x0001e80000100800 */
[----:B0-----:R-:W4:Y:S04]  /*2a540*/  LDL.LU R23, [R1+0x16e4] ;  /* 0x0016e40001177983 */ /* 0x001f280000300800 */
[----:B------:R-:W4:Y:S01]  /*2a550*/  LDL.LU R28, [R1+0x90] ;  /* 0x00009000011c7983 */ /* 0x000f220000300800 */
[----:B------:R-:W-:-:S02]  /*2a560*/  FSETP.GT.AND P1, PT, |R27|, 8.50705917302346158658e+37, PT ;  /* 0x7e8000001b00780b */ /* 0x000fc40003f24200 */
[C---:B------:R-:W-:Y:S01]  /*2a570*/  FSETP.GEU.AND P3, PT, |R27|.reuse, 1.175494350822287508e-38, PT ;  /* 0x008000001b00780b */ /* 0x040fe20003f6e200 */
[----:B------:R0:W-:Y:S10]  /*2a580*/  STL [R1+0x14], R0 ;  /* 0x0000140001007387 */ /* 0x0001f40000100800 */
[----:B------:R-:W-:Y:S01]  /*2a590*/  @P1 FMUL R27, R27, 0.25 ;  /* 0x3e8000001b1b1820 */ /* 0x000fe20000400000 */
[----:B0-----:R-:W4:Y:S03]  /*2a5a0*/  LDL.LU R0, [R1+0x80] ;  /* 0x0000800001007983 */ /* 0x001f260000300800 */
[----:B------:R-:W-:-:S06]  /*2a5b0*/  @!P3 FMUL R27, R27, 16777216 ;  /* 0x4b8000001b1bb820 */ /* 0x000fcc0000400000 */
[----:B------:R-:W0:Y:S01]  /*2a5c0*/  MUFU.RCP R27, R27 ;  /* 0x0000001b001b7308 */ /* 0x000e220000001000 */
[----:B------:R-:W-:Y:S02]  /*2a5d0*/  @P1 FMUL R2, R2, 0.25 ;  /* 0x3e80000002021820 */ /* 0x000fe40000400000 */
[----:B------:R-:W-:Y:S02]  /*2a5e0*/  @P1 FMUL R3, R3, 0.25 ;  /* 0x3e80000003031820 */ /* 0x000fe40000400000 */
[----:B------:R-:W-:Y:S02]  /*2a5f0*/  @!P3 FMUL R2, R2, 16777216 ;  /* 0x4b8000000202b820 */ /* 0x000fe40000400000 */
[----:B------:R-:W-:Y:S02]  /*2a600*/  @!P3 FMUL R3, R3, 16777216 ;  /* 0x4b8000000303b820 */ /* 0x000fe40000400000 */
[----:B------:R-:W-:Y:S02]  /*2a610*/  @P1 FMUL R6, R6, 0.25 ;  /* 0x3e80000006061820 */ /* 0x000fe40000400000 */
[----:B------:R-:W-:-:S02]  /*2a620*/  @P1 FMUL R7, R7, 0.25 ;  /* 0x3e80000007071820 */ /* 0x000fc40000400000 */
[C---:B0-----:R-:W-:Y:S02]  /*2a630*/  FMUL R2, R27.reuse, R2 ;  /* 0x000000021b027220 */ /* 0x041fe40000400000 */
[----:B------:R-:W-:Y:S02]  /*2a640*/  FMUL R3, R27, R3 ;  /* 0x000000031b037220 */ /* 0x000fe40000400000 */
[----:B------:R-:W-:Y:S01]  /*2a650*/  @!P3 FMUL R6, R6, 16777216 ;  /* 0x4b8000000606b820 */ /* 0x000fe20000400000 */
[----:B------:R0:W-:Y:S01]  /*2a660*/  STL [R1+0x10], R2 ;  /* 0x0000100201007387 */ /* 0x0001e20000100800 */
[----:B------:R-:W-:-:S03]  /*2a670*/  @!P3 FMUL R7, R7, 16777216 ;  /* 0x4b8000000707b820 */ /* 0x000fc60000400000 */
[----:B0-----:R-:W4:Y:S04]  /*2a680*/  LDL.LU R2, [R1+0x84] ;  /* 0x0000840001027983 */ /* 0x001f280000300800 */
[----:B------:R0:W-:Y:S01]  /*2a690*/  STL [R1+0x8], R3 ;  /* 0x0000080301007387 */ /* 0x0001e20000100800 */
[----:B------:R-:W-:Y:S02]  /*2a6a0*/  @P1 FMUL R10, R10, 0.25 ;  /* 0x3e8000000a0a1820 */ /* 0x000fe40000400000 */
[----:B0-----:R-:W-:Y:S02]  /*2a6b0*/  FMUL R3, R27, R6 ;  /* 0x000000061b037220 */ /* 0x001fe40000400000 */
[----:B------:R-:W-:-:S03]  /*2a6c0*/  @!P3 FMUL R10, R10, 16777216 ;  /* 0x4b8000000a0ab820 */ /* 0x000fc60000400000 */
[----:B------:R0:W-:Y:S01]  /*2a6d0*/  STL [R1+0xc], R3 ;  /* 0x00000c0301007387 */ /* 0x0001e20000100800 */
[----:B------:R-:W-:Y:S01]  /*2a6e0*/  MOV R6, R29 ;  /* 0x0000001d00067202 */ /* 0x000fe20000000f00 */
[C---:B------:R-:W-:Y:S02]  /*2a6f0*/  FMUL R29, R27.reuse, R7 ;  /* 0x000000071b1d7220 */ /* 0x040fe40000400000 */
[----:B0-----:R-:W4:Y:S01]  /*2a700*/  LDL.LU R3, [R1+0x94] ;  /* 0x0000940001037983 */ /* 0x001f220000300800 */
[----:B------:R-:W-:-:S03]  /*2a710*/  FMUL R7, R27, R10 ;  /* 0x0000000a1b077220 */ /* 0x000fc60000400000 */
[----:B------:R-:W-:Y:S04]  /*2a720*/  STL [R1], R29 ;  /* 0x0000001d01007387 */ /* 0x000fe80000100800 */
[----:B------:R0:W-:Y:S01]  /*2a730*/  STL [R1+0x4], R7 ;  /* 0x0000040701007387 */ /* 0x0001e20000100800 */
[----:B------:R-:W-:-:S04]  /*2a740*/  @P1 FMUL R21, R21, 0.25 ;  /* 0x3e80000015151820 */ /* 0x000fc80000400000 */
[----:B------:R-:W-:-:S04]  /*2a750*/  @!P3 FMUL R21, R21, 16777216 ;  /* 0x4b8000001515b820 */ /* 0x000fc80000400000 */
[----:B0-----:R-:W-:Y:S02]  /*2a760*/  FMUL R7, R27, R21 ;  /* 0x000000151b077220 */ /* 0x001fe40000400000 */
[----:B------:R-:W4:Y:S01]  /*2a770*/  LDL.LU R21, [R1+0x16e0] ;  /* 0x0016e00001157983 */ /* 0x000f220000300800 */
[----:B---3--:R-:W-:-:S04]  /*2a780*/  @P1 FMUL R24, R24, 0.25 ;  /* 0x3e80000018181820 */ /* 0x008fc80000400000 */
[----:B------:R-:W-:Y:S02]  /*2a790*/  @!P3 FMUL R24, R24, 16777216 ;  /* 0x4b8000001818b820 */ /* 0x000fe40000400000 */
[----:B--2---:R-:W-:-:S04]  /*2a7a0*/  @P1 FMUL R14, R14, 0.25 ;  /* 0x3e8000000e0e1820 */ /* 0x004fc80000400000 */
[----:B------:R-:W-:-:S04]  /*2a7b0*/  @!P3 FMUL R14, R14, 16777216 ;  /* 0x4b8000000e0eb820 */ /* 0x000fc80000400000 */
[----:B------:R-:W-:Y:S02]  /*2a7c0*/  FMUL R29, R27, R14 ;  /* 0x0000000e1b1d7220 */ /* 0x000fe40000400000 */
[----:B----4-:R-:W-:-:S04]  /*2a7d0*/  @P1 FMUL R18, R18, 0.25 ;  /* 0x3e80000012121820 */ /* 0x010fc80000400000 */
[----:B------:R-:W-:Y:S02]  /*2a7e0*/  @!P3 FMUL R18, R18, 16777216 ;  /* 0x4b8000001212b820 */ /* 0x000fe40000400000 */
[----:B------:R-:W-:-:S04]  /*2a7f0*/  @P1 FMUL R22, R22, 0.25 ;  /* 0x3e80000016161820 */ /* 0x000fc80000400000 */
[----:B------:R-:W-:Y:S01]  /*2a800*/  @!P3 FMUL R22, R22, 16777216 ;  /* 0x4b8000001616b820 */ /* 0x000fe20000400000 */
[----:B------:R-:W-:Y:S01]  /*2a810*/  MOV R14, R28 ;  /* 0x0000001c000e7202 */ /* 0x000fe20000000f00 */
[C---:B------:R-:W-:Y:S02]  /*2a820*/  FMUL R28, R27.reuse, R18 ;  /* 0x000000121b1c7220 */ /* 0x040fe40000400000 */
[C---:B------:R-:W-:Y:S02]  /*2a830*/  FMUL R18, R27.reuse, R22 ;  /* 0x000000161b127220 */ /* 0x040fe40000400000 */
[----:B------:R-:W-:Y:S02]  /*2a840*/  IMAD.MOV.U32 R22, RZ, RZ, R6 ;  /* 0x000000ffff167224 */ /* 0x000fe400078e0006 */
[----:B------:R-:W-:Y:S02]  /*2a850*/  FMUL R6, R27, R24 ;  /* 0x000000181b067220 */ /* 0x000fe40000400000 */
[----:B------:R-:W2:Y:S01]  /*2a860*/  LDL.LU R24, [R1+0x16dc] ;  /* 0x0016dc0001187983 */ /* 0x000ea20000300800 */
[----:B------:R-:W-:Y:S01]  /*2a870*/  FSETP.GT.AND P2, PT, |R26|, 8.50705917302346158658e+37, PT ;  /* 0x7e8000001a00780b */ /* 0x000fe20003f44200 */
[----:B------:R-:W-:-:S02]  /*2a880*/  @P1 FMUL R11, R11, 0.25 ;  /* 0x3e8000000b0b1820 */ /* 0x000fc40000400000 */
[----:B------:R-:W-:Y:S02]  /*2a890*/  @P1 FMUL R15, R15, 0.25 ;  /* 0x3e8000000f0f1820 */ /* 0x000fe40000400000 */
[----:B------:R-:W-:Y:S02]  /*2a8a0*/  @P1 FMUL R19, R19, 0.25 ;  /* 0x3e80000013131820 */ /* 0x000fe40000400000 */
[----:B------:R-:W-:Y:S02]  /*2a8b0*/  @P1 FMUL R23, R23, 0.25 ;  /* 0x3e80000017171820 */ /* 0x000fe40000400000 */
[----:B------:R-:W-:Y:S02]  /*2a8c0*/  @P1 FMUL R0, R0, 0.25 ;  /* 0x3e80000000001820 */ /* 0x000fe40000400000 */
[----:B------:R-:W-:Y:S01]  /*2a8d0*/  @P1 FMUL R25, R25, 0.25 ;  /* 0x3e80000019191820 */ /* 0x000fe20000400000 */
[C---:B------:R-:W-:Y:S01]  /*2a8e0*/  FSETP.GEU.AND P1, PT, |R26|.reuse, 1.175494350822287508e-38, PT ;  /* 0x008000001a00780b */ /* 0x040fe20003f2e200 */
[----:B------:R-:W-:-:S12]  /*2a8f0*/  @P2 FMUL R26, R26, 0.25 ;  /* 0x3e8000001a1a2820 */ /* 0x000fd80000400000 */
[----:B------:R-:W-:-:S06]  /*2a900*/  @!P1 FMUL R26, R26, 16777216 ;  /* 0x4b8000001a1a9820 */ /* 0x000fcc0000400000 */
[----:B------:R-:W0:Y:S01]  /*2a910*/  MUFU.RCP R26, R26 ;  /* 0x0000001a001a7308 */ /* 0x000e220000001000 */
[----:B------:R-:W-:Y:S02]  /*2a920*/  @P2 FMUL R5, R5, 0.25 ;  /* 0x3e80000005052820 */ /* 0x000fe40000400000 */
[----:B------:R-:W-:Y:S02]  /*2a930*/  @P2 FMUL R22, R22, 0.25 ;  /* 0x3e80000016162820 */ /* 0x000fe40000400000 */
[----:B------:R-:W-:Y:S02]  /*2a940*/  @P2 FMUL R12, R12, 0.25 ;  /* 0x3e8000000c0c2820 */ /* 0x000fe40000400000 */
[----:B------:R-:W-:Y:S02]  /*2a950*/  @P2 FMUL R14, R14, 0.25 ;  /* 0x3e8000000e0e2820 */ /* 0x000fe40000400000 */
[----:B------:R-:W-:Y:S02]  /*2a960*/  @!P3 FMUL R15, R15, 16777216 ;  /* 0x4b8000000f0fb820 */ /* 0x000fe40000400000 */
[----:B------:R-:W-:-:S02]  /*2a970*/  @!P3 FMUL R11, R11, 16777216 ;  /* 0x4b8000000b0bb820 */ /* 0x000fc40000400000 */
[----:B------:R-:W-:Y:S02]  /*2a980*/  @!P3 FMUL R19, R19, 16777216 ;  /* 0x4b8000001313b820 */ /* 0x000fe40000400000 */
[----:B------:R-:W-:Y:S02]  /*2a990*/  @!P3 FMUL R23, R23, 16777216 ;  /* 0x4b8000001717b820 */ /* 0x000fe40000400000 */
[----:B------:R-:W-:Y:S02]  /*2a9a0*/  @!P3 FMUL R0, R0, 16777216 ;  /* 0x4b8000000000b820 */ /* 0x000fe40000400000 */
[----:B------:R-:W-:Y:S02]  /*2a9b0*/  @!P3 FMUL R25, R25, 16777216 ;  /* 0x4b8000001919b820 */ /* 0x000fe40000400000 */
[----:B------:R-:W-:Y:S02]  /*2a9c0*/  @P2 FMUL R13, R13, 0.25 ;  /* 0x3e8000000d0d2820 */ /* 0x000fe40000400000 */
[----:B------:R-:W-:-:S02]  /*2a9d0*/  @!P1 FMUL R5, R5, 16777216 ;  /* 0x4b80000005059820 */ /* 0x000fc40000400000 */
[----:B------:R-:W-:Y:S02]  /*2a9e0*/  @!P1 FMUL R22, R22, 16777216 ;  /* 0x4b80000016169820 */ /* 0x000fe40000400000 */
[----:B------:R-:W-:Y:S02]  /*2a9f0*/  @P2 FMUL R2, R2, 0.25 ;  /* 0x3e80000002022820 */ /* 0x000fe40000400000 */
[----:B------:R-:W-:Y:S02]  /*2aa00*/  @!P1 FMUL R12, R12, 16777216 ;  /* 0x4b8000000c0c9820 */ /* 0x000fe40000400000 */
[----:B------:R-:W-:Y:S02]  /*2aa10*/  @!P1 FMUL R14, R14, 16777216 ;  /* 0x4b8000000e0e9820 */ /* 0x000fe40000400000 */
[C---:B------:R-:W-:Y:S02]  /*2aa20*/  FMUL R10, R27.reuse, R15 ;  /* 0x0000000f1b0a7220 */ /* 0x040fe40000400000 */
[----:B------:R-:W-:-:S02]  /*2aa30*/  FMUL R11, R27, R11 ;  /* 0x0000000b1b0b7220 */ /* 0x000fc40000400000 */
[C---:B------:R-:W-:Y:S02]  /*2aa40*/  FMUL R19, R27.reuse, R19 ;  /* 0x000000131b137220 */ /* 0x040fe40000400000 */
[C---:B------:R-:W-:Y:S02]  /*2aa50*/  FMUL R23, R27.reuse, R23 ;  /* 0x000000171b177220 */ /* 0x040fe40000400000 */
[----:B------:R-:W-:Y:S02]  /*2aa60*/  FMUL R0, R27, R0 ;  /* 0x000000001b007220 */ /* 0x000fe40000400000 */
[----:B------:R-:W-:Y:S02]  /*2aa70*/  @P2 FMUL R20, R20, 0.25 ;  /* 0x3e80000014142820 */ /* 0x000fe40000400000 */
[----:B------:R-:W-:Y:S02]  /*2aa80*/  @!P1 FMUL R13, R13, 16777216 ;  /* 0x4b8000000d0d9820 */ /* 0x000fe40000400000 */
[----:B0-----:R-:W-:Y:S01]  /*2aa90*/  FMUL R15, R26, R5 ;  /* 0x000000051a0f7220 */ /* 0x001fe20000400000 */
[----:B------:R-:W-:Y:S01]  /*2aaa0*/  MOV R5, R22 ;  /* 0x0000001600057202 */ /* 0x000fe20000000f00 */
[----:B------:R-:W-:-:S02]  /*2aab0*/  FMUL R27, R27, R25 ;  /* 0x000000191b1b7220 */ /* 0x000fc40000400000 */
[----:B------:R-:W-:Y:S01]  /*2aac0*/  @!P1 FMUL R2, R2, 16777216 ;  /* 0x4b80000002029820 */ /* 0x000fe20000400000 */
[----:B------:R-:W3:Y:S01]  /*2aad0*/  LDL.LU R25, [R1+0x16d8] ;  /* 0x0016d80001197983 */ /* 0x000ee20000300800 */
[----:B------:R-:W-:Y:S01]  /*2aae0*/  FMUL R22, R26, R12 ;  /* 0x0000000c1a167220 */ /* 0x000fe20000400000 */
[----:B------:R-:W-:Y:S01]  /*2aaf0*/  MOV R12, R14 ;  /* 0x0000000e000c7202 */ /* 0x000fe20000000f00 */
[----:B------:R-:W-:Y:S02]  /*2ab00*/  @!P1 FMUL R20, R20, 16777216 ;  /* 0x4b80000014149820 */ /* 0x000fe40000400000 */
[C---:B------:R-:W-:Y:S02]  /*2ab10*/  FMUL R14, R26.reuse, R13 ;  /* 0x0000000d1a0e7220 */ /* 0x040fe40000400000 */
[----:B------:R-:W-:Y:S02]  /*2ab20*/  IMAD.MOV.U32 R13, RZ, RZ, R2 ;  /* 0x000000ffff0d7224 */ /* 0x000fe400078e0002 */
[----:B------:R-:W-:-:S02]  /*2ab30*/  FMUL R2, R26, R20 ;  /* 0x000000141a027220 */ /* 0x000fc40000400000 */
[----:B------:R-:W-:Y:S02]  /*2ab40*/  FMUL R20, R26, R13 ;  /* 0x0000000d1a147220 */ /* 0x000fe40000400000 */
[----:B------:R-:W-:-:S04]  /*2ab50*/  @P2 FMUL R21, R21, 0.25 ;  /* 0x3e80000015152820 */ /* 0x000fc80000400000 */
[----:B------:R-:W-:-:S04]  /*2ab60*/  @!P1 FMUL R21, R21, 16777216 ;  /* 0x4b80000015159820 */ /* 0x000fc80000400000 */
[----:B------:R-:W-:Y:S02]  /*2ab70*/  FMUL R13, R26, R21 ;  /* 0x000000151a0d7220 */ /* 0x000fe40000400000 */
[----:B--2---:R-:W-:-:S04]  /*2ab80*/  @P2 FMUL R24, R24, 0.25 ;  /* 0x3e80000018182820 */ /* 0x004fc80000400000 */
[----:B------:R-:W-:-:S04]  /*2ab90*/  @!P1 FMUL R24, R24, 16777216 ;  /* 0x4b80000018189820 */ /* 0x000fc80000400000 */
[----:B------:R-:W-:Y:S02]  /*2aba0*/  FMUL R21, R26, R24 ;  /* 0x000000181a157220 */ /* 0x000fe40000400000 */
[----:B------:R-:W2:Y:S01]  /*2abb0*/  LDL.LU R24, [R1+0x14] ;  /* 0x0000140001187983 */ /* 0x000ea20000300800 */
[----:B------:R-:W-:Y:S02]  /*2abc0*/  @P2 FMUL R3, R3, 0.25 ;  /* 0x3e80000003032820 */ /* 0x000fe40000400000 */
[----:B------:R-:W-:Y:S02]  /*2abd0*/  @P2 FMUL R4, R4, 0.25 ;  /* 0x3e80000004042820 */ /* 0x000fe40000400000 */
[----:B------:R-:W-:Y:S02]  /*2abe0*/  @!P1 FMUL R3, R3, 16777216 ;  /* 0x4b80000003039820 */ /* 0x000fe40000400000 */
[----:B------:R-:W-:Y:S02]  /*2abf0*/  @P2 FMUL R8, R8, 0.25 ;  /* 0x3e80000008082820 */ /* 0x000fe40000400000 */
[----:B------:R-:W-:-:S02]  /*2ac00*/  @P2 FMUL R9, R9, 0.25 ;  /* 0x3e80000009092820 */ /* 0x000fc40000400000 */
[----:B------:R-:W-:Y:S02]  /*2ac10*/  @P2 FMUL R16, R16, 0.25 ;  /* 0x3e80000010102820 */ /* 0x000fe40000400000 */
[----:B------:R-:W-:Y:S02]  /*2ac20*/  @P2 FMUL R17, R17, 0.25 ;  /* 0x3e80000011112820 */ /* 0x000fe40000400000 */
[----:B------:R-:W-:Y:S02]  /*2ac30*/  FMUL R3, R26, R3 ;  /* 0x000000031a037220 */ /* 0x000fe40000400000 */
[----:B------:R-:W-:Y:S02]  /*2ac40*/  @!P1 FMUL R4, R4, 16777216 ;  /* 0x4b80000004049820 */ /* 0x000fe40000400000 */
[----:B------:R-:W-:Y:S02]  /*2ac50*/  @!P1 FMUL R8, R8, 16777216 ;  /* 0x4b80000008089820 */ /* 0x000fe40000400000 */
[----:B------:R-:W-:-:S02]  /*2ac60*/  @!P1 FMUL R9, R9, 16777216 ;  /* 0x4b80000009099820 */ /* 0x000fc40000400000 */
[----:B------:R-:W-:Y:S02]  /*2ac70*/  @!P1 FMUL R16, R16, 16777216 ;  /* 0x4b80000010109820 */ /* 0x000fe40000400000 */
[----:B------:R-:W-:Y:S02]  /*2ac80*/  @!P1 FMUL R17, R17, 16777216 ;  /* 0x4b80000011119820 */ /* 0x000fe40000400000 */
[C---:B------:R-:W-:Y:S02]  /*2ac90*/  FMUL R12, R26.reuse, R12 ;  /* 0x0000000c1a0c7220 */ /* 0x040fe40000400000 */
[----:B------:R-:W-:Y:S01]  /*2aca0*/  FMUL R5, R26, R5 ;  /* 0x000000051a057220 */ /* 0x000fe20000400000 */
[----:B------:R-:W-:Y:S01]  /*2acb0*/  F2FP.BF16.PACK_AB R20, R20, R3 ;  /* 0x000000031414723e */ /* 0x000fe200000010ff */
[C---:B------:R-:W-:Y:S02]  /*2acc0*/  FMUL R4, R26.reuse, R4 ;  /* 0x000000041a047220 */ /* 0x040fe40000400000 */
[----:B------:R-:W-:Y:S01]  /*2acd0*/  FMUL R8, R26, R8 ;  /* 0x000000081a087220 */ /* 0x000fe20000400000 */
[----:B------:R-:W-:Y:S01]  /*2ace0*/  F2FP.BF16.PACK_AB R12, R12, R5 ;  /* 0x000000050c0c723e */ /* 0x000fe200000010ff */
[----:B------:R-:W-:-:S02]  /*2acf0*/  FMUL R9, R26, R9 ;  /* 0x000000091a097220 */ /* 0x000fc40000400000 */
[C---:B------:R-:W-:Y:S02]  /*2ad00*/  FMUL R16, R26.reuse, R16 ;  /* 0x000000101a107220 */ /* 0x040fe40000400000 */
[----:B------:R-:W-:Y:S02]  /*2ad10*/  FMUL R17, R26, R17 ;  /* 0x000000111a117220 */ /* 0x000fe40000400000 */
[----:B---3--:R-:W-:-:S04]  /*2ad20*/  @P2 FMUL R25, R25, 0.25 ;  /* 0x3e80000019192820 */ /* 0x008fc80000400000 */
[----:B------:R-:W-:-:S04]  /*2ad30*/  @!P1 FMUL R25, R25, 16777216 ;  /* 0x4b80000019199820 */ /* 0x000fc80000400000 */
[----:B------:R-:W-:Y:S02]  /*2ad40*/  FMUL R25, R26, R25 ;  /* 0x000000191a197220 */ /* 0x000fe40000400000 */
[----:B------:R-:W3:Y:S04]  /*2ad50*/  LDL R26, [R1+0xb0] ;  /* 0x0000b000011a7983 */ /* 0x000ee80000100800 */
[----:B------:R-:W4:Y:S01]  /*2ad60*/  LDL.LU R5, [R1+0x10] ;  /* 0x0000100001057983 */ /* 0x000f220000300800 */
[----:B------:R-:W-:Y:S02]  /*2ad70*/  F2FP.BF16.PACK_AB R13, R13, R25 ;  /* 0x000000190d0d723e */ /* 0x000fe400000010ff */
[----:B--2---:R-:W-:Y:S02]  /*2ad80*/  MOV R3, R24 ;  /* 0x0000001800037202 */ /* 0x004fe40000000f00 */
[----:B------:R-:W-:-:S02]  /*2ad90*/  F2FP.BF16.PACK_AB R24, R0, R27 ;  /* 0x0000001b0018723e */ /* 0x000fc400000010ff */
[----:B------:R-:W3:Y:S04]  /*2ada0*/  LDL.LU R0, [R1+0xcc] ;  /* 0x0000cc0001007983 */ /* 0x000ee80000300800 */
[----:B------:R-:W2:Y:S04]  /*2adb0*/  LDL.LU R27, [R1] ;  /* 0x00000000011b7983 */ /* 0x000ea80000300800 */
[----:B------:R-:W2:Y:S01]  /*2adc0*/  LDL.LU R25, [R1+0x1c] ;  /* 0x00001c0001197983 */ /* 0x000ea20000300800 */
[----:B------:R-:W-:Y:S02]  /*2add0*/  F2FP.BF16.PACK_AB R21, R2, R21 ;  /* 0x000000150215723e */ /* 0x000fe400000010ff */
[----:B------:R-:W-:-:S02]  /*2ade0*/  F2FP.BF16.PACK_AB R22, R22, R16 ;  /* 0x000000101616723e */ /* 0x000fc400000010ff */
[----:B---3--:R-:W-:Y:S02]  /*2adf0*/  IADD3 R0, R26, -R0, RZ ;  /* 0x800000001a007210 */ /* 0x008fe40007ffe0ff */
[----:B------:R-:W-:Y:S02]  /*2ae00*/  F2FP.BF16.PACK_AB R26, R11, R10 ;  /* 0x0000000a0b1a723e */ /* 0x000fe400000010ff */
[----:B--2---:R-:W-:Y:S02]  /*2ae10*/  MOV R2, R25 ;  /* 0x0000001900027202 */ /* 0x004fe40000000f00 */
[----:B------:R-:W-:Y:S02]  /*2ae20*/  F2FP.BF16.PACK_AB R25, R19, R23 ;  /* 0x000000171319723e */ /* 0x000fe400000010ff */
[----:B------:R-:W2:Y:S04]  /*2ae30*/  LDL.LU R19, [R1+0xc] ;  /* 0x00000c0001137983 */ /* 0x000ea80000300800 */
[----:B------:R-:W3:Y:S04]  /*2ae40*/  LDL R16, [R1+0x9c] ;  /* 0x00009c0001107983 */ /* 0x000ee80000100800 */
[----:B------:R-:W2:Y:S01]  /*2ae50*/  LDL.LU R11, [R1+0x8] ;  /* 0x00000800010b7983 */ /* 0x000ea20000300800 */
[----:B------:R-:W-:-:S02]  /*2ae60*/  F2FP.BF16.PACK_AB R14, R14, R17 ;  /* 0x000000110e0e723e */ /* 0x000fc400000010ff */
[----:B------:R-:W-:Y:S02]  /*2ae70*/  F2FP.BF16.PACK_AB R15, R15, R9 ;  /* 0x000000090f0f723e */ /* 0x000fe400000010ff */
[----:B------:R-:W-:-:S03]  /*2ae80*/  F2FP.BF16.PACK_AB R23, R4, R8 ;  /* 0x000000080417723e */ /* 0x000fc600000010ff */
[----:B---3--:R-:W-:Y:S01]  /*2ae90*/  STS.128 [R16], R12 ;  /* 0x0000000c10007388 */ /* 0x008fe20000000c00 */
[----:B--2---:R-:W-:-:S03]  /*2aea0*/  F2FP.BF16.PACK_AB R27, R11, R27 ;  /* 0x0000001b0b1b723e */ /* 0x004fc600000010ff */
[----:B------:R0:W-:Y:S04]  /*2aeb0*/  STS.128 [R16+0x200], R20 ;  /* 0x0002001410007388 */ /* 0x0001e80000000c00 */
[----:B------:R1:W-:Y:S04]  /*2aec0*/  STS.128 [R16+0x80], R24 ;  /* 0x0000801810007388 */ /* 0x0003e80000000c00 */
[----:B0-----:R-:W2:Y:S04]  /*2aed0*/  LDL.LU R21, [R1+0x4] ;  /* 0x0000040001157983 */ /* 0x001ea80000300800 */
[----:B------:R-:W3:Y:S04]  /*2aee0*/  LDL.LU R12, [R1+0x18] ;  /* 0x00001800010c7983 */ /* 0x000ee80000300800 */
[----:B-1----:R-:W2:Y:S04]  /*2aef0*/  LDL.LU R16, [R1+0x48] ;  /* 0x0000480001107983 */ /* 0x002ea80000300800 */
[----:B--2---:R0:W-:Y:S04]  /*2af00*/  STL [R1+0x16d4], R16 ;  /* 0x0016d41001007387 */ /* 0x0041e80000100800 */
[----:B0-----:R-:W3:Y:S04]  /*2af10*/  LDL.LU R16, [R1+0x20] ;  /* 0x0000200001107983 */ /* 0x001ee80000300800 */
[----:B------:R-:W2:Y:S01]  /*2af20*/  LDL.LU R9, [R1+0x24] ;  /* 0x0000240001097983 */ /* 0x000ea20000300800 */
[----:B------:R-:W-:-:S03]  /*2af30*/  IMAD.MOV.U32 R17, RZ, RZ, R2 ;  /* 0x000000ffff117224 */ /* 0x000fc600078e0002 */
[----:B--2---:R0:W-:Y:S04]  /*2af40*/  STL [R1+0x16d0], R9 ;  /* 0x0016d00901007387 */ /* 0x0041e80000100800 */
[----:B0-----:R-:W2:Y:S04]  /*2af50*/  LDL.LU R9, [R1+0x54] ;  /* 0x0000540001097983 */ /* 0x001ea80000300800 */
[----:B------:R-:W2:Y:S01]  /*2af60*/  LDL.LU R13, [R1+0x28] ;  /* 0x00002800010d7983 */ /* 0x000ea20000300800 */
[----:B------:R-:W-:-:S03]  /*2af70*/  IMAD.MOV.U32 R8, RZ, RZ, R17 ;  /* 0x000000ffff087224 */ /* 0x000fc600078e0011 */
[----:B--2---:R0:W-:Y:S04]  /*2af80*/  STL [R1+0x16cc], R13 ;  /* 0x0016cc0d01007387 */ /* 0x0041e80000100800 */
[----:B0-----:R-:W2:Y:S04]  /*2af90*/  LDL.LU R13, [R1+0x2c] ;  /* 0x00002c00010d7983 */ /* 0x001ea80000300800 */
[----:B------:R-:W2:Y:S04]  /*2afa0*/  LDL.LU R17, [R1+0x68] ;  /* 0x0000680001117983 */ /* 0x000ea80000300800 */
        /* <DEDUP_REMOVED lines=12> */
[----:B------:R-:W2:Y:S04]  /*2b070*/  LDL.LU R15, [R1+0x60] ;  /* 0x00006000010f7983 */ /* 0x000ea80000300800 */
[----:B--2---:R0:W-:Y:S04]  /*2b080*/  STL [R1+0x16b8], R15 ;  /* 0x0016b80f01007387 */ /* 0x0041e80000100800 */
[----:B0-----:R-:W2:Y:S04]  /*2b090*/  LDL.LU R15, [R1+0x64] ;  /* 0x00006400010f7983 */ /* 0x001ea80000300800 */
[----:B------:R-:W2:Y:S01]  /*2b0a0*/  LDL.LU R27, [R1+0xd0] ;  /* 0x0000d000011b7983 */ /* 0x000ea20000300800 */
[----:B------:R-:W-:-:S02]  /*2b0b0*/  MOV R23, R19 ;  /* 0x0000001300177202 */ /* 0x000fc40000000f00 */
[----:B----4-:R-:W-:Y:S02]  /*2b0c0*/  MOV R22, R5 ;  /* 0x0000000500167202 */ /* 0x010fe40000000f00 */
[----:B------:R-:W-:Y:S02]  /*2b0d0*/  F2FP.BF16.PACK_AB R5, R28, R18 ;  /* 0x000000121c05723e */ /* 0x000fe400000010ff */
[----:B------:R-:W-:Y:S02]  /*2b0e0*/  F2FP.BF16.PACK_AB R4, R7, R6 ;  /* 0x000000060704723e */ /* 0x000fe400000010ff */
[----:B------:R-:W-:Y:S02]  /*2b0f0*/  F2FP.BF16.PACK_AB R6, R21, R29 ;  /* 0x0000001d1506723e */ /* 0x000fe400000010ff */
[----:B------:R-:W-:Y:S02]  /*2b100*/  F2FP.BF16.PACK_AB R7, R22, R23 ;  /* 0x000000171607723e */ /* 0x000fe400000010ff */
[----:B------:R-:W-:-:S02]  /*2b110*/  F2FP.BF16.PACK_AB R8, R8, R3 ;  /* 0x000000030808723e */ /* 0x000fc400000010ff */
[----:B---3--:R-:W-:Y:S01]  /*2b120*/  F2FP.BF16.PACK_AB R12, R16, R12 ;  /* 0x0000000c100c723e */ /* 0x008fe200000010ff */
[----:B--2---:R0:W-:Y:S04]  /*2b130*/  STL [R1+0x16b4], R27 ;  /* 0x0016b41b01007387 */ /* 0x0041e80000100800 */
[----:B0-----:R-:W2:Y:S04]  /*2b140*/  LDL.LU R27, [R1+0x70] ;  /* 0x00007000011b7983 */ /* 0x001ea80000300800 */
[----:B------:R-:W3:Y:S04]  /*2b150*/  LDL.LU R19, [R1+0xc8] ;  /* 0x0000c80001137983 */ /* 0x000ee80000300800 */
[----:B------:R-:W4:Y:S04]  /*2b160*/  LDL.LU R24, [R1+0x9c] ;  /* 0x00009c0001187983 */ /* 0x000f280000300800 */
[----:B------:R-:W2:Y:S04]  /*2b170*/  LDL R26, [R1+0xac] ;  /* 0x0000ac00011a7983 */ /* 0x000ea80000100800 */
[----:B------:R-:W2:Y:S04]  /*2b180*/  LDL.LU R18, [R1+0xbc] ;  /* 0x0000bc0001127983 */ /* 0x000ea80000300800 */
[----:B------:R-:W2:Y:S04]  /*2b190*/  LDL.LU R20, [R1+0x78] ;  /* 0x0000780001147983 */ /* 0x000ea80000300800 */
[----:B------:R-:W2:Y:S04]  /*2b1a0*/  LDL.LU R21, [R1+0xc0] ;  /* 0x0000c00001157983 */ /* 0x000ea80000300800 */
[----:B------:R-:W2:Y:S04]  /*2b1b0*/  LDL.LU R22, [R1+0xd4] ;  /* 0x0000d40001167983 */ /* 0x000ea80000300800 */
[----:B------:R-:W2:Y:S04]  /*2b1c0*/  LDL.LU R23, [R1+0x2b0] ;  /* 0x0002b00001177983 */ /* 0x000ea80000300800 */
[----:B------:R-:W2:Y:S04]  /*2b1d0*/  LDL.LU R3, [R1+0xe0] ;  /* 0x0000e00001037983 */ /* 0x000ea80000300800 */
[----:B------:R-:W2:Y:S04]  /*2b1e0*/  LDL.LU R29, [R1+0xd8] ;  /* 0x0000d800011d7983 */ /* 0x000ea80000300800 */
[----:B------:R-:W2:Y:S04]  /*2b1f0*/  LDL R28, [R1+0xa4] ;  /* 0x0000a400011c7983 */ /* 0x000ea80000100800 */
[----:B------:R-:W2:Y:S02]  /*2b200*/  LDL.LU R16, [R1+0x16d4] ;  /* 0x0016d40001107983 */ /* 0x000ea40000300800 */
[----:B--2---:R-:W-:-:S02]  /*2b210*/  F2FP.BF16.PACK_AB R16, R9, R16 ;  /* 0x000000100910723e */ /* 0x004fc400000010ff */
[----:B------:R-:W2:Y:S02]  /*2b220*/  LDL.LU R9, [R1+0x16d0] ;  /* 0x0016d00001097983 */ /* 0x000ea40000300800 */
[----:B--2---:R-:W-:Y:S02]  /*2b230*/  F2FP.BF16.PACK_AB R9, R13, R9 ;  /* 0x000000090d09723e */ /* 0x004fe400000010ff */
[----:B------:R-:W2:Y:S02]  /*2b240*/  LDL.LU R13, [R1+0x16cc] ;  /* 0x0016cc00010d7983 */ /* 0x000ea40000300800 */
[----:B--2---:R-:W-:Y:S02]  /*2b250*/  F2FP.BF16.PACK_AB R13, R17, R13 ;  /* 0x0000000d110d723e */ /* 0x004fe400000010ff */
[----:B------:R-:W2:Y:S02]  /*2b260*/  LDL.LU R17, [R1+0x16c8] ;  /* 0x0016c80001117983 */ /* 0x000ea40000300800 */
[----:B--2---:R-:W-:-:S02]  /*2b270*/  F2FP.BF16.PACK_AB R17, R10, R17 ;  /* 0x000000110a11723e */ /* 0x004fc400000010ff */
[----:B------:R-:W2:Y:S02]  /*2b280*/  LDL.LU R10, [R1+0x16c4] ;  /* 0x0016c400010a7983 */ /* 0x000ea40000300800 */
[----:B--2---:R-:W-:Y:S02]  /*2b290*/  F2FP.BF16.PACK_AB R10, R14, R10 ;  /* 0x0000000a0e0a723e */ /* 0x004fe400000010ff */
[----:B------:R-:W2:Y:S02]  /*2b2a0*/  LDL.LU R14, [R1+0x16c0] ;  /* 0x0016c000010e7983 */ /* 0x000ea40000300800 */
[----:B--2---:R-:W-:Y:S02]  /*2b2b0*/  F2FP.BF16.PACK_AB R14, R25, R14 ;  /* 0x0000000e190e723e */ /* 0x004fe400000010ff */
[----:B------:R-:W2:Y:S01]  /*2b2c0*/  LDL.LU R25, [R1+0x16bc] ;  /* 0x0016bc0001197983 */ /* 0x000ea20000300800 */
[----:B------:R-:W-:Y:S02]  /*2b2d0*/  F2FP.BF16.PACK_AB R11, R15, R11 ;  /* 0x0000000b0f0b723e */ /* 0x000fe400000010ff */
[----:B--2---:R-:W-:-:S02]  /*2b2e0*/  F2FP.BF16.PACK_AB R18, R18, R25 ;  /* 0x000000191212723e */ /* 0x004fc400000010ff */
[----:B------:R-:W2:Y:S04]  /*2b2f0*/  LDL R25, [R1+0xb0] ;  /* 0x0000b00001197983 */ /* 0x000ea80000100800 */
[----:B------:R-:W2:Y:S02]  /*2b300*/  LDL.LU R15, [R1+0x16b8] ;  /* 0x0016b800010f7983 */ /* 0x000ea40000300800 */
[----:B--2---:R-:W-:Y:S02]  /*2b310*/  F2FP.BF16.PACK_AB R15, R27, R15 ;  /* 0x0000000f1b0f723e */ /* 0x004fe400000010ff */
[----:B------:R-:W3:Y:S04]  /*2b320*/  LDL.LU R27, [R1+0x16b4] ;  /* 0x0016b400011b7983 */ /* 0x000ee80000300800 */
[----:B----4-:R0:W-:Y:S04]  /*2b330*/  STS.128 [R24+0x280], R4 ;  /* 0x0002800418007388 */ /* 0x0101e80000000c00 */
[----:B------:R1:W-:Y:S01]  /*2b340*/  STS.128 [R24+0x100], R8 ;  /* 0x0001000818007388 */ /* 0x0003e20000000c00 */
[----:B------:R-:W-:Y:S01]  /*2b350*/  MOV R2, 0x3dc6b27f ;  /* 0x3dc6b27f00027802 */ /* 0x000fe20000000f00 */
[----:B------:R-:W-:Y:S01]  /*2b360*/  FADD R0, R0, -1 ;  /* 0xbf80000000007421 */ /* 0x000fe20000000000 */
[----:B---3--:R-:W-:-:S02]  /*2b370*/  F2FP.BF16.PACK_AB R19, R27, R19 ;  /* 0x000000131b13723e */ /* 0x008fc400000010ff */
[----:B------:R-:W2:Y:S04]  /*2b380*/  LDL.LU R27, [R1+0xa0] ;  /* 0x0000a000011b7983 */ /* 0x000ea80000300800 */
[----:B0-----:R-:W3:Y:S04]  /*2b390*/  LDL.LU R4, [R1+0xe4] ;  /* 0x0000e40001047983 */ /* 0x001ee80000300800 */
[----:B------:R-:W4:Y:S04]  /*2b3a0*/  LDL.LU R5, [R1+0x2c4] ;  /* 0x0002c40001057983 */ /* 0x000f280000300800 */
[----:B------:R-:W2:Y:S04]  /*2b3b0*/  LDL.LU R6, [R1+0xdc] ;  /* 0x0000dc0001067983 */ /* 0x000ea80000300800 */
[----:B------:R-:W2:Y:S04]  /*2b3c0*/  LDL R7, [R1+0xa8] ;  /* 0x0000a80001077983 */ /* 0x000ea80000100800 */
[----:B-1----:R-:W2:Y:S04]  /*2b3d0*/  LDL.LU R10, [R1+0xb8] ;  /* 0x0000b800010a7983 */ /* 0x002ea80000300800 */
[----:B------:R-:W2:Y:S01]  /*2b3e0*/  LDL.LU R11, [R1+0xc4] ;  /* 0x0000c400010b7983 */ /* 0x000ea20000300800 */
[----:B------:R-:W-:-:S04]  /*2b3f0*/  FFMA.FTZ R2, R0, R2, -0.16845393180847167969 ;  /* 0xbe2c7f3000027423 */ /* 0x000fc80000010002 */
[----:B------:R-:W-:-:S04]  /*2b400*/  FFMA.FTZ R2, R0, R2, 0.1716887056827545166 ;  /* 0x3e2fcf2a00027423 */ /* 0x000fc80000010002 */
[----:B------:R-:W-:-:S04]  /*2b410*/  FFMA.FTZ R2, R0, R2, -0.17900948226451873779 ;  /* 0xbe374e4300027423 */ /* 0x000fc80000010002 */
[C---:B------:R-:W-:Y:S01]  /*2b420*/  FFMA.FTZ R2, R0.reuse, R2, 0.20512372255325317383 ;  /* 0x3e520bf400027423 */ /* 0x040fe20000010002 */
[----:B------:R-:W-:Y:S03]  /*2b430*/  STS.128 [R24+0x300], R12 ;  /* 0x0003000c18007388 */ /* 0x000fe60000000c00 */
[C---:B------:R-:W-:Y:S01]  /*2b440*/  FFMA.FTZ R2, R0.reuse, R2, -0.24046532809734344482 ;  /* 0xbe763c8b00027423 */ /* 0x040fe20000010002 */
[----:B------:R0:W-:Y:S03]  /*2b450*/  STS.128 [R24+0x180], R16 ;  /* 0x0001801018007388 */ /* 0x0001e60000000c00 */
[----:B------:R-:W-:-:S04]  /*2b460*/  FFMA.FTZ R2, R0, R2, 0.28857114911079406738 ;  /* 0x3e93bf9900027423 */ /* 0x000fc80000010002 */
[----:B------:R-:W-:-:S04]  /*2b470*/  FFMA.FTZ R2, R0, R2, -0.36067417263984680176 ;  /* 0xbeb8aa4900027423 */ /* 0x000fc80000010002 */
[----:B------:R-:W-:-:S04]  /*2b480*/  FFMA.FTZ R2, R0, R2, 0.48089820146560668945 ;  /* 0x3ef6384a00027423 */ /* 0x000fc80000010002 */
[----:B------:R-:W-:-:S04]  /*2b490*/  FFMA.FTZ R2, R0, R2, -0.72134751081466674805 ;  /* 0xbf38aa3b00027423 */ /* 0x000fc80000010002 */
[----:B------:R-:W-:Y:S01]  /*2b4a0*/  FMUL R2, R0, R2 ;  /* 0x0000000200027220 */ /* 0x000fe20000400000 */
[----:B---3--:R-:W-:Y:S02]  /*2b4b0*/  F2FP.BF16.PACK_AB R22, R4, R22 ;  /* 0x000000160416723e */ /* 0x008fe400000010ff */
[----:B----4-:R-:W-:Y:S02]  /*2b4c0*/  F2FP.BF16.PACK_AB R23, R5, R23 ;  /* 0x000000170517723e */ /* 0x010fe400000010ff */
[----:B--2---:R-:W-:Y:S02]  /*2b4d0*/  F2FP.BF16.PACK_AB R20, R10, R20 ;  /* 0x000000140a14723e */ /* 0x004fe400000010ff */
[----:B------:R-:W-:-:S05]  /*2b4e0*/  F2FP.BF16.PACK_AB R21, R11, R21 ;  /* 0x000000150b15723e */ /* 0x000fca00000010ff */
[----:B------:R1:W-:Y:S04]  /*2b4f0*/  STS.128 [R24+0x380], R20 ;  /* 0x0003801418007388 */ /* 0x0003e80000000c00 */
[----:B------:R-:W-:Y:S01]  /*2b500*/  BAR.SYNC.DEFER_BLOCKING 0x0 ;  /* 0x0000000000007b1d */ /* 0x000fe20000010000 */
[----:B------:R-:W-:Y:S01]  /*2b510*/  IADD3 R4, R7, -R6, RZ ;  /* 0x8000000607047210 */ /* 0x000fe20007ffe0ff */
[----:B------:R-:W-:Y:S01]  /*2b520*/  FMUL R6, R0, R2 ;  /* 0x0000000200067220 */ /* 0x000fe20000400000 */
[----:B------:R-:W-:-:S03]  /*2b530*/  IADD3 R5, R28, -R29, RZ ;  /* 0x8000001d1c057210 */ /* 0x000fc60007ffe0ff */
[----:B------:R-:W-:Y:S02]  /*2b540*/  FADD R2, R4, -1 ;  /* 0xbf80000004027421 */ /* 0x000fe40000000000 */
[----:B0-----:R-:W-:Y:S02]  /*2b550*/  FADD R16, R5, -1 ;  /* 0xbf80000005107421 */ /* 0x001fe40000000000 */
[----:B------:R-:W-:Y:S02]  /*2b560*/  FFMA.FTZ R0, R0, 1.4426950216293334961, R6 ;  /* 0x3fb8aa3b00007823 */ /* 0x000fe40000010006 */
[----:B------:R-:W0:Y:S04]  /*2b570*/  LDS.128 R4, [R27] ;  /* 0x000000001b047984 */ /* 0x000e280000000c00 */
[----:B------:R-:W2:Y:S01]  /*2b580*/  LDS.128 R8, [R27+0x400] ;  /* 0x000400001b087984 */ /* 0x000ea20000000c00 */
[----:B-1----:R-:W-:-:S03]  /*2b590*/  IMAD.MOV.U32 R24, RZ, RZ, 0x3dc6b27f ;  /* 0x3dc6b27fff187424 */ /* 0x002fc600078e00ff */
[----:B------:R1:W-:Y:S04]  /*2b5a0*/  STL [R1+0x28], R0 ;  /* 0x0000280001007387 */ /* 0x0003e80000100800 */
[----:B------:R-:W-:Y:S04]  /*2b5b0*/  STL [R1+0x24], R16 ;  /* 0x0000241001007387 */ /* 0x000fe80000100800 */
[----:B------:R-:W-:Y:S01]  /*2b5c0*/  LDS.128 R12, [R27+0x1000] ;  /* 0x001000001b0c7984 */ /* 0x000fe20000000c00 */
[----:B-1----:R-:W-:-:S04]  /*2b5d0*/  FFMA.FTZ R0, R16, R24, -0.16845393180847167969 ;  /* 0xbe2c7f3010007423 */ /* 0x002fc80000010018 */
[----:B------:R-:W-:-:S04]  /*2b5e0*/  FFMA.FTZ R0, R16, R0, 0.1716887056827545166 ;  /* 0x3e2fcf2a10007423 */ /* 0x000fc80000010000 */
[----:B------:R-:W-:-:S04]  /*2b5f0*/  FFMA.FTZ R0, R16, R0, -0.17900948226451873779 ;  /* 0xbe374e4310007423 */ /* 0x000fc80000010000 */
[C---:B------:R-:W-:Y:S01]  /*2b600*/  FFMA.FTZ R0, R16.reuse, R0, 0.20512372255325317383 ;  /* 0x3e520bf410007423 */ /* 0x040fe20000010000 */
[----:B0-----:R-:W-:Y:S04]  /*2b610*/  STL.64 [R1+0x10], R4 ;  /* 0x0000100401007387 */ /* 0x001fe80000100a00 */
[----:B------:R-:W-:Y:S04]  /*2b620*/  STL.64 [R1+0x18], R6 ;  /* 0x0000180601007387 */ /* 0x000fe80000100a00 */
[----:B------:R-:W0:Y:S01]  /*2b630*/  LDS.128 R4, [R27+0x800] ;  /* 0x000800001b047984 */ /* 0x000e220000000c00 */
[----:B------:R-:W-:-:S03]  /*2b640*/  FFMA.FTZ R0, R16, R0, -0.24046532809734344482 ;  /* 0xbe763c8b10007423 */ /* 0x000fc60000010000 */
[----:B--2---:R-:W-:Y:S04]  /*2b650*/  STL.64 [R1], R8 ;  /* 0x0000000801007387 */ /* 0x004fe80000100a00 */
[----:B------:R-:W-:Y:S04]  /*2b660*/  STL.64 [R1+0x8], R10 ;  /* 0x0000080a01007387 */ /* 0x000fe80000100a00 */
[----:B------:R-:W1:Y:S01]  /*2b670*/  LDS.128 R8, [R27+0xc00] ;  /* 0x000c00001b087984 */ /* 0x000e620000000c00 */
[----:B------:R-:W-:-:S04]  /*2b680*/  FFMA.FTZ R0, R16, R0, 0.28857114911079406738 ;  /* 0x3e93bf9910007423 */ /* 0x000fc80000010000 */
[----:B------:R-:W-:Y:S02]  /*2b690*/  FFMA.FTZ R0, R16, R0, -0.36067417263984680176 ;  /* 0xbeb8aa4910007423 */ /* 0x000fe40000010000 */
[----:B------:R-:W2:Y:S04]  /*2b6a0*/  LDS.128 R16, [R27+0x1400] ;  /* 0x001400001b107984 */ /* 0x000ea80000000c00 */
[----:B0-----:R0:W-:Y:S04]  /*2b6b0*/  STL [R1+0x16b0], R4 ;  /* 0x0016b00401007387 */ /* 0x0011e80000100800 */
[----:B0-----:R-:W3:Y:S04]  /*2b6c0*/  LDL.LU R4, [R1+0xa4] ;  /* 0x0000a40001047983 */ /* 0x001ee80000300800 */
[----:B------:R-:W-:Y:S04]  /*2b6d0*/  STL [R1+0x1688], R5 ;  /* 0x0016880501007387 */ /* 0x000fe80000100800 */
[----:B------:R0:W-:Y:S04]  /*2b6e0*/  STL [R1+0x15e8], R7 ;  /* 0x0015e80701007387 */ /* 0x0001e80000100800 */
[----:B0-----:R-:W4:Y:S04]  /*2b6f0*/  LDL.LU R7, [R1+0x2d8] ;  /* 0x0002d80001077983 */ /* 0x001f280000300800 */
[----:B------:R0:W-:Y:S04]  /*2b700*/  STL [R1+0x1660], R6 ;  /* 0x0016600601007387 */ /* 0x0001e80000100800 */
[----:B0-----:R-:W3:Y:S04]  /*2b710*/  LDL.LU R6, [R1+0x2dc] ;  /* 0x0002dc0001067983 */ /* 0x001ee80000300800 */
[----:B-1----:R-:W-:Y:S04]  /*2b720*/  STL [R1+0x1698], R9 ;  /* 0x0016980901007387 */ /* 0x002fe80000100800 */
[----:B------:R0:W-:Y:S04]  /*2b730*/  STL.64 [R1+0x1610], R10 ;  /* 0x0016100a01007387 */ /* 0x0001e80000100a00 */
[----:B0-----:R-:W3:Y:S04]  /*2b740*/  LDL.LU R10, [R1+0xb0] ;  /* 0x0000b000010a7983 */ /* 0x001ee80000300800 */
[----:B------:R-:W3:Y:S04]  /*2b750*/  LDL.LU R11, [R1+0xa8] ;  /* 0x0000a800010b7983 */ /* 0x000ee80000300800 */
[----:B------:R0:W-:Y:S04]  /*2b760*/  STL.64 [R1+0x16a8], R12 ;  /* 0x0016a80c01007387 */ /* 0x0001e80000100a00 */
[----:B0-----:R-:W3:Y:S04]  /*2b770*/  LDL.LU R12, [R1+0x2d4] ;  /* 0x0002d400010c7983 */ /* 0x001ee80000300800 */
[----:B------:R-:W3:Y:S04]  /*2b780*/  LDL.LU R13, [R1+0x2d0] ;  /* 0x0002d000010d7983 */ /* 0x000ee80000300800 */
[----:B------:R0:W-:Y:S04]  /*2b790*/  STL.64 [R1+0x1608], R14 ;  /* 0x0016080e01007387 */ /* 0x0001e80000100a00 */
[----:B0-----:R-:W3:Y:S04]  /*2b7a0*/  LDL.LU R14, [R1+0x28] ;  /* 0x00002800010e7983 */ /* 0x001ee80000300800 */
[----:B------:R-:W3:Y:S04]  /*2b7b0*/  LDL.LU R15, [R1+0xac] ;  /* 0x0000ac00010f7983 */ /* 0x000ee80000300800 */
[----:B--2---:R0:W-:Y:S04]  /*2b7c0*/  STL.64 [R1+0x1600], R18 ;  /* 0x0016001201007387 */ /* 0x0041e80000100a00 */
[----:B0-----:R-:W2:Y:S01]  /*2b7d0*/  LDL.LU R19, [R1+0x24] ;  /* 0x0000240001137983 */ /* 0x001ea20000300800 */
[----:B------:R-:W-:-:S04]  /*2b7e0*/  IMAD.IADD R3, R26, 0x1, -R3 ;  /* 0x000000011a037824 */ /* 0x000fc800078e0a03 */
[----:B------:R-:W-:Y:S02]  /*2b7f0*/  FADD R3, R3, -1 ;  /* 0xbf80000003037421 */ /* 0x000fe40000000000 */
[CC--:B------:R-:W-:Y:S02]  /*2b800*/  FFMA.FTZ R20, R2.reuse, R24.reuse, -0.16845393180847167969 ;  /* 0xbe2c7f3002147423 */ /* 0x0c0fe40000010018 */
[C---:B------:R-:W-:Y:S02]  /*2b810*/  FFMA.FTZ R21, R3.reuse, R24, -0.16845393180847167969 ;  /* 0xbe2c7f3003157423 */ /* 0x040fe40000010018 */
[C---:B------:R-:W-:Y:S02]  /*2b820*/  FFMA.FTZ R20, R2.reuse, R20, 0.1716887056827545166 ;  /* 0x3e2fcf2a02147423 */ /* 0x040fe40000010014 */
[----:B------:R-:W-:Y:S02]  /*2b830*/  FFMA.FTZ R21, R3, R21, 0.1716887056827545166 ;  /* 0x3e2fcf2a03157423 */ /* 0x000fe40000010015 */
[----:B------:R-:W-:-:S02]  /*2b840*/  FFMA.FTZ R20, R2, R20, -0.17900948226451873779 ;  /* 0xbe374e4302147423 */ /* 0x000fc40000010014 */
[C---:B------:R-:W-:Y:S02]  /*2b850*/  FFMA.FTZ R21, R3.reuse, R21, -0.17900948226451873779 ;  /* 0xbe374e4303157423 */ /* 0x040fe40000010015 */
[C---:B------:R-:W-:Y:S02]  /*2b860*/  FFMA.FTZ R20, R2.reuse, R20, 0.20512372255325317383 ;  /* 0x3e520bf402147423 */ /* 0x040fe40000010014 */
[C---:B------:R-:W-:Y:S02]  /*2b870*/  FFMA.FTZ R21, R3.reuse, R21, 0.20512372255325317383 ;  /* 0x3e520bf403157423 */ /* 0x040fe40000010015 */
[C---:B------:R-:W-:Y:S02]  /*2b880*/  FFMA.FTZ R20, R2.reuse, R20, -0.24046532809734344482 ;  /* 0xbe763c8b02147423 */ /* 0x040fe40000010014 */
[----:B------:R-:W-:Y:S02]  /*2b890*/  FFMA.FTZ R21, R3, R21, -0.24046532809734344482 ;  /* 0xbe763c8b03157423 */ /* 0x000fe40000010015 */
[----:B------:R-:W-:-:S02]  /*2b8a0*/  FFMA.FTZ R20, R2, R20, 0.28857114911079406738 ;  /* 0x3e93bf9902147423 */ /* 0x000fc40000010014 */
[C---:B------:R-:W-:Y:S02]  /*2b8b0*/  FFMA.FTZ R21, R3.reuse, R21, 0.28857114911079406738 ;  /* 0x3e93bf9903157423 */ /* 0x040fe40000010015 */
[C---:B------:R-:W-:Y:S02]  /*2b8c0*/  FFMA.FTZ R20, R2.reuse, R20, -0.36067417263984680176 ;  /* 0xbeb8aa4902147423 */ /* 0x040fe40000010014 */
[----:B------:R-:W-:Y:S01]  /*2b8d0*/  FFMA.FTZ R21, R3, R21, -0.36067417263984680176 ;  /* 0xbeb8aa4903157423 */ /* 0x000fe20000010015 */
[----:B------:R-:W-:Y:S01]  /*2b8e0*/  ISETP.GE.U32.AND P2, PT, R25, 0x7f800000, PT ;  /* 0x7f8000001900780c */ /* 0x000fe20003f46070 */
[----:B------:R-:W-:Y:S02]  /*2b8f0*/  FFMA.FTZ R25, R2, R20, 0.48089820146560668945 ;  /* 0x3ef6384a02197423 */ /* 0x000fe40000010014 */
[----:B------:R-:W-:Y:S01]  /*2b900*/  FFMA.FTZ R21, R3, R21, 0.48089820146560668945 ;  /* 0x3ef6384a03157423 */ /* 0x000fe20000010015 */
[----:B------:R-:W-:Y:S01]  /*2b910*/  ISETP.GE.U32.AND P5, PT, R26, 0x7f800000, PT ;  /* 0x7f8000001a00780c */ /* 0x000fe20003fa6070 */
[----:B------:R-:W-:-:S04]  /*2b920*/  FFMA.FTZ R29, R2, R25, -0.72134751081466674805 ;  /* 0xbf38aa3b021d7423 */ /* 0x000fc80000010019 */
[----:B------:R-:W-:Y:S02]  /*2b930*/  FMUL R29, R2, R29 ;  /* 0x0000001d021d7220 */ /* 0x000fe40000400000 */
[----:B--2---:R-:W-:Y:S02]  /*2b940*/  FFMA.FTZ R24, R19, R0, 0.48089820146560668945 ;  /* 0x3ef6384a13187423 */ /* 0x004fe40000010000 */
[----:B------:R-:W-:Y:S02]  /*2b950*/  FFMA.FTZ R0, R3, R21, -0.72134751081466674805 ;  /* 0xbf38aa3b03007423 */ /* 0x000fe40000010015 */
[----:B------:R-:W0:Y:S01]  /*2b960*/  LDS.128 R20, [R27+0x1800] ;  /* 0x001800001b147984 */ /* 0x000e220000000c00 */
[----:B------:R-:W-:-:S03]  /*2b970*/  FFMA.FTZ R28, R19, R24, -0.72134751081466674805 ;  /* 0xbf38aa3b131c7423 */ /* 0x000fc60000010018 */
[----:B------:R-:W1:Y:S01]  /*2b980*/  LDS.128 R24, [R27+0x1c00] ;  /* 0x001c00001b187984 */ /* 0x000e620000000c00 */
[----:B------:R-:W-:Y:S02]  /*2b990*/  FMUL R5, R3, R0 ;  /* 0x0000000003057220 */ /* 0x000fe40000400000 */
[----:B------:R-:W-:Y:S02]  /*2b9a0*/  FMUL R0, R19, R28 ;  /* 0x0000001c13007220 */ /* 0x000fe40000400000 */
[----:B------:R-:W-:Y:S02]  /*2b9b0*/  FMUL R9, R3, R5 ;  /* 0x0000000503097220 */ /* 0x000fe40000400000 */
[----:B------:R-:W-:Y:S02]  /*2b9c0*/  FMUL R28, R2, R29 ;  /* 0x0000001d021c7220 */ /* 0x000fe40000400000 */
[----:B------:R-:W-:Y:S02]  /*2b9d0*/  FMUL R0, R19, R0 ;  /* 0x0000000013007220 */ /* 0x000fe40000400000 */
[----:B------:R-:W-:-:S02]  /*2b9e0*/  FFMA.FTZ R3, R3, 1.4426950216293334961, R9 ;  /* 0x3fb8aa3b03037823 */ /* 0x000fc40000010009 */
[----:B------:R-:W-:Y:S02]  /*2b9f0*/  FFMA.FTZ R2, R2, 1.4426950216293334961, R28 ;  /* 0x3fb8aa3b02027823 */ /* 0x000fe4000001001c */
[----:B------:R-:W-:Y:S02]  /*2ba00*/  FFMA.FTZ R0, R19, 1.4426950216293334961, R0 ;  /* 0x3fb8aa3b13007823 */ /* 0x000fe40000010000 */
[----:B---3--:R-:W-:Y:S02]  /*2ba10*/  FADD R28, R6, R14 ;  /* 0x0000000e061c7221 */ /* 0x008fe40000000000 */
[----:B----4-:R-:W-:Y:S02]  /*2ba20*/  FADD R3, R7, R3 ;  /* 0x0000000307037221 */ /* 0x010fe40000000000 */
[----:B------:R-:W-:Y:S02]  /*2ba30*/  FADD R2, R12, R2 ;  /* 0x000000020c027221 */ /* 0x000fe40000000000 */
[----:B------:R-:W-:Y:S01]  /*2ba40*/  FADD R0, R13, R0 ;  /* 0x000000000d007221 */ /* 0x000fe20000000000 */
[----:B0-----:R-:W-:Y:S04]  /*2ba50*/  STL.64 [R1+0x15f8], R22 ;  /* 0x0015f81601007387 */ /* 0x001fe80000100a00 */
[----:B-1----:R-:W-:Y:S04]  /*2ba60*/  STL.64 [R1+0x16a0], R24 ;  /* 0x0016a01801007387 */ /* 0x002fe80000100a00 */
[----:B------:R0:W-:Y:S04]  /*2ba70*/  STL.64 [R1+0x15f0], R26 ;  /* 0x0015f01a01007387 */ /* 0x0001e80000100a00 */
[----:B------:R-:W2:Y:S04]  /*2ba80*/  LDL.LU R5, [R1] ;  /* 0x0000000001057983 */ /* 0x000ea80000300800 */
[----:B------:R-:W3:Y:S04]  /*2ba90*/  LDL.LU R9, [R1+0x10] ;  /* 0x0000100001097983 */ /* 0x000ee80000300800 */
[----:B------:R-:W2:Y:S04]  /*2baa0*/  LDL.LU.64 R6, [R1+0x3f0] ;  /* 0x0003f00001067983 */ /* 0x000ea80000300a00 */
[----:B------:R-:W4:Y:S04]  /*2bab0*/  LDL.LU.64 R12, [R1+0x3e8] ;  /* 0x0003e800010c7983 */ /* 0x000f280000300a00 */
[----:B0-----:R-:W2:Y:S04]  /*2bac0*/  LDL.LU.64 R26, [R1+0x308] ;  /* 0x00030800011a7983 */ /* 0x001ea80000300a00 */
[----:B------:R-:W2:Y:S04]  /*2bad0*/  LDL.LU.64 R22, [R1+0x300] ;  /* 0x0003000001167983 */ /* 0x000ea80000300a00 */
[----:B------:R-:W2:Y:S04]  /*2bae0*/  LDL.LU.64 R24, [R1+0x280] ;  /* 0x0002800001187983 */ /* 0x000ea80000300a00 */
[----:B------:R-:W2:Y:S01]  /*2baf0*/  LDL.LU.64 R18, [R1+0x2c8] ;  /* 0x0002c80001127983 */ /* 0x000ea20000300a00 */
[----:B------:R-:W-:-:S02]  /*2bb00*/  @P2 MOV R29, 0x7f800000 ;  /* 0x7f800000001d2802 */ /* 0x000fc40000000f00 */
[----:B------:R-:W-:-:S03]  /*2bb10*/  @P5 MOV R14, 0x7f800000 ;  /* 0x7f800000000e5802 */ /* 0x000fc60000000f00 */
[----:B------:R-:W-:Y:S01]  /*2bb20*/  @P2 FFMA.FTZ R28, R10, R29, +INF ;  /* 0x7f8000000a1c2423 */ /* 0x000fe2000001001d */
[C---:B------:R-:W-:Y:S01]  /*2bb30*/  FSETP.NEU.AND P2, PT, R15.reuse, RZ, PT ;  /* 0x000000ff0f00720b */ /* 0x040fe20003f4d000 */
[----:B------:R-:W-:Y:S01]  /*2bb40*/  @P5 FFMA.FTZ R3, R15, R14, +INF ;  /* 0x7f8000000f035423 */ /* 0x000fe2000001000e */
[----:B--2---:R0:W-:Y:S04]  /*2bb50*/  STL.64 [R1+0x1690], R18 ;  /* 0x0016901201007387 */ /* 0x0041e80000100a00 */
[----:B0-----:R-:W2:Y:S04]  /*2bb60*/  LDL.LU.64 R18, [R1+0x290] ;  /* 0x0002900001127983 */ /* 0x001ea80000300a00 */
[----:B------:R-:W2:Y:S01]  /*2bb70*/  LDL.LU.64 R14, [R1+0x2a8] ;  /* 0x0002a800010e7983 */ /* 0x000ea20000300a00 */
[----:B------:R-:W-:-:S02]  /*2bb80*/  ISETP.GE.U32.AND P4, PT, R11, 0x7f800000, PT ;  /* 0x7f8000000b00780c */ /* 0x000fc40003f86070 */
[----:B------:R-:W-:Y:S02]  /*2bb90*/  ISETP.GE.U32.AND P1, PT, R4, 0x7f800000, PT ;  /* 0x7f8000000400780c */ /* 0x000fe40003f26070 */
[----:B------:R-:W-:Y:S01]  /*2bba0*/  FSETP.NEU.AND P3, PT, R10, RZ, PT ;  /* 0x000000ff0a00720b */ /* 0x000fe20003f6d000 */
[----:B--2---:R0:W-:Y:S04]  /*2bbb0*/  STL.64 [R1+0x1678], R14 ;  /* 0x0016780e01007387 */ /* 0x0041e80000100a00 */
[----:B0-----:R-:W2:Y:S04]  /*2bbc0*/  LDL.LU.64 R14, [R1+0x288] ;  /* 0x00028800010e7983 */ /* 0x001ea80000300a00 */
[----:B------:R-:W-:-:S02]  /*2bbd0*/  @P4 IMAD.MOV.U32 R10, RZ, RZ, 0x7f800000 ;  /* 0x7f800000ff0a4424 */ /* 0x000fc400078e00ff */
[----:B------:R-:W-:Y:S02]  /*2bbe0*/  @P1 MOV R29, 0x7f800000 ;  /* 0x7f800000001d1802 */ /* 0x000fe40000000f00 */
[C---:B------:R-:W-:Y:S01]  /*2bbf0*/  @P4 FFMA.FTZ R2, R11.reuse, R10, +INF ;  /* 0x7f8000000b024423 */ /* 0x040fe2000001000a */
[----:B------:R-:W-:Y:S02]  /*2bc00*/  FSETP.NEU.AND P5, PT, R11, RZ, PT ;  /* 0x000000ff0b00720b */ /* 0x000fe40003fad000 */
[C---:B------:R-:W-:Y:S01]  /*2bc10*/  @P1 FFMA.FTZ R0, R4.reuse, R29, +INF ;  /* 0x7f80000004001423 */ /* 0x040fe2000001001d */
[----:B------:R-:W-:Y:S01]  /*2bc20*/  FSETP.NEU.AND P4, PT, R4, RZ, PT ;  /* 0x000000ff0400720b */ /* 0x000fe20003f8d000 */
[----:B--2---:R0:W-:Y:S04]  /*2bc30*/  STL.64 [R1+0x1680], R14 ;  /* 0x0016800e01007387 */ /* 0x0041e80000100a00 */
[----:B0-----:R-:W2:Y:S04]  /*2bc40*/  LDL.LU.64 R14, [R1+0x278] ;  /* 0x00027800010e7983 */ /* 0x001ea80000300a00 */
[----:B------:R-:W2:Y:S04]  /*2bc50*/  LDL.LU.64 R10, [R1+0x270] ;  /* 0x00027000010a7983 */ /* 0x000ea80000300a00 */
[----:B------:R0:W-:Y:S04]  /*2bc60*/  STL.64 [R1+0x1598], R2 ;  /* 0x0015980201007387 */ /* 0x0001e80000100a00 */
[----:B0-----:R-:W2:Y:S04]  /*2bc70*/  LDL.LU.64 R2, [R1+0x3e0] ;  /* 0x0003e00001027983 */ /* 0x001ea80000300a00 */
[----:B------:R-:W4:Y:S04]  /*2bc80*/  LDL.LU R4, [R1+0x16b0] ;  /* 0x0016b00001047983 */ /* 0x000f280000300800 */
[----:B------:R0:W-:Y:S04]  /*2bc90*/  STL [R1+0x1664], R28 ;  /* 0x0016641c01007387 */ /* 0x0001e80000100800 */
[----:B0-----:R-:W3:Y:S04]  /*2bca0*/  LDL.LU.64 R28, [R1+0x3f8] ;  /* 0x0003f800011c7983 */ /* 0x001ee80000300a00 */
[----:B---3--:R0:W-:Y:S04]  /*2bcb0*/  STG.E.U16 [R28.64], R9 ;  /* 0x000000091c007986 */ /* 0x0081e8000c101504 */
[----:B0-----:R-:W3:Y:S04]  /*2bcc0*/  LDL.LU.64 R28, [R1+0x268] ;  /* 0x00026800011c7983 */ /* 0x001ee80000300a00 */
[----:B---3--:R0:W-:Y:S04]  /*2bcd0*/  STL.64 [R1+0x1668], R28 ;  /* 0x0016681c01007387 */ /* 0x0081e80000100a00 */
[----:B0-----:R-:W3:Y:S04]  /*2bce0*/  LDL.LU.64 R28, [R1+0x298] ;  /* 0x00029800011c7983 */ /* 0x001ee80000300a00 */
[----:B------:R-:W-:Y:S04]  /*2bcf0*/  STG.E.U16 [R6.64], R5 ;  /* 0x0000000506007986 */ /* 0x000fe8000c101504 */
[----:B----4-:R-:W-:Y:S04]  /*2bd00*/  STG.E.U16 [R12.64], R4 ;  /* 0x000000040c007986 */ /* 0x010fe8000c101504 */
[----:B---3--:R0:W-:Y:S04]  /*2bd10*/  STL.64 [R1+0x1670], R28 ;  /* 0x0016701c01007387 */ /* 0x0081e80000100a00 */
[----:B0-----:R-:W3:Y:S04]  /*2bd20*/  LDL.LU.64 R28, [R1+0x2a0] ;  /* 0x0002a000011c7983 */ /* 0x001ee80000300a00 */
[----:B------:R-:W4:Y:S04]  /*2bd30*/  LDL.LU.64 R6, [R1+0x260] ;  /* 0x0002600001067983 */ /* 0x000f280000300a00 */
[----:B------:R-:W3:Y:S04]  /*2bd40*/  LDL.LU.64 R12, [R1+0x16a8] ;  /* 0x0016a800010c7983 */ /* 0x000ee80000300a00 */
[----:B--2---:R0:W-:Y:S04]  /*2bd50*/  STG.E.U16 [R2.64], R8 ;  /* 0x0000000802007986 */ /* 0x0041e8000c101504 */
[----:B0-----:R-:W2:Y:S04]  /*2bd60*/  LDL.LU.64 R2, [R1+0x258] ;  /* 0x0002580001027983 */ /* 0x001ea80000300a00 */
[----:B---3--:R0:W-:Y:S04]  /*2bd70*/  STG.E.U16 [R26.64], R12 ;  /* 0x0000000c1a007986 */ /* 0x0081e8000c101504 */
[----:B------:R1:W-:Y:S04]  /*2bd80*/  STG.E.U16 [R22.64], R16 ;  /* 0x0000001016007986 */ /* 0x0003e8000c101504 */
[----:B------:R3:W-:Y:S04]  /*2bd90*/  STG.E.U16 [R24.64], R20 ;  /* 0x0000001418007986 */ /* 0x0007e8000c101504 */
[----:B0-----:R-:W2:Y:S04]  /*2bda0*/  LDL.LU.64 R26, [R1+0x250] ;  /* 0x00025000011a7983 */ /* 0x001ea80000300a00 */
[----:B-1----:R-:W2:Y:S04]  /*2bdb0*/  LDL.LU.64 R22, [R1+0x248] ;  /* 0x0002480001167983 */ /* 0x002ea80000300a00 */
[----:B---3--:R-:W3:Y:S01]  /*2bdc0*/  LDL.LU.64 R24, [R1+0x16a0] ;  /* 0x0016a00001187983 */ /* 0x008ee20000300a00 */
[----:B------:R-:W-:-:S03]  /*2bdd0*/  PRMT R8, R9, 0x7632, R8 ;  /* 0x0000763209087816 */ /* 0x000fc60000000008 */
[----:B------:R-:W2:Y:S04]  /*2bde0*/  LDL.LU R9, [R1+0x1698] ;  /* 0x0016980001097983 */ /* 0x000ea80000300800 */
[----:B---3--:R0:W-:Y:S04]  /*2bdf0*/  STG.E.U16 [R18.64], R24 ;  /* 0x0000001812007986 */ /* 0x0081e8000c101504 */
[----:B0-----:R-:W3:Y:S01]  /*2be00*/  LDL.LU.64 R18, [R1+0x1690] ;  /* 0x0016900001127983 */ /* 0x001ee20000300a00 */
[----:B------:R-:W-:-:S03]  /*2be10*/  PRMT R4, R5, 0x7632, R4 ;  /* 0x0000763205047816 */ /* 0x000fc60000000004 */
[----:B------:R-:W2:Y:S04]  /*2be20*/  LDL.LU R5, [R1+0x1688] ;  /* 0x0016880001057983 */ /* 0x000ea80000300800 */
[----:B---3--:R0:W-:Y:S04]  /*2be30*/  STG.E.U16 [R18.64], R8 ;  /* 0x0000000812007986 */ /* 0x0081e8000c101504 */
[----:B------:R1:W-:Y:S04]  /*2be40*/  STG.E.U16 [R14.64], R4 ;  /* 0x000000040e007986 */ /* 0x0003e8000c101504 */
[----:B0-----:R-:W3:Y:S04]  /*2be50*/  LDL.LU.64 R18, [R1+0x240] ;  /* 0x0002400001127983 */ /* 0x001ee80000300a00 */
[----:B-1----:R-:W2:Y:S01]  /*2be60*/  LDL.LU.64 R14, [R1+0x1680] ;  /* 0x00168000010e7983 */ /* 0x002ea20000300a00 */
[----:B------:R-:W-:-:S02]  /*2be70*/  PRMT R12, R4, 0x7632, R12 ;  /* 0x00007632040c7816 */ /* 0x000fc4000000000c */
[----:B------:R-:W-:-:S03]  /*2be80*/  PRMT R8, R8, 0x7632, R8 ;  /* 0x0000763208087816 */ /* 0x000fc60000000008 */
[----:B--2---:R0:W-:Y:S04]  /*2be90*/  STG.E.U16 [R14.64], R12 ;  /* 0x0000000c0e007986 */ /* 0x0041e8000c101504 */
[----:B0-----:R-:W2:Y:S01]  /*2bea0*/  LDL.LU.64 R14, [R1+0x1678] ;  /* 0x00167800010e7983 */ /* 0x001ea20000300a00 */
[----:B------:R-:W-:Y:S02]  /*2beb0*/  PRMT R12, R12, 0x7632, R12 ;  /* 0x000076320c0c7816 */ /* 0x000fe4000000000c */
[----:B------:R-:W-:Y:S01]  /*2bec0*/  PRMT R16, R16, 0x7632, R16 ;  /* 0x0000763210107816 */ /* 0x000fe20000000010 */
[----:B--2---:R0:W-:Y:S04]  /*2bed0*/  STG.E.U16 [R14.64], R8 ;  /* 0x000000080e007986 */ /* 0x0041e8000c101504 */
[----:B------:R1:W-:Y:S04]  /*2bee0*/  STG.E.U16 [R10.64], R12 ;  /* 0x0000000c0a007986 */ /* 0x0003e8000c101504 */
[----:B------:R2:W-:Y:S04]  /*2bef0*/  STG.E.U16 [R28.64], R16 ;  /* 0x000000101c007986 */ /* 0x0005e8000c101504 */
[----:B0-----:R-:W3:Y:S04]  /*2bf00*/  LDL.LU.64 R14, [R1+0x220] ;  /* 0x00022000010e7983 */ /* 0x001ee80000300a00 */
[----:B-1----:R-:W3:Y:S04]  /*2bf10*/  LDL.LU.64 R10, [R1+0x218] ;  /* 0x00021800010a7983 */ /* 0x002ee80000300a00 */
[----:B--2---:R-:W2:Y:S01]  /*2bf20*/  LDL.LU.64 R28, [R1+0x1670] ;  /* 0x00167000011c7983 */ /* 0x004ea20000300a00 */
[----:B------:R-:W-:-:S03]  /*2bf30*/  PRMT R20, R20, 0x7632, R20 ;  /* 0x0000763214147816 */ /* 0x000fc60000000014 */
[----:B------:R-:W3:Y:S04]  /*2bf40*/  LDL.LU R16, [R1+0x4] ;  /* 0x0000040001107983 */ /* 0x000ee80000300800 */
[----:B--2---:R0:W-:Y:S04]  /*2bf50*/  STG.E.U16 [R28.64], R20 ;  /* 0x000000141c007986 */ /* 0x0041e8000c101504 */
[----:B0-----:R-:W2:Y:S04]  /*2bf60*/  LDL.LU.64 R28, [R1+0x1668] ;  /* 0x00166800011c7983 */ /* 0x001ea80000300a00 */
[----:B------:R-:W4:Y:S01]  /*2bf70*/  LDL.LU R20, [R1+0x14] ;  /* 0x0000140001147983 */ /* 0x000f220000300800 */
[----:B------:R-:W-:-:S05]  /*2bf80*/  PRMT R24, R24, 0x7632, R24 ;  /* 0x0000763218187816 */ /* 0x000fca0000000018 */
[----:B--2---:R0:W-:Y:S04]  /*2bf90*/  STG.E.U16 [R28.64], R24 ;  /* 0x000000181c007986 */ /* 0x0041e8000c101504 */
[----:B----4-:R1:W-:Y:S04]  /*2bfa0*/  STG.E.U16 [R6.64], R20 ;  /* 0x0000001406007986 */ /* 0x0103e8000c101504 */
[----:B0-----:R-:W2:Y:S04]  /*2bfb0*/  LDL.LU R28, [R1+0x1664] ;  /* 0x00166400011c7983 */ /* 0x001ea80000300800 */
[----:B-1----:R-:W4:Y:S04]  /*2bfc0*/  LDL.LU R6, [R1+0x1660] ;  /* 0x0016600001067983 */ /* 0x002f280000300800 */
[----:B------:R-:W4:Y:S04]  /*2bfd0*/  LDL.LU R7, [R1+0x18] ;  /* 0x0000180001077983 */ /* 0x000f280000300800 */
[----:B----4-:R-:W-:Y:S04]  /*2bfe0*/  STL.64 [R1+0x1628], R6 ;  /* 0x0016280601007387 */ /* 0x010fe80000100a00 */
[----:B------:R-:W2:Y:S04]  /*2bff0*/  LDL.LU R29, [R1+0x8] ;  /* 0x00000800011d7983 */ /* 0x000ea80000300800 */
[----:B---3--:R-:W-:Y:S04]  /*2c000*/  STG.E.U16 [R2.64], R16 ;  /* 0x0000001002007986 */ /* 0x008fe8000c101504 */
[----:B------:R-:W-:Y:S04]  /*2c010*/  STG.E.U16 [R26.64], R5 ;  /* 0x000000051a007986 */ /* 0x000fe8000c101504 */
[----:B------:R-:W-:Y:S04]  /*2c020*/  STG.E.U16 [R22.64], R9 ;  /* 0x0000000916007986 */ /* 0x000fe8000c101504 */
[----:B--2---:R-:W-:Y:S04]  /*2c030*/  STL.64 [R1+0x1620], R28 ;  /* 0x0016201c01007387 */ /* 0x004fe80000100a00 */
[----:B------:R0:W-:Y:S04]  /*2c040*/  STL.64 [R1+0x1648], R8 ;  /* 0x0016480801007387 */ /* 0x0001e80000100a00 */
[----:B0-----:R-:W2:Y:S04]  /*2c050*/  LDL.LU.64 R8, [R1+0x210] ;  /* 0x0002100001087983 */ /* 0x001ea80000300a00 */
[----:B--2---:R0:W-:Y:S04]  /*2c060*/  STL.64 [R1+0x1650], R8 ;  /* 0x0016500801007387 */ /* 0x0041e80000100a00 */
[----:B0-----:R-:W2:Y:S04]  /*2c070*/  LDL.LU.64 R8, [R1+0x200] ;  /* 0x0002000001087983 */ /* 0x001ea80000300a00 */
[----:B------:R-:W-:Y:S04]  /*2c080*/  STG.E.U16 [R18.64], R13 ;  /* 0x0000000d12007986 */ /* 0x000fe8000c101504 */
[----:B--2---:R0:W-:Y:S04]  /*2c090*/  STL.64 [R1+0x1658], R8 ;  /* 0x0016580801007387 */ /* 0x0041e80000100a00 */
[----:B0-----:R-:W2:Y:S04]  /*2c0a0*/  LDL.LU.64 R8, [R1+0x230] ;  /* 0x0002300001087983 */ /* 0x001ea80000300a00 */
[----:B------:R0:W-:Y:S04]  /*2c0b0*/  STL [R1+0x1640], R13 ;  /* 0x0016400d01007387 */ /* 0x0001e80000100800 */
[----:B0-----:R-:W3:Y:S04]  /*2c0c0*/  LDL.LU.64 R12, [R1+0x228] ;  /* 0x00022800010c7983 */ /* 0x001ee80000300a00 */
[----:B------:R-:W4:Y:S04]  /*2c0d0*/  LDL.LU.64 R2, [R1+0x1f0] ;  /* 0x0001f00001027983 */ /* 0x000f280000300a00 */
[----:B----4-:R0:W-:Y:S04]  /*2c0e0*/  STL.64 [R1+0x1630], R2 ;  /* 0x0016300201007387 */ /* 0x0101e80000100a00 */
[----:B0-----:R-:W4:Y:S04]  /*2c0f0*/  LDL.LU.64 R2, [R1+0x238] ;  /* 0x0002380001027983 */ /* 0x001f280000300a00 */
[----:B------:R-:W-:Y:S04]  /*2c100*/  STG.E.U16 [R14.64], R17 ;  /* 0x000000110e007986 */ /* 0x000fe8000c101504 */
[----:B------:R-:W-:Y:S04]  /*2c110*/  STG.E.U16 [R10.64], R21 ;  /* 0x000000150a007986 */ /* 0x000fe8000c101504 */
[----:B----4-:R0:W-:Y:S04]  /*2c120*/  STL.64 [R1+0x1638], R2 ;  /* 0x0016380201007387 */ /* 0x0101e80000100a00 */
[----:B0-----:R-:W4:Y:S04]  /*2c130*/  LDL.LU.64 R2, [R1+0x1f8] ;  /* 0x0001f80001027983 */ /* 0x001f280000300a00 */
[----:B------:R-:W3:Y:S04]  /*2c140*/  LDL.LU.64 R6, [R1+0x1e8] ;  /* 0x0001e80001067983 */ /* 0x000ee80000300a00 */
[----:B------:R-:W3:Y:S04]  /*2c150*/  LDL.LU.64 R28, [R1+0x1e0] ;  /* 0x0001e000011c7983 */ /* 0x000ee80000300a00 */
[----:B------:R-:W3:Y:S04]  /*2c160*/  LDL.LU.64 R10, [R1+0x1d0] ;  /* 0x0001d000010a7983 */ /* 0x000ee80000300a00 */
[----:B--2---:R-:W-:Y:S04]  /*2c170*/  STG.E.U16 [R8.64], R25 ;  /* 0x0000001908007986 */ /* 0x004fe8000c101504 */
[----:B---3--:R0:W-:Y:S04]  /*2c180*/  STL.64 [R1+0x1618], R10 ;  /* 0x0016180a01007387 */ /* 0x0081e80000100a00 */
[----:B0-----:R-:W2:Y:S04]  /*2c190*/  LDL.LU.64 R10, [R1+0x1d8] ;  /* 0x0001d800010a7983 */ /* 0x001ea80000300a00 */
[----:B------:R-:W3:Y:S04]  /*2c1a0*/  LDL.LU.64 R14, [R1+0x1c8] ;  /* 0x0001c800010e7983 */ /* 0x000ee80000300a00 */
[----:B------:R-:W2:Y:S04]  /*2c1b0*/  LDL.LU.64 R18, [R1+0x1c0] ;  /* 0x0001c00001127983 */ /* 0x000ea80000300a00 */
[----:B------:R-:W2:Y:S04]  /*2c1c0*/  LDL.LU.64 R22, [R1+0x1b8] ;  /* 0x0001b80001167983 */ /* 0x000ea80000300a00 */
[----:B------:R-:W2:Y:S04]  /*2c1d0*/  LDL.LU.64 R26, [R1+0x1b0] ;  /* 0x0001b000011a7983 */ /* 0x000ea80000300a00 */
[----:B------:R-:W2:Y:S01]  /*2c1e0*/  LDL.LU.64 R8, [R1+0x1658] ;  /* 0x0016580001087983 */ /* 0x000ea20000300a00 */
[----:B------:R-:W-:-:S02]  /*2c1f0*/  PRMT R4, R20, 0x7632, R4 ;  /* 0x0000763214047816 */ /* 0x000fc40000000004 */
[----:B------:R-:W-:-:S03]  /*2c200*/  PRMT R5, R16, 0x7632, R5 ;  /* 0x0000763210057816 */ /* 0x000fc60000000005 */
[----:B--2---:R0:W-:Y:S04]  /*2c210*/  STG.E.U16 [R8.64], R4 ;  /* 0x0000000408007986 */ /* 0x0041e8000c101504 */
[----:B0-----:R-:W2:Y:S01]  /*2c220*/  LDL.LU.64 R8, [R1+0x1650] ;  /* 0x0016500001087983 */ /* 0x001ea20000300a00 */
[----:B------:R-:W-:-:S03]  /*2c230*/  PRMT R4, R5, 0x7632, R4 ;  /* 0x0000763205047816 */ /* 0x000fc60000000004 */
[----:B--2---:R0:W-:Y:S04]  /*2c240*/  STG.E.U16 [R8.64], R5 ;  /* 0x0000000508007986 */ /* 0x0041e8000c101504 */
[----:B0-----:R-:W2:Y:S04]  /*2c250*/  LDL.LU.64 R8, [R1+0x1648] ;  /* 0x0016480001087983 */ /* 0x001ea80000300a00 */
[----:B------:R0:W-:Y:S04]  /*2c260*/  STG.E.U16 [R12.64], R4 ;  /* 0x000000040c007986 */ /* 0x0001e8000c101504 */
[----:B0-----:R-:W3:Y:S01]  /*2c270*/  LDL.LU R13, [R1+0x1640] ;  /* 0x00164000010d7983 */ /* 0x001ee20000300800 */
[----:B--2---:R-:W-:-:S05]  /*2c280*/  PRMT R9, R9, 0x7632, R9 ;  /* 0x0000763209097816 */ /* 0x004fca0000000009 */
[----:B----4-:R0:W-:Y:S04]  /*2c290*/  STG.E.U16 [R2.64], R9 ;  /* 0x0000000902007986 */ /* 0x0101e8000c101504 */
[----:B0-----:R-:W2:Y:S04]  /*2c2a0*/  LDL.LU.64 R2, [R1+0x1638] ;  /* 0x0016380001027983 */ /* 0x001ea80000300a00 */
[----:B------:R0:W-:Y:S04]  /*2c2b0*/  STL.64 [R1+0x15b8], R8 ;  /* 0x0015b80801007387 */ /* 0x0001e80000100a00 */
[----:B0-----:R-:W4:Y:S01]  /*2c2c0*/  LDL.LU.64 R8, [R1+0x208] ;  /* 0x0002080001087983 */ /* 0x001f220000300a00 */
[----:B---3--:R-:W-:-:S02]  /*2c2d0*/  PRMT R13, R13, 0x7632, R13 ;  /* 0x000076320d0d7816 */ /* 0x008fc4000000000d */
[----:B------:R-:W-:-:S03]  /*2c2e0*/  PRMT R17, R17, 0x7632, R17 ;  /* 0x0000763211117816 */ /* 0x000fc60000000011 */
[----:B----4-:R0:W-:Y:S04]  /*2c2f0*/  STG.E.U16 [R8.64], R13 ;  /* 0x0000000d08007986 */ /* 0x0101e8000c101504 */
[----:B--2---:R1:W-:Y:S04]  /*2c300*/  STG.E.U16 [R2.64], R17 ;  /* 0x0000001102007986 */ /* 0x0043e8000c101504 */
[----:B0-----:R-:W2:Y:S04]  /*2c310*/  LDL.LU.64 R12, [R1+0x1a8] ;  /* 0x0001a800010c7983 */ /* 0x001ea80000300a00 */
[----:B------:R-:W3:Y:S04]  /*2c320*/  LDL.LU.64 R8, [R1+0x190] ;  /* 0x0001900001087983 */ /* 0x000ee80000300a00 */
[----:B-1----:R-:W4:Y:S01]  /*2c330*/  LDL.LU.64 R2, [R1+0x1630] ;  /* 0x0016300001027983 */ /* 0x002f220000300a00 */
[----:B------:R-:W-:-:S02]  /*2c340*/  PRMT R21, R21, 0x7632, R21 ;  /* 0x0000763215157816 */ /* 0x000fc40000000015 */
[----:B------:R-:W-:Y:S01]  /*2c350*/  PRMT R25, R25, 0x7632, R25 ;  /* 0x0000763219197816 */ /* 0x000fe20000000019 */
[----:B------:R-:W2:Y:S04]  /*2c360*/  LDL.LU.64 R16, [R1+0x198] ;  /* 0x0001980001107983 */ /* 0x000ea80000300a00 */
[----:B----4-:R0:W-:Y:S04]  /*2c370*/  STG.E.U16 [R2.64], R21 ;  /* 0x0000001502007986 */ /* 0x0101e8000c101504 */
[----:B------:R1:W-:Y:S04]  /*2c380*/  STG.E.U16 [R6.64], R25 ;  /* 0x0000001906007986 */ /* 0x0003e8000c101504 */
[----:B0-----:R-:W4:Y:S04]  /*2c390*/  LDL.LU.64 R20, [R1+0x160] ;  /* 0x0001600001147983 */ /* 0x001f280000300a00 */
[----:B------:R-:W2:Y:S04]  /*2c3a0*/  LDL.LU.64 R2, [R1+0x1a0] ;  /* 0x0001a00001027983 */ /* 0x000ea80000300a00 */
[----:B-1----:R-:W2:Y:S04]  /*2c3b0*/  LDL.LU.64 R6, [R1+0x1628] ;  /* 0x0016280001067983 */ /* 0x002ea80000300a00 */
[----:B------:R-:W3:Y:S04]  /*2c3c0*/  LDL.LU.64 R24, [R1+0x158] ;  /* 0x0001580001187983 */ /* 0x000ee80000300a00 */
[----:B--2---:R0:W-:Y:S04]  /*2c3d0*/  STG.E.U16 [R28.64], R7 ;  /* 0x000000071c007986 */ /* 0x0041e8000c101504 */
[----:B0-----:R-:W2:Y:S04]  /*2c3e0*/  LDL.LU.64 R28, [R1+0x1620] ;  /* 0x00162000011c7983 */ /* 0x001ea80000300a00 */
        /* <DEDUP_REMOVED lines=11> */
[----:B0-----:R-:W4:Y:S01]  /*2c4a0*/  LDL.LU.64 R26, [R1+0x15f0] ;  /* 0x0015f000011a7983 */ /* 0x001f220000300a00 */
[----:B------:R-:W-:-:S03]  /*2c4b0*/  PRMT R4, R7, 0x7632, R4 ;  /* 0x0000763207047816 */ /* 0x000fc60000000004 */
[----:B------:R-:W2:Y:S04]  /*2c4c0*/  LDL.LU R7, [R1+0x15e8] ;  /* 0x0015e80001077983 */ /* 0x000ea80000300800 */
[----:B----4-:R0:W-:Y:S04]  /*2c4d0*/  STG.E.U16 [R20.64], R26 ;  /* 0x0000001a14007986 */ /* 0x0101e8000c101504 */
[----:B0-----:R-:W4:Y:S01]  /*2c4e0*/  LDL.LU.64 R20, [R1+0x180] ;  /* 0x0001800001147983 */ /* 0x001f220000300a00 */
[----:B------:R-:W-:Y:S02]  /*2c4f0*/  PRMT R5, R29, 0x7632, R5 ;  /* 0x000076321d057816 */ /* 0x000fe40000000005 */
[----:B------:R-:W-:Y:S01]  /*2c500*/  PRMT R6, R6, 0x7632, R6 ;  /* 0x0000763206067816 */ /* 0x000fe20000000006 */
[----:B------:R-:W-:Y:S01]  /*2c510*/  STG.E.U16 [R16.64], R4 ;  /* 0x0000000410007986 */ /* 0x000fe2000c101504 */
[----:B------:R-:W-:-:S03]  /*2c520*/  PRMT R10, R10, 0x7632, R10 ;  /* 0x000076320a0a7816 */ /* 0x000fc6000000000a */
[----:B------:R-:W-:Y:S01]  /*2c530*/  STG.E.U16 [R12.64], R5 ;  /* 0x000000050c007986 */ /* 0x000fe2000c101504 */
[----:B------:R-:W-:-:S03]  /*2c540*/  PRMT R14, R14, 0x7632, R14 ;  /* 0x000076320e0e7816 */ /* 0x000fc6000000000e */
[----:B---3--:R-:W-:Y:S04]  /*2c550*/  STG.E.U16 [R24.64], R6 ;  /* 0x0000000618007986 */ /* 0x008fe8000c101504 */
[----:B------:R-:W-:Y:S04]  /*2c560*/  STG.E.U16 [R8.64], R10 ;  /* 0x0000000a08007986 */ /* 0x000fe8000c101504 */
[----:B------:R-:W-:Y:S04]  /*2c570*/  STG.E.U16 [R2.64], R14 ;  /* 0x0000000e02007986 */ /* 0x000fe8000c101504 */
[----:B----4-:R0:W-:Y:S04]  /*2c580*/  STL.64 [R1+0x15e0], R20 ;  /* 0x0015e01401007387 */ /* 0x0101e80000100a00 */
[----:B0-----:R-:W3:Y:S04]  /*2c590*/  LDL.LU.64 R20, [R1+0x188] ;  /* 0x0001880001147983 */ /* 0x001ee80000300a00 */
[----:B------:R-:W4:Y:S04]  /*2c5a0*/  LDL.LU.64 R16, [R1+0x178] ;  /* 0x0001780001107983 */ /* 0x000f280000300a00 */
[----:B------:R-:W3:Y:S04]  /*2c5b0*/  LDL.LU R29, [R1+0x1c] ;  /* 0x00001c00011d7983 */ /* 0x000ee80000300800 */
[----:B------:R-:W3:Y:S04]  /*2c5c0*/  LDL.LU.64 R12, [R1+0x130] ;  /* 0x00013000010c7983 */ /* 0x000ee80000300a00 */
[----:B--2---:R0:W-:Y:S04]  /*2c5d0*/  STL.64 [R1+0x15d8], R6 ;  /* 0x0015d80601007387 */ /* 0x0041e80000100a00 */
[----:B------:R-:W2:Y:S04]  /*2c5e0*/  LDL.LU R25, [R1+0xc] ;  /* 0x00000c0001197983 */ /* 0x000ea80000300800 */
[----:B0-----:R-:W2:Y:S04]  /*2c5f0*/  LDL.LU.64 R6, [R1+0x150] ;  /* 0x0001500001067983 */ /* 0x001ea80000300a00 */
[----:B------:R0:W-:Y:S04]  /*2c600*/  STL.64 [R1+0x15d0], R10 ;  /* 0x0015d00a01007387 */ /* 0x0001e80000100a00 */
[----:B0-----:R-:W2:Y:S04]  /*2c610*/  LDL.LU.64 R10, [R1+0x170] ;  /* 0x00017000010a7983 */ /* 0x001ea80000300a00 */
[----:B------:R0:W-:Y:S04]  /*2c620*/  STL [R1+0x15c8], R15 ;  /* 0x0015c80f01007387 */ /* 0x0001e80000100800 */
[----:B0-----:R-:W2:Y:S04]  /*2c630*/  LDL.LU.64 R14, [R1+0x128] ;  /* 0x00012800010e7983 */ /* 0x001ea80000300a00 */
[----:B------:R-:W2:Y:S04]  /*2c640*/  LDL.LU.64 R8, [R1+0x168] ;  /* 0x0001680001087983 */ /* 0x000ea80000300a00 */
[----:B--2---:R0:W-:Y:S04]  /*2c650*/  STL.64 [R1+0x15c0], R8 ;  /* 0x0015c00801007387 */ /* 0x0041e80000100a00 */
[----:B0-----:R-:W2:Y:S04]  /*2c660*/  LDL.LU.64 R8, [R1+0x148] ;  /* 0x0001480001087983 */ /* 0x001ea80000300a00 */
[----:B------:R-:W2:Y:S04]  /*2c670*/  LDL.LU.64 R2, [R1+0x118] ;  /* 0x0001180001027983 */ /* 0x000ea80000300a00 */
[----:B--2---:R0:W-:Y:S04]  /*2c680*/  STL.64 [R1+0x15a0], R2 ;  /* 0x0015a00201007387 */ /* 0x0041e80000100a00 */
[----:B0-----:R-:W2:Y:S01]  /*2c690*/  LDL.LU.64 R2, [R1+0x138] ;  /* 0x0001380001027983 */ /* 0x001ea20000300a00 */
[----:B------:R-:W-:-:S03]  /*2c6a0*/  PRMT R18, R18, 0x7632, R18 ;  /* 0x0000763212127816 */ /* 0x000fc60000000012 */
[----:B--2---:R0:W-:Y:S04]  /*2c6b0*/  STL.64 [R1+0x15a8], R2 ;  /* 0x0015a80201007387 */ /* 0x0041e80000100a00 */
[----:B0-----:R-:W2:Y:S04]  /*2c6c0*/  LDL.LU.64 R2, [R1+0x140] ;  /* 0x0001400001027983 */ /* 0x001ea80000300a00 */
[----:B---3--:R-:W-:Y:S04]  /*2c6d0*/  STG.E.U16 [R20.64], R18 ;  /* 0x0000001214007986 */ /* 0x008fe8000c101504 */
[----:B--2---:R0:W-:Y:S04]  /*2c6e0*/  STL.64 [R1+0x15b0], R2 ;  /* 0x0015b00201007387 */ /* 0x0041e80000100a00 */
[----:B0-----:R-:W2:Y:S04]  /*2c6f0*/  LDL.LU.64 R2, [R1+0x120] ;  /* 0x0001200001027983 */ /* 0x001ea80000300a00 */
[----:B------:R-:W3:Y:S01]  /*2c700*/  LDL.LU.64 R20, [R1+0x15e0] ;  /* 0x0015e00001147983 */ /* 0x000ee20000300a00 */
[----:B------:R-:W-:-:S02]  /*2c710*/  PRMT R22, R22, 0x7632, R22 ;  /* 0x0000763216167816 */ /* 0x000fc40000000016 */
[----:B------:R-:W-:Y:S02]  /*2c720*/  PRMT R26, R26, 0x7632, R26 ;  /* 0x000076321a1a7816 */ /* 0x000fe4000000001a */
[----:B------:R-:W-:Y:S01]  /*2c730*/  PRMT R4, R29, 0x7632, R4 ;  /* 0x000076321d047816 */ /* 0x000fe20000000004 */
[----:B---3--:R0:W-:Y:S04]  /*2c740*/  STG.E.U16 [R20.64], R22 ;  /* 0x0000001614007986 */ /* 0x0081e8000c101504 */
[----:B----4-:R-:W-:Y:S04]  /*2c750*/  STG.E.U16 [R16.64], R26 ;  /* 0x0000001a10007986 */ /* 0x010fe8000c101504 */
[----:B------:R1:W-:Y:S04]  /*2c760*/  STG.E.U16 [R12.64], R29 ;  /* 0x0000001d0c007986 */ /* 0x0003e8000c101504 */
[----:B0-----:R-:W3:Y:S04]  /*2c770*/  LDL.LU R21, [R1+0x2c0] ;  /* 0x0002c00001157983 */ /* 0x001ee80000300800 */
[----:B------:R-:W4:Y:S04]  /*2c780*/  LDL.LU R24, [R1+0x2bc] ;  /* 0x0002bc0001187983 */ /* 0x000f280000300800 */
[----:B------:R-:W2:Y:S04]  /*2c790*/  LDL.LU R20, [R1+0x2b8] ;  /* 0x0002b80001147983 */ /* 0x000ea80000300800 */
[----:B-1----:R-:W2:Y:S04]  /*2c7a0*/  LDL.LU R29, [R1+0x2b4] ;  /* 0x0002b400011d7983 */ /* 0x002ea80000300800 */
[----:B------:R-:W2:Y:S04]  /*2c7b0*/  LDL.LU.64 R16, [R1+0xf0] ;  /* 0x0000f00001107983 */ /* 0x000ea80000300a00 */
[----:B------:R-:W2:Y:S04]  /*2c7c0*/  LDL.LU.64 R12, [R1+0xe8] ;  /* 0x0000e800010c7983 */ /* 0x000ea80000300a00 */
[----:B------:R0:W-:Y:S04]  /*2c7d0*/  STG.E.U16 [R6.64], R25 ;  /* 0x0000001906007986 */ /* 0x0001e8000c101504 */
[----:B0-----:R-:W2:Y:S04]  /*2c7e0*/  LDL.LU.64 R6, [R1+0x15d8] ;  /* 0x0015d80001067983 */ /* 0x001ea80000300a00 */
[----:B--2---:R0:W-:Y:S04]  /*2c7f0*/  STG.E.U16 [R10.64], R7 ;  /* 0x000000070a007986 */ /* 0x0041e8000c101504 */
[----:B0-----:R-:W2:Y:S04]  /*2c800*/  LDL.LU.64 R10, [R1+0x15d0] ;  /* 0x0015d000010a7983 */ /* 0x001ea80000300a00 */
[----:B--2---:R0:W-:Y:S04]  /*2c810*/  STG.E.U16 [R14.64], R11 ;  /* 0x0000000b0e007986 */ /* 0x0041e8000c101504 */
[----:B0-----:R-:W2:Y:S04]  /*2c820*/  LDL.LU R15, [R1+0x15c8] ;  /* 0x0015c800010f7983 */ /* 0x001ea80000300800 */
[----:B--2---:R0:W-:Y:S04]  /*2c830*/  STG.E.U16 [R8.64], R15 ;  /* 0x0000000f08007986 */ /* 0x0041e8000c101504 */
[----:B0-----:R-:W2:Y:S01]  /*2c840*/  LDL.LU.64 R8, [R1+0x15c0] ;  /* 0x0015c00001087983 */ /* 0x001ea20000300a00 */
[----:B------:R-:W-:-:S02]  /*2c850*/  PRMT R6, R7, 0x7632, R6 ;  /* 0x0000763207067816 */ /* 0x000fc40000000006 */
[----:B------:R-:W-:Y:S02]  /*2c860*/  PRMT R10, R15, 0x7632, R10 ;  /* 0x000076320f0a7816 */ /* 0x000fe4000000000a */
[----:B------:R-:W-:Y:S01]  /*2c870*/  PRMT R7, R11, 0x7632, R7 ;  /* 0x000076320b077816 */ /* 0x000fe20000000007 */
[----:B------:R-:W3:Y:S01]  /*2c880*/  LDL.LU.64 R14, [R1+0xf8] ;  /* 0x0000f800010e7983 */ /* 0x000ee20000300a00 */
[----:B------:R-:W-:-:S03]  /*2c890*/  PRMT R11, R19, 0x7632, R11 ;  /* 0x00007632130b7816 */ /* 0x000fc6000000000b */
[----:B--2---:R0:W-:Y:S04]  /*2c8a0*/  STG.E.U16 [R8.64], R19 ;  /* 0x0000001308007986 */ /* 0x0041e8000c101504 */
[----:B------:R1:W-:Y:S04]  /*2c8b0*/  STG.E.U16 [R2.64], R23 ;  /* 0x0000001702007986 */ /* 0x0003e8000c101504 */
[----:B0-----:R-:W2:Y:S04]  /*2c8c0*/  LDL.LU.64 R8, [R1+0x15b8] ;  /* 0x0015b80001087983 */ /* 0x001ea80000300a00 */
[----:B------:R-:W3:Y:S04]  /*2c8d0*/  LDL.LU.64 R18, [R1+0x100] ;  /* 0x0001000001127983 */ /* 0x000ee80000300a00 */
[----:B-1----:R-:W3:Y:S01]  /*2c8e0*/  LDL.LU.64 R2, [R1+0x15b0] ;  /* 0x0015b00001027983 */ /* 0x002ee20000300a00 */
[----:B--2---:R-:W-:-:S03]  /*2c8f0*/  PRMT R8, R23, 0x7632, R8 ;  /* 0x0000763217087816 */ /* 0x004fc60000000008 */
[----:B------:R-:W2:Y:S04]  /*2c900*/  LDL.LU.64 R22, [R1+0x108] ;  /* 0x0001080001167983 */ /* 0x000ea80000300a00 */
[----:B---3--:R0:W-:Y:S04]  /*2c910*/  STG.E.U16 [R2.64], R27 ;  /* 0x0000001b02007986 */ /* 0x0081e8000c101504 */
[----:B0-----:R-:W3:Y:S01]  /*2c920*/  LDL.LU.64 R2, [R1+0x15a8] ;  /* 0x0015a80001027983 */ /* 0x001ee20000300a00 */
[----:B------:R-:W-:-:S03]  /*2c930*/  PRMT R9, R27, 0x7632, R9 ;  /* 0x000076321b097816 */ /* 0x000fc60000000009 */
[----:B------:R-:W2:Y:S04]  /*2c940*/  LDL.LU.64 R26, [R1+0x110] ;  /* 0x00011000011a7983 */ /* 0x000ea80000300a00 */
[----:B---3--:R0:W-:Y:S04]  /*2c950*/  STG.E.U16 [R2.64], R4 ;  /* 0x0000000402007986 */ /* 0x0081e8000c101504 */
[----:B0-----:R-:W3:Y:S01]  /*2c960*/  LDL.LU.64 R2, [R1+0x15a0] ;  /* 0x0015a00001027983 */ /* 0x001ee20000300a00 */
[----:B------:R-:W-:Y:S02]  /*2c970*/  PRMT R5, R25, 0x7632, R5 ;  /* 0x0000763219057816 */ /* 0x000fe40000000005 */
[----:B------:R-:W-:-:S03]  /*2c980*/  FSEL R0, R0, -INF , P4 ;  /* 0xff80000000007808 */ /* 0x000fc60002000000 */
[----:B---3--:R0:W-:Y:S04]  /*2c990*/  STG.E.U16 [R2.64], R5 ;  /* 0x0000000502007986 */ /* 0x0081e8000c101504 */
[----:B0-----:R-:W3:Y:S04]  /*2c9a0*/  LDL.LU.64 R2, [R1+0x1598] ;  /* 0x0015980001027983 */ /* 0x001ee80000300a00 */
[----:B--2---:R-:W-:Y:S04]  /*2c9b0*/  STG.E.U16 [R26.64], R6 ;  /* 0x000000061a007986 */ /* 0x004fe8000c101504 */
[----:B------:R-:W-:Y:S04]  /*2c9c0*/  STG.E.U16 [R22.64], R7 ;  /* 0x0000000716007986 */ /* 0x000fe8000c101504 */
[----:B------:R-:W-:Y:S04]  /*2c9d0*/  STG.E.U16 [R18.64], R10 ;  /* 0x0000000a12007986 */ /* 0x000fe8000c101504 */
[----:B------:R0:W-:Y:S04]  /*2c9e0*/  STG.E.U16 [R14.64], R11 ;  /* 0x0000000b0e007986 */ /* 0x0001e8000c101504 */
[----:B------:R1:W-:Y:S04]  /*2c9f0*/  STG.E.U16 [R16.64], R8 ;  /* 0x0000000810007986 */ /* 0x0003e8000c101504 */
[----:B0-----:R-:W0:Y:S04]  /*2ca00*/  S2R R14, SR_TID.X ;  /* 0x00000000000e7919 */ /* 0x001e280000002100 */
[----:B------:R1:W-:Y:S01]  /*2ca10*/  STG.E.U16 [R12.64], R9 ;  /* 0x000000090c007986 */ /* 0x0003e2000c101504 */
[----:B------:R-:W-:Y:S01]  /*2ca20*/  FSEL R28, R28, -INF , P3 ;  /* 0xff8000001c1c7808 */ /* 0x000fe20001800000 */
[----:B------:R-:W-:-:S04]  /*2ca30*/  FFMA R7, R0, 0.69314718246459960938, R29 ;  /* 0x3f31721800077823 */ /* 0x000fc8000000001d */
[----:B------:R-:W-:Y:S01]  /*2ca40*/  FFMA R4, R28, 0.69314718246459960938, R21 ;  /* 0x3f3172181c047823 */ /* 0x000fe20000000015 */
[----:B0-----:R-:W-:-:S04]  /*2ca50*/  SHF.L.U32 R29, R14, 0x2, RZ ;  /* 0x000000020e1d7819 */ /* 0x001fc800000006ff */
[----:B------:R-:W-:Y:S01]  /*2ca60*/  LOP3.LUT R29, R29, 0x70, RZ, 0xc0, !PT ;  /* 0x000000701d1d7812 */ /* 0x000fe200078ec0ff */
[----:B------:R-:W-:Y:S01]  /*2ca70*/  BAR.SYNC.DEFER_BLOCKING 0x0 ;  /* 0x0000000000007b1d */ /* 0x000fe20000010000 */
[----:B---3--:R-:W-:Y:S02]  /*2ca80*/  FSEL R3, R3, -INF , P2 ;  /* 0xff80000003037808 */ /* 0x008fe40001000000 */
[----:B------:R-:W-:-:S03]  /*2ca90*/  FSEL R2, R2, -INF , P5 ;  /* 0xff80000002027808 */ /* 0x000fc60002800000 */
[----:B----4-:R-:W-:Y:S02]  /*2caa0*/  FFMA R5, R3, 0.69314718246459960938, R24 ;  /* 0x3f31721803057823 */ /* 0x010fe40000000018 */
[----:B------:R-:W-:-:S05]  /*2cab0*/  FFMA R6, R2, 0.69314718246459960938, R20 ;  /* 0x3f31721802067823 */ /* 0x000fca0000000014 */
[----:B------:R1:W-:Y:S04]  /*2cac0*/  STS.128 [R29], R4 ;  /* 0x000000041d007388 */ /* 0x0003e80000000c00 */
[----:B------:R-:W-:Y:S06]  /*2cad0*/  BAR.SYNC.DEFER_BLOCKING 0x0 ;  /* 0x0000000000007b1d */ /* 0x000fec0000010000 */
[----:B------:R-:W-:Y:S05]  /*2cae0*/  @P0 EXIT ;  /* 0x000000000000094d */ /* 0x000fea0003800000 */
[----:B-1----:R-:W2:Y:S04]  /*2caf0*/  LDL.LU R16, [R1+0x400] ;  /* 0x0004000001107983 */ /* 0x002ea80000300800 */
[----:B------:R-:W0:Y:S04]  /*2cb00*/  S2R R29, SR_TID.X ;  /* 0x00000000001d7919 */ /* 0x000e280000002100 */
[----:B------:R-:W1:Y:S01]  /*2cb10*/  S2R R12, SR_CTAID.Y ;  /* 0x00000000000c7919 */ /* 0x000e620000002600 */
[----:B0-----:R-:W-:-:S03]  /*2cb20*/  LOP3.LUT R20, R29, 0x1f, RZ, 0xc0, !PT ;  /* 0x0000001f1d147812 */ /* 0x001fc600078ec0ff */
[----:B------:R-:W0:Y:S01]  /*2cb30*/  S2R R29, SR_CTAID.X ;  /* 0x00000000001d7919 */ /* 0x000e220000002500 */
[----:B-1----:R-:W-:-:S05]  /*2cb40*/  IMAD R0, R12, c[0x0][0x1cc], RZ ;  /* 0x000073000c007a24 */ /* 0x002fca00078e02ff */
[C---:B------:R-:W-:Y:S01]  /*2cb50*/  SHF.L.U32 R2, R0.reuse, 0x2, RZ ;  /* 0x0000000200027819 */ /* 0x040fe200000006ff */
[----:B------:R-:W-:-:S04]  /*2cb60*/  IMAD.HI R0, R0, 0x4, RZ ;  /* 0x0000000400007827 */ /* 0x000fc800078e02ff */
[----:B0-----:R-:W-:-:S05]  /*2cb70*/  IMAD R29, R29, 0x20, R20 ;  /* 0x000000201d1d7824 */ /* 0x001fca00078e0214 */
[C---:B------:R-:W-:Y:S01]  /*2cb80*/  SHF.L.U32 R3, R29.reuse, 0x2, RZ ;  /* 0x000000021d037819 */ /* 0x040fe200000006ff */
[----:B------:R-:W-:-:S03]  /*2cb90*/  IMAD.HI R5, R29, 0x4, RZ ;  /* 0x000000041d057827 */ /* 0x000fc600078e02ff */
[----:B------:R-:W-:-:S04]  /*2cba0*/  IADD3 R2, P0, P1, R3, c[0x0][0x180], R2 ;  /* 0x0000600003027a10 */ /* 0x000fc8000791e002 */
[----:B------:R-:W-:Y:S01]  /*2cbb0*/  IADD3.X R3, R5, c[0x0][0x184], R0, P0, P1 ;  /* 0x0000610005037a10 */ /* 0x000fe200007e2400 */
[----:B--2---:R-:W0:Y:S04]  /*2cbc0*/  LDS R7, [R16] ;  /* 0x0000000010077984 */ /* 0x004e280000000800 */
[----:B0-----:R-:W-:Y:S01]  /*2cbd0*/  STG.E [R2.64], R7 ;  /* 0x0000000702007986 */ /* 0x001fe2000c101904 */
[----:B------:R-:W-:Y:S05]  /*2cbe0*/  EXIT ;  /* 0x000000000000794d */ /* 0x000fea0003800000 */
.L_x_2:
[----:B------:R-:W-:-:S00]  /*2cbf0*/  BRA `(.L_x_2) ;  /* 0xfffffff000007947 */ /* 0x000fc0000383ffff */
[----:B------:R-:W-:-:S00]  /*2cc00*/  NOP ;  /* 0x0000000000007918 */ /* 0x000fc00000000000 */
[----:B------:R-:W-:-:S00]  /*2cc10*/  NOP ;  /* 0x0000000000007918 */ /* 0x000fc00000000000 */
[----:B------:R-:W-:-:S00]  /*2cc20*/  NOP ;  /* 0x0000000000007918 */ /* 0x000fc00000000000 */
[----:B------:R-:W-:-:S00]  /*2cc30*/  NOP ;  /* 0x0000000000007918 */ /* 0x000fc00000000000 */
[----:B------:R-:W-:-:S00]  /*2cc40*/  NOP ;  /* 0x0000000000007918 */ /* 0x000fc00000000000 */
[----:B------:R-:W-:-:S00]  /*2cc50*/  NOP ;  /* 0x0000000000007918 */ /* 0x000fc00000000000 */
[----:B------:R-:W-:-:S00]  /*2cc60*/  NOP ;  /* 0x0000000000007918 */ /* 0x000fc00000000000 */
[----:B------:R-:W-:-:S00]  /*2cc70*/  NOP ;  /* 0x0000000000007918 */ /* 0x000fc00000000000 */
.L_x_3:


//--------------------- .nv.global.init           --------------------------
	.section	.nv.global.init,"aw",@progbits
.nv.global.init:
	.type		_$_str,@object
	.size		_$_str,(.L_0 - _$_str)
_$_str:
        /*0000*/ 	.byte	0x5f, 0x5f, 0x43, 0x55, 0x44, 0x41, 0x5f, 0x46, 0x54, 0x5a, 0x00
.L_0:


//--------------------- .nv.shared.attn_fwd       --------------------------
	.section	.nv.shared.attn_fwd,"aw",@nobits
	.sectionflags	@""
	.align	16
